def matmul_kernel(
    a_ptr,
    b_ptr,
    c_ptr,
    M,
    N,
    K,
    stride_am,
    stride_ak,
    stride_bk,
    stride_bn,
    stride_cm,
    stride_cn,
    BLOCK_M: tl.constexpr,
    BLOCK_N: tl.constexpr,
    BLOCK_K: tl.constexpr,
    GROUP_M: tl.constexpr,
):
    pid = tl.program_id(axis=0)
    num_pid_m = tl.cdiv(M, BLOCK_M)
    num_pid_n = tl.cdiv(N, BLOCK_N)
    num_pid_in_group = GROUP_M * num_pid_n
    group_id = pid // num_pid_in_group
    first_pid_m = group_id * GROUP_M
    group_size_m = min(num_pid_m - first_pid_m, GROUP_M)
    pid_m = first_pid_m + ((pid % num_pid_in_group) % group_size_m)
    pid_n = (pid % num_pid_in_group) // group_size_m

    offs_am = (pid_m * BLOCK_M + tl.arange(0, BLOCK_M)) % M
    offs_bn = (pid_n * BLOCK_N + tl.arange(0, BLOCK_N)) % N
    offs_k = tl.arange(0, BLOCK_K)
    a_ptrs = a_ptr + offs_am[:, None] * stride_am + offs_k[None, :] * stride_ak
    b_ptrs = b_ptr + offs_k[:, None] * stride_bk + offs_bn[None, :] * stride_bn

    acc = tl.zeros((BLOCK_M, BLOCK_N), dtype=tl.float32)
    for kk in range(0, tl.cdiv(K, BLOCK_K)):
        a = tl.load(a_ptrs, mask=offs_k[None, :] < K - kk * BLOCK_K, other=0.0)
        b = tl.load(b_ptrs, mask=offs_k[:, None] < K - kk * BLOCK_K, other=0.0)
        acc = tl.dot(a, b, acc)
        a_ptrs += BLOCK_K * stride_ak
        b_ptrs += BLOCK_K * stride_bk

    c = acc.to(c_ptr.dtype.element_ty)
    offs_cm = pid_m * BLOCK_M + tl.arange(0, BLOCK_M)
    offs_cn = pid_n * BLOCK_N + tl.arange(0, BLOCK_N)
    c_ptrs = c_ptr + offs_cm[:, None] * stride_cm + offs_cn[None, :] * stride_cn
    mask = (offs_cm[:, None] < M) & (offs_cn[None, :] < N)
    tl.store(c_ptrs, c, mask=mask)

# config = {"BLOCK_K": 128, "BLOCK_M": 64, "BLOCK_N": 256, "GROUP_M": 8, "arch": "sm_100", "dtype": "fp16", "num_ctas": 1, "num_stages": 3, "num_warps": 4}
# arch = sm_100


// ===== COMPILED SASS (sm_100a) =====

	.target	sm_100a

	.elftype	@"ET_EXEC"


//--------------------- .note.nv.tkinfo           --------------------------
	.section	.note.nv.tkinfo,"",@"SHT_NOTE"
	.sectionflags	@"SHF_NOTE_NV_TKINFO"
	.tkinfo
        /*0018*/ 	.word	0x00000081
        /*0030*/ 	.string	""
        /*0030*/ 	.string	"ptxas-blackwell"
        /*0030*/ 	.string	"Cuda compilation tools, release 12.9, V12.9.86"
        /*0030*/ 	.string	"Build cuda_12.9.r12.9/compiler.36037853_0"
        /*0030*/ 	.string	"-v  -suppress-debug-info  -lineinfo  -arch sm_100a "



//--------------------- .note.nv.cuver            --------------------------
	.section	.note.nv.cuver,"",@"SHT_NOTE"
	.sectionflags	@"SHF_NOTE_NV_CUVER"
        /*0018*/ 	.short	0x0001
        /*001a*/ 	.short	0x0064
        /*001c*/ 	.short	0x0001
        /*001e*/ 	.short	0x0000
        /*0020*/ 	.short	0x0001
        /*0022*/ 	.short	0x0000


//--------------------- .nv.info                  --------------------------
	.section	.nv.info,"",@"SHT_CUDA_INFO"
	.align	4


	//----- nvinfo : EIATTR_REGCOUNT
	.align		4
        /*0000*/ 	.byte	0x04, 0x2f
        /*0002*/ 	.short	(.L_4 - .L_3)
	.align		4
.L_3:
        /*0004*/ 	.word	index@(matmul_kernel)
        /*0008*/ 	.word	0x000000a8


	//----- nvinfo : EIATTR_FRAME_SIZE
	.align		4
.L_4:
        /*000c*/ 	.byte	0x04, 0x11
        /*000e*/ 	.short	(.L_6 - .L_5)
	.align		4
.L_5:
        /*0010*/ 	.word	index@($__internal_2_$__cuda_sm10x_tcgen05_guardrail_trap_unallocated_columns_being_dealloced)
        /*0014*/ 	.word	0x00000e58


	//----- nvinfo : EIATTR_FRAME_SIZE
	.align		4
.L_6:
        /*0018*/ 	.byte	0x04, 0x11
        /*001a*/ 	.short	(.L_8 - .L_7)
	.align		4
.L_7:
        /*001c*/ 	.word	index@($__internal_1_$__cuda_sm10x_tcgen05_guardrail_trap_phase_invalid_during_alloc)
        /*0020*/ 	.word	0x00000e58


	//----- nvinfo : EIATTR_FRAME_SIZE
	.align		4
.L_8:
        /*0024*/ 	.byte	0x04, 0x11
        /*0026*/ 	.short	(.L_10 - .L_9)
	.align		4
.L_9:
        /*0028*/ 	.word	index@($__internal_0_$__cuda_sm10x_tcgen05_guardrail_trap_col_being_dealloced_not_returned_by_alloc)
        /*002c*/ 	.word	0x00000e58


	//----- nvinfo : EIATTR_FRAME_SIZE
	.align		4
.L_10:
        /*0030*/ 	.byte	0x04, 0x11
        /*0032*/ 	.short	(.L_12 - .L_11)
	.align		4
.L_11:
        /*0034*/ 	.word	index@(matmul_kernel)
        /*0038*/ 	.word	0x00000e58


	//----- nvinfo : EIATTR_MIN_STACK_SIZE
	.align		4
.L_12:
        /*003c*/ 	.byte	0x04, 0x12
        /*003e*/ 	.short	(.L_14 - .L_13)
	.align		4
.L_13:
        /*0040*/ 	.word	index@(matmul_kernel)
        /*0044*/ 	.word	0x00000e58
.L_14:


//--------------------- .nv.info.matmul_kernel    --------------------------
	.section	.nv.info.matmul_kernel,"",@"SHT_CUDA_INFO"
	.sectionflags	@""
	.align	4


	//----- nvinfo : EIATTR_CUDA_API_VERSION
	.align		4
        /*0000*/ 	.byte	0x04, 0x37
        /*0002*/ 	.short	(.L_16 - .L_15)
.L_15:
        /*0004*/ 	.word	0x00000081


	//----- nvinfo : EIATTR_KPARAM_INFO
	.align		4
.L_16:
        /*0008*/ 	.byte	0x04, 0x17
        /*000a*/ 	.short	(.L_18 - .L_17)
.L_17:
        /*000c*/ 	.word	0x00000000
        /*0010*/ 	.short	0x000d
        /*0012*/ 	.short	0x0048
        /*0014*/ 	.byte	0x00, 0xf4, 0x21, 0x00


	//----- nvinfo : EIATTR_KPARAM_INFO
	.align		4
.L_18:
        /*0018*/ 	.byte	0x04, 0x17
        /*001a*/ 	.short	(.L_20 - .L_19)
.L_19:
        /*001c*/ 	.word	0x00000000
        /*0020*/ 	.short	0x000c
        /*0022*/ 	.short	0x0040
        /*0024*/ 	.byte	0x00, 0xf4, 0x21, 0x00


	//----- nvinfo : EIATTR_KPARAM_INFO
	.align		4
.L_20:
        /*0028*/ 	.byte	0x04, 0x17
        /*002a*/ 	.short	(.L_22 - .L_21)
.L_21:
        /*002c*/ 	.word	0x00000000
        /*0030*/ 	.short	0x000b
        /*0032*/ 	.short	0x0038
        /*0034*/ 	.byte	0x00, 0xf0, 0x11, 0x00


	//----- nvinfo : EIATTR_KPARAM_INFO
	.align		4
.L_22:
        /*0038*/ 	.byte	0x04, 0x17
        /*003a*/ 	.short	(.L_24 - .L_23)
.L_23:
        /*003c*/ 	.word	0x00000000
        /*0040*/ 	.short	0x000a
        /*0042*/ 	.short	0x0034
        /*0044*/ 	.byte	0x00, 0xf0, 0x11, 0x00


	//----- nvinfo : EIATTR_KPARAM_INFO
	.align		4
.L_24:
        /*0048*/ 	.byte	0x04, 0x17
        /*004a*/ 	.short	(.L_26 - .L_25)
.L_25:
        /*004c*/ 	.word	0x00000000
        /*0050*/ 	.short	0x0009
        /*0052*/ 	.short	0x0030
        /*0054*/ 	.byte	0x00, 0xf0, 0x11, 0x00


	//----- nvinfo : EIATTR_KPARAM_INFO
	.align		4
.L_26:
        /*0058*/ 	.byte	0x04, 0x17
        /*005a*/ 	.short	(.L_28 - .L_27)
.L_27:
        /*005c*/ 	.word	0x00000000
        /*0060*/ 	.short	0x0008
        /*0062*/ 	.short	0x002c
        /*0064*/ 	.byte	0x00, 0xf0, 0x11, 0x00


	//----- nvinfo : EIATTR_KPARAM_INFO
	.align		4
.L_28:
        /*0068*/ 	.byte	0x04, 0x17
        /*006a*/ 	.short	(.L_30 - .L_29)
.L_29:
        /*006c*/ 	.word	0x00000000
        /*0070*/ 	.short	0x0007
        /*0072*/ 	.short	0x0028
        /*0074*/ 	.byte	0x00, 0xf0, 0x11, 0x00


	//----- nvinfo : EIATTR_KPARAM_INFO
	.align		4
.L_30:
        /*0078*/ 	.byte	0x04, 0x17
        /*007a*/ 	.short	(.L_32 - .L_31)
.L_31:
        /*007c*/ 	.word	0x00000000
        /*0080*/ 	.short	0x0006
        /*0082*/ 	.short	0x0024
        /*0084*/ 	.byte	0x00, 0xf0, 0x11, 0x00


	//----- nvinfo : EIATTR_KPARAM_INFO
	.align		4
.L_32:
        /*0088*/ 	.byte	0x04, 0x17
        /*008a*/ 	.short	(.L_34 - .L_33)
.L_33:
        /*008c*/ 	.word	0x00000000
        /*0090*/ 	.short	0x0005
        /*0092*/ 	.short	0x0020
        /*0094*/ 	.byte	0x00, 0xf0, 0x11, 0x00


	//----- nvinfo : EIATTR_KPARAM_INFO
	.align		4
.L_34:
        /*0098*/ 	.byte	0x04, 0x17
        /*009a*/ 	.short	(.L_36 - .L_35)
.L_35:
        /*009c*/ 	.word	0x00000000
        /*00a0*/ 	.short	0x0004
        /*00a2*/ 	.short	0x001c
        /*00a4*/ 	.byte	0x00, 0xf0, 0x11, 0x00


	//----- nvinfo : EIATTR_KPARAM_INFO
	.align		4
.L_36:
        /*00a8*/ 	.byte	0x04, 0x17
        /*00aa*/ 	.short	(.L_38 - .L_37)
.L_37:
        /*00ac*/ 	.word	0x00000000
        /*00b0*/ 	.short	0x0003
        /*00b2*/ 	.short	0x0018
        /*00b4*/ 	.byte	0x00, 0xf0, 0x11, 0x00


	//----- nvinfo : EIATTR_KPARAM_INFO
	.align		4
.L_38:
        /*00b8*/ 	.byte	0x04, 0x17
        /*00ba*/ 	.short	(.L_40 - .L_39)
.L_39:
        /*00bc*/ 	.word	0x00000000
        /*00c0*/ 	.short	0x0002
        /*00c2*/ 	.short	0x0010
        /*00c4*/ 	.byte	0x00, 0xf4, 0x21, 0x00


	//----- nvinfo : EIATTR_KPARAM_INFO
	.align		4
.L_40:
        /*00c8*/ 	.byte	0x04, 0x17
        /*00ca*/ 	.short	(.L_42 - .L_41)
.L_41:
        /*00cc*/ 	.word	0x00000000
        /*00d0*/ 	.short	0x0001
        /*00d2*/ 	.short	0x0008
        /*00d4*/ 	.byte	0x00, 0xf4, 0x21, 0x00


	//----- nvinfo : EIATTR_KPARAM_INFO
	.align		4
.L_42:
        /*00d8*/ 	.byte	0x04, 0x17
        /*00da*/ 	.short	(.L_44 - .L_43)
.L_43:
        /*00dc*/ 	.word	0x00000000
        /*00e0*/ 	.short	0x0000
        /*00e2*/ 	.short	0x0000
        /*00e4*/ 	.byte	0x00, 0xf4, 0x21, 0x00


	//----- nvinfo : EIATTR_AT_ENTRY_FRAGMENTS
	.align		4
.L_44:
        /*00e8*/ 	.byte	0x04, 0x4f
        /*00ea*/ 	.short	(.L_46 - .L_45)


	//   ....[0]....
.L_45:
        /*00ec*/ 	.word	0x00000004


	//----- nvinfo : EIATTR_RESERVED_SMEM_USED
	.align		4
.L_46:
        /*00f0*/ 	.byte	0x01, 0x41
	.zero		2


	//----- nvinfo : EIATTR_SPARSE_MMA_MASK
	.align		4
        /*00f4*/ 	.byte	0x03, 0x50
        /*00f6*/ 	.short	0x0000


	//----- nvinfo : EIATTR_TCGEN05_1CTA_USED
	.align		4
        /*00f8*/ 	.byte	0x01, 0x51
	.zero		2


	//----- nvinfo : EIATTR_MAXREG_COUNT
	.align		4
        /*00fc*/ 	.byte	0x03, 0x1b
        /*00fe*/ 	.short	0x00ff


	//----- nvinfo : EIATTR_NUM_BARRIERS
	.align		4
        /*0100*/ 	.byte	0x02, 0x4c
        /*0102*/ 	.byte	0x01
	.zero		1


	//----- nvinfo : EIATTR_ANNOTATIONS
	.align		4
        /*0104*/ 	.byte	0x04, 0x55
        /*0106*/ 	.short	(.L_48 - .L_47)


	//   ....[0]....
.L_47:
        /*0108*/ 	.word	0x00000001
        /*010c*/ 	.byte	0xb0, 0x09, 0x00, 0x00, 0x01, 0x00, 0x00, 0x00, 0x20, 0x0e, 0x00, 0x00, 0x01, 0x00, 0x00, 0x00
        /* <DEDUP_REMOVED lines=1869> */
        /*75ec*/ 	.byte	0x70, 0x44, 0x03, 0x00


	//----- nvinfo : EIATTR_INT_WARP_WIDE_INSTR_OFFSETS
	.align		4
.L_48:
        /*75f0*/ 	.byte	0x04, 0x31
        /*75f2*/ 	.short	(.L_50 - .L_49)


	//   ....[0]....
.L_49:
        /*75f4*/ 	.word	0x0000d170


	//   ....[1]....
        /*75f8*/ 	.word	0x0000d1a0


	//   ....[2]....
        /*75fc*/ 	.word	0x00019220


	//   ....[3]....
        /*7600*/ 	.word	0x00036760


	//   ....[4]....
        /*7604*/ 	.word	0x000367b0


	//----- nvinfo : EIATTR_COOP_GROUP_MASK_REGIDS
	.align		4
.L_50:
        /*7608*/ 	.byte	0x04, 0x29
        /*760a*/ 	.short	(.L_52 - .L_51)


	//   ....[0]....
.L_51:
        /*760c*/ 	.word	0xffffffff


	//   ....[1]....
        /*7610*/ 	.word	0xffffffff


	//   ....[2]....
        /*7614*/ 	.word	0xffffffff


	//   ....[3]....
        /*7618*/ 	.word	0xffffffff


	//----- nvinfo : EIATTR_COOP_GROUP_INSTR_OFFSETS
	.align		4
.L_52:
        /*761c*/ 	.byte	0x04, 0x28
        /*761e*/ 	.short	(.L_54 - .L_53)


	//   ....[0]....
.L_53:
        /*7620*/ 	.word	0x00000070


	//   ....[1]....
        /*7624*/ 	.word	0x00000330


	//   ....[2]....
        /*7628*/ 	.word	0x000365f0


	//   ....[3]....
        /*762c*/ 	.word	0x00036860


	//----- nvinfo : EIATTR_VRC_CTA_INIT_COUNT
	.align		4
.L_54:
        /*7630*/ 	.byte	0x02, 0x4a
        /*7632*/ 	.byte	0x80
	.zero		1


	//----- nvinfo : EIATTR_MBARRIER_INSTR_OFFSETS
	.align		4
        /*7634*/ 	.byte	0x04, 0x39
        /*7636*/ 	.short	(.L_56 - .L_55)


	//   ....[0]....
.L_55:
        /*7638*/ 	.word	0x0000d3b0
        /*763c*/ 	.word	0x000000ff
        /*7640*/ 	.word	0x00000000
        /*7644*/ 	.short	0x0100
        /*7646*/ 	.byte	0x08
	.zero		1


	//   ....[1]....
        /*7648*/ 	.word	0x00019250
        /*764c*/ 	.word	0x000000ff
        /*7650*/ 	.word	0x00028008
        /*7654*/ 	.short	0x0100
        /*7656*/ 	.byte	0x0a
	.zero		1


	//   ....[2]....
        /*7658*/ 	.word	0x00027900
        /*765c*/ 	.word	0x000000ff
        /*7660*/ 	.word	0x00000000
        /*7664*/ 	.short	0x010a
        /*7666*/ 	.byte	0x08
	.zero		1


	//   ....[3]....
        /*7668*/ 	.word	0x00032340
        /*766c*/ 	.word	0x000000ff
        /*7670*/ 	.word	0x00000000
        /*7674*/ 	.short	0x010a
        /*7676*/ 	.byte	0x08
	.zero		1


	//   ....[4]....
        /*7678*/ 	.word	0x00032470
        /*767c*/ 	.word	0x000000ff
        /*7680*/ 	.word	0x00028000
        /*7684*/ 	.short	0x0108
        /*7686*/ 	.byte	0x0a
	.zero		1


	//   ....[5]....
        /*7688*/ 	.word	0x00032560
        /*768c*/ 	.word	0x000000ff
        /*7690*/ 	.word	0x00028008
        /*7694*/ 	.short	0x0108
        /*7696*/ 	.byte	0x0a
	.zero		1


	//   ....[6]....
        /*7698*/ 	.word	0x00036880
        /*769c*/ 	.word	0x000000ff
        /*76a0*/ 	.word	0x00000000
        /*76a4*/ 	.short	0x010a
        /*76a6*/ 	.byte	0x08
	.zero		1


	//   ....[7]....
        /*76a8*/ 	.word	0x000368b0
        /*76ac*/ 	.word	0x000000ff
        /*76b0*/ 	.word	0x00000000
        /*76b4*/ 	.short	0x010a
        /*76b6*/ 	.byte	0x08
	.zero		1


	//----- nvinfo : EIATTR_NUM_MBARRIERS
	.align		4
.L_56:
        /*76b8*/ 	.byte	0x03, 0x38
        /*76ba*/ 	.short	0x0002


	//----- nvinfo : EIATTR_EXIT_INSTR_OFFSETS
	.align		4
        /*76bc*/ 	.byte	0x04, 0x1c
        /*76be*/ 	.short	(.L_58 - .L_57)


	//   ....[0]....
.L_57:
        /*76c0*/ 	.word	0x00036870


	//----- nvinfo : EIATTR_REQNTID
	.align		4
.L_58:
        /*76c4*/ 	.byte	0x04, 0x10
        /*76c6*/ 	.short	(.L_60 - .L_59)
.L_59:
        /*76c8*/ 	.word	0x00000080
        /*76cc*/ 	.word	0x00000001
        /*76d0*/ 	.word	0x00000001


	//----- nvinfo : EIATTR_CRS_STACK_SIZE
	.align		4
.L_60:
        /*76d4*/ 	.byte	0x04, 0x1e
        /*76d6*/ 	.short	(.L_62 - .L_61)
.L_61:
        /*76d8*/ 	.word	0x00000000


	//----- nvinfo : EIATTR_CBANK_PARAM_SIZE
	.align		4
.L_62:
        /*76dc*/ 	.byte	0x03, 0x19
        /*76de*/ 	.short	0x0050


	//----- nvinfo : EIATTR_PARAM_CBANK
	.align		4
        /*76e0*/ 	.byte	0x04, 0x0a
        /*76e2*/ 	.short	(.L_64 - .L_63)
	.align		4
.L_63:
        /*76e4*/ 	.word	index@(.nv.constant0.matmul_kernel)
        /*76e8*/ 	.short	0x0380
        /*76ea*/ 	.short	0x0050


	//----- nvinfo : EIATTR_SW_WAR
	.align		4
.L_64:
        /*76ec*/ 	.byte	0x04, 0x36
        /*76ee*/ 	.short	(.L_66 - .L_65)
.L_65:
        /*76f0*/ 	.word	0x00000008
.L_66:


//--------------------- .nv.compat                --------------------------
	.section	.nv.compat,"",@"SHT_CUDA_COMPAT_INFO"
	.align	4
        /*0000*/ 	.byte	0x02, 0x02, 0x02, 0x00, 0x02, 0x05, 0x05, 0x00, 0x02, 0x03, 0x00, 0x00, 0x02, 0x06, 0x01, 0x00


//--------------------- .nv.callgraph             --------------------------
	.section	.nv.callgraph,"",@"SHT_CUDA_CALLGRAPH"
	.align	4
	.sectionentsize	8
	.align		4
        /*0000*/ 	.word	0x00000000
	.align		4
        /*0004*/ 	.word	0xffffffff
	.align		4
        /*0008*/ 	.word	0x00000000
	.align		4
        /*000c*/ 	.word	0xfffffffe
	.align		4
        /*0010*/ 	.word	0x00000000
	.align		4
        /*0014*/ 	.word	0xfffffffd
	.align		4
        /*0018*/ 	.word	0x00000000
	.align		4
        /*001c*/ 	.word	0xfffffffc


//--------------------- .text.matmul_kernel       --------------------------
	.section	.text.matmul_kernel,"ax",@progbits
	.align	128
        .global         matmul_kernel
        .type           matmul_kernel,@function
        .size           matmul_kernel,(.L_x_20 - matmul_kernel)
        .other          matmul_kernel,@"STO_CUDA_ENTRY STV_DEFAULT"
matmul_kernel:
.text.matmul_kernel:
[----:B------:R-:W0:Y:S01]  /*0000*/  LDC R1, c[0x0][0x37c] ;  /* 0x0000df00ff017b82 */ /* 0x000e220000000800 */
[----:B------:R-:W1:Y:S01]  /*0010*/  S2R R0, SR_TID.X ;  /* 0x0000000000007919 */ /* 0x000e620000002100 */
[----:B0-----:R-:W-:Y:S01]  /*0020*/  VIADD R1, R1, 0xfffff1a8 ;  /* 0xfffff1a801017836 */ /* 0x001fe20000000000 */
[----:B-1----:R-:W-:-:S13]  /*0030*/  ISETP.GE.U32.AND P0, PT, R0, 0x20, PT ;  /* 0x000000200000780c */ /* 0x002fda0003f06070 */
[----:B------:R-:W-:Y:S02]  /*0040*/  VOTEU.ANY UP0, P0 ;  /* 0x0000000000ff7886 */ /* 0x000fe40000000100 */
[----:B------:R-:W-:Y:S05]  /*0050*/  BRA.U UP0, `(.L_x_0) ;  /* 0x0000000100b87547 */ /* 0x000fea000b800000 */
[----:B------:R-:W0:Y:S01]  /*0060*/  S2UR UR6, SR_CgaCtaId ;  /* 0x00000000000679c3 */ /* 0x000e220000008800 */
[----:B------:R-:W-:Y:S01]  /*0070*/  NOP ;  /* 0x0000000000007918 */ /* 0x000fe20000000000 */
[----:B------:R-:W-:Y:S02]  /*0080*/  UMOV UR4, 0x40 ;  /* 0x0000004000047882 */ /* 0x000fe40000000000 */
[----:B0-----:R-:W-:-:S09]  /*0090*/  ULEA UR4, UR6, UR4, 0x18 ;  /* 0x0000000406047291 */ /* 0x001fd2000f8ec0ff */
[----:B------:R-:W0:Y:S01]  /*00a0*/  LDS.U8 R0, [UR4] ;  /* 0x00000004ff007984 */ /* 0x000e220008000000 */
[----:B------:R-:W-:Y:S02]  /*00b0*/  UMOV UR4, 0x400 ;  /* 0x0000040000047882 */ /* 0x000fe40000000000 */
[----:B------:R-:W-:Y:S01]  /*00c0*/  ULEA UR4, UR6, UR4, 0x18 ;  /* 0x0000000406047291 */ /* 0x000fe2000f8ec0ff */
[----:B0-----:R-:W-:-:S13]  /*00d0*/  ISETP.NE.AND P0, PT, R0, RZ, PT ;  /* 0x000000ff0000720c */ /* 0x001fda0003f05270 */
[----:B------:R-:W-:Y:S05]  /*00e0*/  @P0 BRA `(.L_x_1) ;  /* 0x00000000007c0947 */ /* 0x000fea0003800000 */
[----:B------:R-:W-:-:S13]  /*00f0*/  ELECT P0, URZ, PT ;  /* 0x0000000000ff782f */ /* 0x000fda0003800000 */
[----:B------:R-:W-:Y:S05]  /*0100*/  @!P0 BRA `(.L_x_2) ;  /* 0x0000000000848947 */ /* 0x000fea0003800000 */
[----:B------:R-:W-:Y:S01]  /*0110*/  UMOV UR5, 0x8 ;  /* 0x0000000800057882 */ /* 0x000fe20000000000 */
[----:B------:R-:W-:Y:S02]  /*0120*/  IMAD.MOV.U32 R4, RZ, RZ, 0x1 ;  /* 0x00000001ff047424 */ /* 0x000fe400078e00ff */
[----:B------:R-:W-:Y:S02]  /*0130*/  IMAD.MOV.U32 R5, RZ, RZ, 0xff ;  /* 0x000000ffff057424 */ /* 0x000fe400078e00ff */
[----:B------:R-:W-:Y:S04]  /*0140*/  DEPBAR.LE SB0, 0x36 ;  /* 0x00008d800000791a */ /* 0x000fe80000000000 */
[----:B------:R-:W0:Y:S02]  /*0150*/  UTCATOMSWS.FIND_AND_SET.ALIGN UP1, UR5, UR5 ;  /* 0x00000005000575e3 */ /* 0x000e240008020800 */
[----:B0-----:R-:W-:-:S04]  /*0160*/  PLOP3.LUT P0, PT, PT, PT, UP1, 0x80, 0x8 ;  /* 0x000000000008781c */ /* 0x001fc80003f0f018 */
[----:B------:R-:W-:-:S04]  /*0170*/  SEL R0, RZ, 0xffffffff, !P0 ;  /* 0xffffffffff007807 */ /* 0x000fc80004000000 */
[----:B------:R-:W-:Y:S01]  /*0180*/  ISETP.NE.AND P0, PT, R0, RZ, PT ;  /* 0x000000ff0000720c */ /* 0x000fe20003f05270 */
[----:B------:R-:W-:-:S12]  /*0190*/  IMAD.U32 R0, RZ, RZ, UR5 ;  /* 0x00000005ff007e24 */ /* 0x000fd8000f8e00ff */
[----:B------:R-:W-:Y:S05]  /*01a0*/  @P0 BRA `(.L_x_3) ;  /* 0x0000000000240947 */ /* 0x000fea0003800000 */
.L_x_4:
[----:B------:R-:W-:Y:S05]  /*01b0*/  NANOSLEEP 0x64 ;  /* 0x000000640000795d */ /* 0x000fea0003800000 */
[----:B------:R-:W-:-:S05]  /*01c0*/  UMOV UR5, 0x8 ;  /* 0x0000000800057882 */ /* 0x000fca0000000000 */
[----:B------:R-:W-:Y:S04]  /*01d0*/  DEPBAR.LE SB0, 0x36 ;  /* 0x00008d800000791a */ /* 0x000fe80000000000 */
[----:B------:R-:W0:Y:S02]  /*01e0*/  UTCATOMSWS.FIND_AND_SET.ALIGN UP1, UR5, UR5 ;  /* 0x00000005000575e3 */ /* 0x000e240008020800 */
[----:B0-----:R-:W-:-:S04]  /*01f0*/  PLOP3.LUT P0, PT, PT, PT, UP1, 0x80, 0x8 ;  /* 0x000000000008781c */ /* 0x001fc80003f0f018 */
[----:B------:R-:W-:-:S04]  /*0200*/  SEL R0, RZ, 0xffffffff, !P0 ;  /* 0xffffffffff007807 */ /* 0x000fc80004000000 */
[----:B------:R-:W-:Y:S01]  /*0210*/  ISETP.NE.AND P0, PT, R0, RZ, PT ;  /* 0x000000ff0000720c */ /* 0x000fe20003f05270 */
[----:B------:R-:W-:-:S12]  /*0220*/  IMAD.U32 R0, RZ, RZ, UR5 ;  /* 0x00000005ff007e24 */ /* 0x000fd8000f8e00ff */
[----:B------:R-:W-:Y:S05]  /*0230*/  @!P0 BRA `(.L_x_4) ;  /* 0xfffffffc00dc8947 */ /* 0x000fea000383ffff */
.L_x_3:
[C---:B------:R-:W-:Y:S01]  /*0240*/  VIADD R3, R0.reuse, 0x10 ;  /* 0x0000001000037836 */ /* 0x040fe20000000000 */
[----:B------:R-:W-:Y:S01]  /*0250*/  UMOV UR5, 0x50 ;  /* 0x0000005000057882 */ /* 0x000fe20000000000 */
[----:B------:R-:W-:Y:S01]  /*0260*/  SHF.L.U32 R2, R5, R0, RZ ;  /* 0x0000000005027219 */ /* 0x000fe200000006ff */
[----:B------:R-:W-:Y:S01]  /*0270*/  ULEA UR5, UR6, UR5, 0x18 ;  /* 0x0000000506057291 */ /* 0x000fe2000f8ec0ff */
[----:B------:R-:W-:Y:S01]  /*0280*/  IMAD.SHL.U32 R0, R0, 0x20, RZ ;  /* 0x0000002000007824 */ /* 0x000fe200078e00ff */
[----:B------:R-:W-:-:S04]  /*0290*/  SHF.L.U32 R3, R4, R3, RZ ;  /* 0x0000000304037219 */ /* 0x000fc800000006ff */
[----:B------:R-:W-:-:S05]  /*02a0*/  LOP3.LUT R2, R3, R2, RZ, 0xfc, !PT ;  /* 0x0000000203027212 */ /* 0x000fca00078efcff */
[----:B------:R0:W-:Y:S04]  /*02b0*/  ATOMS.OR RZ, [UR5], R2 ;  /* 0x00000002ffff798c */ /* 0x0001e8000b000005 */
[----:B------:R0:W-:Y:S01]  /*02c0*/  STS [UR4], R0 ;  /* 0x00000000ff007988 */ /* 0x0001e20008000804 */
[----:B------:R-:W-:Y:S05]  /*02d0*/  BRA `(.L_x_2) ;  /* 0x0000000000107947 */ /* 0x000fea0003800000 */
.L_x_1:
[----:B------:R-:W-:Y:S01]  /*02e0*/  IMAD.MOV.U32 R0, RZ, RZ, -0x1 ;  /* 0xffffffffff007424 */ /* 0x000fe200078e00ff */
[----:B------:R-:W-:-:S04]  /*02f0*/  MOV R2, 0x320 ;  /* 0x0000032000027802 */ /* 0x000fc80000000f00 */
[----:B------:R0:W-:Y:S03]  /*0300*/  STS [UR4], R0 ;  /* 0x00000000ff007988 */ /* 0x0001e60008000804 */
[----:B0-----:R-:W-:Y:S05]  /*0310*/  CALL.REL.NOINC `($__internal_1_$__cuda_sm10x_tcgen05_guardrail_trap_phase_invalid_during_alloc) ;  /* 0x00000364007c7944 */ /* 0x001fea0003c00000 */
.L_x_2:
[----:B------:R-:W-:Y:S05]  /*0320*/  WARPSYNC.ALL ;  /* 0x0000000000007948 */ /* 0x000fea0003800000 */
[----:B------:R-:W-:Y:S01]  /*0330*/  NOP ;  /* 0x0000000000007918 */ /* 0x000fe20000000000 */
.L_x_0:
[----:B------:R-:W1:Y:S01]  /*0340*/  LDC.64 R14, c[0x0][0x398] ;  /* 0x0000e600ff0e7b82 */ /* 0x000e620000000a00 */
[----:B------:R-:W2:Y:S01]  /*0350*/  S2R R5, SR_CTAID.X ;  /* 0x0000000000057919 */ /* 0x000ea20000002500 */
[----:B------:R-:W-:Y:S01]  /*0360*/  UMOV UR10, 0x400 ;  /* 0x00000400000a7882 */ /* 0x000fe20000000000 */
[----:B------:R-:W3:Y:S01]  /*0370*/  LDCU UR5, c[0x0][0x3a4] ;  /* 0x00007480ff0577ac */ /* 0x000ee20008000800 */
[----:B------:R-:W4:Y:S01]  /*0380*/  S2R R47, SR_TID.X ;  /* 0x00000000002f7919 */ /* 0x000f220000002100 */
[----:B------:R-:W5:Y:S03]  /*0390*/  LDCU.128 UR12, c[0x0][0x380] ;  /* 0x00007000ff0c77ac */ /* 0x000f660008000c00 */
[----:B------:R-:W0:Y:S01]  /*03a0*/  S2UR UR4, SR_CgaCtaId ;  /* 0x00000000000479c3 */ /* 0x000e220000008800 */
[----:B------:R-:W0:Y:S01]  /*03b0*/  LDCU.64 UR24, c[0x0][0x358] ;  /* 0x00006b00ff1877ac */ /* 0x000e220008000a00 */
[----:B------:R-:W-:Y:S01]  /*03c0*/  UMOV UR6, 0x1 ;  /* 0x0000000100067882 */ /* 0x000fe20000000000 */
[----:B01----:R-:W-:-:S05]  /*03d0*/  VIADD R0, R15, 0xff ;  /* 0x000000ff0f007836 */ /* 0x003fca0000000000 */
[----:B------:R-:W-:Y:S01]  /*03e0*/  SHF.R.S32.HI R3, RZ, 0x1f, R0 ;  /* 0x0000001fff037819 */ /* 0x000fe20000011400 */
[----:B------:R-:W-:-:S03]  /*03f0*/  ULEA UR10, UR4, UR10, 0x18 ;  /* 0x0000000a040a7291 */ /* 0x000fc6000f8ec0ff */
[----:B------:R-:W-:Y:S02]  /*0400*/  LEA.HI R3, R3, R0, RZ, 0x8 ;  /* 0x0000000003037211 */ /* 0x000fe400078f40ff */
[----:B--2---:R-:W-:Y:S02]  /*0410*/  IABS R8, R5 ;  /* 0x0000000500087213 */ /* 0x004fe40000000000 */
[----:B------:R-:W-:Y:S02]  /*0420*/  SHF.R.S32.HI R3, RZ, 0x8, R3 ;  /* 0x00000008ff037819 */ /* 0x000fe40000011403 */
[----:B----4-:R-:W-:-:S03]  /*0430*/  LOP3.LUT R12, R47, 0x3f, RZ, 0xc0, !PT ;  /* 0x0000003f2f0c7812 */ /* 0x010fc600078ec0ff */
[----:B------:R-:W-:-:S05]  /*0440*/  IMAD.SHL.U32 R4, R3, 0x8, RZ ;  /* 0x0000000803047824 */ /* 0x000fca00078e00ff */
[-C--:B------:R-:W-:Y:S02]  /*0450*/  IABS R7, R4.reuse ;  /* 0x0000000400077213 */ /* 0x080fe40000000000 */
[----:B------:R-:W-:Y:S02]  /*0460*/  IABS R10, R4 ;  /* 0x00000004000a7213 */ /* 0x000fe40000000000 */
[----:B------:R-:W0:Y:S08]  /*0470*/  I2F.RP R0, R7 ;  /* 0x0000000700007306 */ /* 0x000e300000209400 */
[----:B0-----:R-:W0:Y:S02]  /*0480*/  MUFU.RCP R0, R0 ;  /* 0x0000000000007308 */ /* 0x001e240000001000 */
[----:B0-----:R-:W-:-:S02]  /*0490*/  VIADD R2, R0, 0xffffffe ;  /* 0x0ffffffe00027836 */ /* 0x001fc40000000000 */
[----:B------:R-:W-:-:S04]  /*04a0*/  IMAD.MOV R0, RZ, RZ, -R10 ;  /* 0x000000ffff007224 */ /* 0x000fc800078e0a0a */
[----:B------:R0:W1:Y:S02]  /*04b0*/  F2I.FTZ.U32.TRUNC.NTZ R3, R2 ;  /* 0x0000000200037305 */ /* 0x000064000021f000 */
[----:B0-----:R-:W-:Y:S02]  /*04c0*/  IMAD.MOV.U32 R2, RZ, RZ, RZ ;  /* 0x000000ffff027224 */ /* 0x001fe400078e00ff */
[----:B-1----:R-:W-:-:S04]  /*04d0*/  IMAD.MOV R6, RZ, RZ, -R3 ;  /* 0x000000ffff067224 */ /* 0x002fc800078e0a03 */
[----:B------:R-:W-:Y:S02]  /*04e0*/  IMAD R9, R6, R7, RZ ;  /* 0x0000000706097224 */ /* 0x000fe400078e02ff */
[----:B------:R-:W-:Y:S02]  /*04f0*/  IMAD.MOV.U32 R6, RZ, RZ, R8 ;  /* 0x000000ffff067224 */ /* 0x000fe400078e0008 */
[----:B------:R-:W-:-:S06]  /*0500*/  IMAD.HI.U32 R3, R3, R9, R2 ;  /* 0x0000000903037227 */ /* 0x000fcc00078e0002 */
[----:B------:R-:W-:-:S04]  /*0510*/  IMAD.HI.U32 R3, R3, R6, RZ ;  /* 0x0000000603037227 */ /* 0x000fc800078e00ff */
[----:B------:R-:W-:Y:S01]  /*0520*/  IMAD R0, R3, R0, R6 ;  /* 0x0000000003007224 */ /* 0x000fe200078e0206 */
[----:B------:R-:W-:Y:S04]  /*0530*/  BAR.SYNC.DEFER_BLOCKING 0x0 ;  /* 0x0000000000007b1d */ /* 0x000fe80000010000 */
[----:B------:R-:W-:-:S13]  /*0540*/  ISETP.GT.U32.AND P1, PT, R7, R0, PT ;  /* 0x000000000700720c */ /* 0x000fda0003f24070 */
[----:B------:R-:W-:Y:S02]  /*0550*/  @!P1 IMAD.IADD R0, R0, 0x1, -R7 ;  /* 0x0000000100009824 */ /* 0x000fe400078e0a07 */
[----:B------:R-:W-:Y:S01]  /*0560*/  @!P1 VIADD R3, R3, 0x1 ;  /* 0x0000000103039836 */ /* 0x000fe20000000000 */
[----:B------:R-:W-:Y:S02]  /*0570*/  ISETP.NE.AND P1, PT, R4, RZ, PT ;  /* 0x000000ff0400720c */ /* 0x000fe40003f25270 */
[----:B------:R-:W-:Y:S02]  /*0580*/  ISETP.GE.U32.AND P0, PT, R0, R7, PT ;  /* 0x000000070000720c */ /* 0x000fe40003f06070 */
[----:B------:R-:W-:-:S04]  /*0590*/  LOP3.LUT R0, R5, R4, RZ, 0x3c, !PT ;  /* 0x0000000405007212 */ /* 0x000fc800078e3cff */
[----:B------:R-:W-:Y:S01]  /*05a0*/  ISETP.GE.AND P2, PT, R0, RZ, PT ;  /* 0x000000ff0000720c */ /* 0x000fe20003f46270 */
[----:B------:R-:W-:-:S06]  /*05b0*/  VIADD R0, R14, 0x3f ;  /* 0x0000003f0e007836 */ /* 0x000fcc0000000000 */
[----:B------:R-:W-:-:S04]  /*05c0*/  @P0 VIADD R3, R3, 0x1 ;  /* 0x0000000103030836 */ /* 0x000fc80000000000 */
[----:B------:R-:W-:Y:S01]  /*05d0*/  IMAD.MOV.U32 R2, RZ, RZ, R3 ;  /* 0x000000ffff027224 */ /* 0x000fe200078e0003 */
[----:B------:R-:W-:-:S03]  /*05e0*/  SHF.R.S32.HI R3, RZ, 0x1f, R0 ;  /* 0x0000001fff037819 */ /* 0x000fc60000011400 */
[----:B------:R-:W-:Y:S01]  /*05f0*/  @!P2 IMAD.MOV R2, RZ, RZ, -R2 ;  /* 0x000000ffff02a224 */ /* 0x000fe200078e0a02 */
[----:B------:R-:W-:Y:S02]  /*0600*/  @!P1 LOP3.LUT R2, RZ, R4, RZ, 0x33, !PT ;  /* 0x00000004ff029212 */ /* 0x000fe400078e33ff */
[----:B------:R-:W-:-:S03]  /*0610*/  LEA.HI R3, R3, R0, RZ, 0x6 ;  /* 0x0000000003037211 */ /* 0x000fc600078f30ff */
[----:B------:R-:W-:Y:S02]  /*0620*/  IMAD.SHL.U32 R8, R2, 0x8, RZ ;  /* 0x0000000802087824 */ /* 0x000fe400078e00ff */
[----:B------:R-:W-:-:S03]  /*0630*/  IMAD.MOV R2, RZ, RZ, -R2 ;  /* 0x000000ffff027224 */ /* 0x000fc600078e0a02 */
[----:B------:R-:W-:Y:S01]  /*0640*/  LEA.HI.SX32 R3, R3, -R8, 0x1a ;  /* 0x8000000803037211 */ /* 0x000fe200078fd2ff */
[----:B------:R-:W-:-:S03]  /*0650*/  IMAD R10, R4, R2, R5 ;  /* 0x00000002040a7224 */ /* 0x000fc600078e0205 */
[----:B------:R-:W-:Y:S02]  /*0660*/  VIMNMX R11, PT, PT, R3, 0x8, PT ;  /* 0x00000008030b7848 */ /* 0x000fe40003fe0100 */
[----:B------:R-:W-:Y:S02]  /*0670*/  IABS R9, R10 ;  /* 0x0000000a00097213 */ /* 0x000fe40000000000 */
[-C--:B------:R-:W-:Y:S02]  /*0680*/  IABS R7, R11.reuse ;  /* 0x0000000b00077213 */ /* 0x080fe40000000000 */
[----:B------:R-:W-:Y:S02]  /*0690*/  IABS R4, R11 ;  /* 0x0000000b00047213 */ /* 0x000fe40000000000 */
[----:B------:R-:W0:Y:S08]  /*06a0*/  I2F.RP R0, R7 ;  /* 0x0000000700007306 */ /* 0x000e300000209400 */
[----:B0-----:R-:W0:Y:S02]  /*06b0*/  MUFU.RCP R0, R0 ;  /* 0x0000000000007308 */ /* 0x001e240000001000 */
[----:B0-----:R-:W-:-:S02]  /*06c0*/  VIADD R3, R0, 0xffffffe ;  /* 0x0ffffffe00037836 */ /* 0x001fc40000000000 */
[----:B------:R-:W-:-:S04]  /*06d0*/  IMAD.MOV R0, RZ, RZ, -R4 ;  /* 0x000000ffff007224 */ /* 0x000fc800078e0a04 */
[----:B------:R-:W0:Y:S02]  /*06e0*/  F2I.FTZ.U32.TRUNC.NTZ R3, R3 ;  /* 0x0000000300037305 */ /* 0x000e24000021f000 */
[----:B0-----:R-:W-:-:S04]  /*06f0*/  IMAD.MOV R6, RZ, RZ, -R3 ;  /* 0x000000ffff067224 */ /* 0x001fc800078e0a03 */
[----:B------:R-:W-:Y:S01]  /*0700*/  IMAD.MOV.U32 R2, RZ, RZ, R6 ;  /* 0x000000ffff027224 */ /* 0x000fe200078e0006 */
[----:B------:R-:W-:-:S03]  /*0710*/  IABS R6, R14 ;  /* 0x0000000e00067213 */ /* 0x000fc60000000000 */
[----:B------:R-:W-:Y:S02]  /*0720*/  IMAD R5, R2, R7, RZ ;  /* 0x0000000702057224 */ /* 0x000fe400078e02ff */
[----:B------:R-:W-:-:S04]  /*0730*/  IMAD.MOV.U32 R2, RZ, RZ, RZ ;  /* 0x000000ffff027224 */ /* 0x000fc800078e00ff */
[----:B------:R-:W-:Y:S02]  /*0740*/  IMAD.HI.U32 R2, R3, R5, R2 ;  /* 0x0000000503027227 */ /* 0x000fe400078e0002 */
[----:B------:R-:W0:Y:S04]  /*0750*/  I2F.RP R3, R6 ;  /* 0x0000000600037306 */ /* 0x000e280000209400 */
[----:B------:R-:W-:-:S04]  /*0760*/  IMAD.HI.U32 R2, R2, R9, RZ ;  /* 0x0000000902027227 */ /* 0x000fc800078e00ff */
[----:B------:R-:W-:Y:S01]  /*0770*/  IMAD R0, R2, R0, R9 ;  /* 0x0000000002007224 */ /* 0x000fe200078e0209 */
[----:B------:R-:W-:-:S04]  /*0780*/  IABS R9, R15 ;  /* 0x0000000f00097213 */ /* 0x000fc80000000000 */
[----:B------:R-:W-:Y:S01]  /*0790*/  ISETP.GT.U32.AND P1, PT, R7, R0, PT ;  /* 0x000000000700720c */ /* 0x000fe20003f24070 */
[----:B------:R-:W1:Y:S08]  /*07a0*/  I2F.RP R5, R9 ;  /* 0x0000000900057306 */ /* 0x000e700000209400 */
[----:B0-----:R-:W0:Y:S04]  /*07b0*/  MUFU.RCP R3, R3 ;  /* 0x0000000300037308 */ /* 0x001e280000001000 */
[----:B------:R-:W-:-:S02]  /*07c0*/  @!P1 IMAD.IADD R0, R0, 0x1, -R7 ;  /* 0x0000000100009824 */ /* 0x000fc400078e0a07 */
[----:B------:R-:W-:Y:S01]  /*07d0*/  @!P1 VIADD R2, R2, 0x1 ;  /* 0x0000000102029836 */ /* 0x000fe20000000000 */
[----:B------:R-:W-:Y:S01]  /*07e0*/  ISETP.NE.AND P1, PT, R11, RZ, PT ;  /* 0x000000ff0b00720c */ /* 0x000fe20003f25270 */
[----:B-1----:R-:W-:Y:S01]  /*07f0*/  MUFU.RCP R5, R5 ;  /* 0x0000000500057308 */ /* 0x002fe20000001000 */
[----:B------:R-:W-:Y:S02]  /*0800*/  ISETP.GE.U32.AND P0, PT, R0, R7, PT ;  /* 0x000000070000720c */ /* 0x000fe40003f06070 */
[----:B------:R-:W-:-:S04]  /*0810*/  LOP3.LUT R0, R10, R11, RZ, 0x3c, !PT ;  /* 0x0000000b0a007212 */ /* 0x000fc800078e3cff */
[----:B------:R-:W-:Y:S01]  /*0820*/  ISETP.GE.AND P2, PT, R0, RZ, PT ;  /* 0x000000ff0000720c */ /* 0x000fe20003f46270 */
[----:B0-----:R-:W-:-:S04]  /*0830*/  VIADD R4, R3, 0xffffffe ;  /* 0x0ffffffe03047836 */ /* 0x001fc80000000000 */
[----:B------:R-:W0:Y:S02]  /*0840*/  F2I.FTZ.U32.TRUNC.NTZ R3, R4 ;  /* 0x0000000400037305 */ /* 0x000e24000021f000 */
[----:B------:R-:W-:-:S04]  /*0850*/  @P0 VIADD R2, R2, 0x1 ;  /* 0x0000000102020836 */ /* 0x000fc80000000000 */
[----:B------:R-:W-:Y:S02]  /*0860*/  IMAD.MOV.U32 R7, RZ, RZ, R2 ;  /* 0x000000ffff077224 */ /* 0x000fe400078e0002 */
[----:B------:R-:W-:Y:S02]  /*0870*/  IMAD.MOV.U32 R2, RZ, RZ, RZ ;  /* 0x000000ffff027224 */ /* 0x000fe400078e00ff */
[----:B------:R-:W-:Y:S01]  /*0880*/  @!P2 IMAD.MOV R7, RZ, RZ, -R7 ;  /* 0x000000ffff07a224 */ /* 0x000fe200078e0a07 */
[----:B------:R-:W-:-:S05]  /*0890*/  @!P1 LOP3.LUT R7, RZ, R11, RZ, 0x33, !PT ;  /* 0x0000000bff079212 */ /* 0x000fca00078e33ff */
[----:B------:R-:W-:-:S04]  /*08a0*/  IMAD.MOV R0, RZ, RZ, -R7 ;  /* 0x000000ffff007224 */ /* 0x000fc800078e0a07 */
[----:B------:R-:W-:Y:S02]  /*08b0*/  IMAD R0, R11, R0, R10 ;  /* 0x000000000b007224 */ /* 0x000fe400078e020a */
[----:B0-----:R-:W-:Y:S02]  /*08c0*/  IMAD.MOV R11, RZ, RZ, -R3 ;  /* 0x000000ffff0b7224 */ /* 0x001fe400078e0a03 */
[----:B------:R-:W-:Y:S01]  /*08d0*/  IMAD.IADD R0, R8, 0x1, R0 ;  /* 0x0000000108007824 */ /* 0x000fe200078e0200 */
[----:B------:R-:W-:Y:S01]  /*08e0*/  SHF.R.U32.HI R8, RZ, 0x5, R47 ;  /* 0x00000005ff087819 */ /* 0x000fe2000001162f */
[----:B------:R-:W-:Y:S02]  /*08f0*/  VIADD R10, R5, 0xffffffe ;  /* 0x0ffffffe050a7836 */ /* 0x000fe40000000000 */
[----:B------:R-:W-:Y:S02]  /*0900*/  IMAD R16, R0, 0x40, R12 ;  /* 0x0000004000107824 */ /* 0x000fe400078e020c */
[----:B------:R-:W-:Y:S01]  /*0910*/  IMAD R5, R11, R6, RZ ;  /* 0x000000060b057224 */ /* 0x000fe200078e02ff */
[----:B------:R-:W0:Y:S01]  /*0920*/  LDS R12, [UR10] ;  /* 0x0000000aff0c7984 */ /* 0x000e220008000800 */
[----:B------:R-:W1:Y:S01]  /*0930*/  F2I.FTZ.U32.TRUNC.NTZ R11, R10 ;  /* 0x0000000a000b7305 */ /* 0x000e62000021f000 */
[----:B------:R-:W-:Y:S01]  /*0940*/  IABS R0, R16 ;  /* 0x0000001000007213 */ /* 0x000fe20000000000 */
[----:B------:R-:W-:Y:S01]  /*0950*/  IMAD.HI.U32 R2, R3, R5, R2 ;  /* 0x0000000503027227 */ /* 0x000fe200078e0002 */
[----:B------:R-:W-:Y:S01]  /*0960*/  BAR.SYNC.DEFER_BLOCKING 0x0 ;  /* 0x0000000000007b1d */ /* 0x000fe20000010000 */
[----:B------:R-:W-:-:S02]  /*0970*/  ISETP.GE.AND P2, PT, R16, RZ, PT ;  /* 0x000000ff1000720c */ /* 0x000fc40003f46270 */
[----:B------:R-:W-:Y:S02]  /*0980*/  IMAD.MOV.U32 R5, RZ, RZ, R0 ;  /* 0x000000ffff057224 */ /* 0x000fe400078e0000 */
[----:B------:R-:W-:Y:S02]  /*0990*/  IMAD.SHL.U32 R0, R7, 0x100, RZ ;  /* 0x0000010007007824 */ /* 0x000fe400078e00ff */
[----:B------:R-:W-:Y:S01]  /*09a0*/  IMAD.HI.U32 R2, R2, R5, RZ ;  /* 0x0000000502027227 */ /* 0x000fe200078e00ff */
[----:B------:R2:W-:Y:S03]  /*09b0*/  STL [R1+0xb14], R16 ;  /* 0x000b141001007387 */ /* 0x0005e60000100800 */
[----:B------:R-:W-:Y:S02]  /*09c0*/  IMAD.MOV R2, RZ, RZ, -R2 ;  /* 0x000000ffff027224 */ /* 0x000fe400078e0a02 */
[----:B-1----:R-:W-:-:S02]  /*09d0*/  IMAD.MOV R3, RZ, RZ, -R11 ;  /* 0x000000ffff037224 */ /* 0x002fc400078e0a0b */
[----:B------:R-:W-:Y:S02]  /*09e0*/  IMAD R5, R6, R2, R5 ;  /* 0x0000000206057224 */ /* 0x000fe400078e0205 */
[----:B------:R-:W-:Y:S02]  /*09f0*/  IMAD.MOV.U32 R2, RZ, RZ, R3 ;  /* 0x000000ffff027224 */ /* 0x000fe400078e0003 */
[----:B------:R-:W-:Y:S01]  /*0a00*/  VIADD R13, R0, 0x1 ;  /* 0x00000001000d7836 */ /* 0x000fe20000000000 */
[----:B------:R-:W-:Y:S01]  /*0a10*/  ISETP.GT.U32.AND P0, PT, R6, R5, PT ;  /* 0x000000050600720c */ /* 0x000fe20003f04070 */
[----:B------:R-:W-:Y:S02]  /*0a20*/  IMAD R3, R2, R9, RZ ;  /* 0x0000000902037224 */ /* 0x000fe400078e02ff */
[----:B------:R-:W-:Y:S01]  /*0a30*/  IMAD.MOV.U32 R10, RZ, RZ, RZ ;  /* 0x000000ffff0a7224 */ /* 0x000fe200078e00ff */
[----:B------:R-:W-:Y:S01]  /*0a40*/  IABS R4, R13 ;  /* 0x0000000d00047213 */ /* 0x000fe20000000000 */
[----:B------:R-:W-:Y:S01]  /*0a50*/  VIADD R15, R0, 0x3 ;  /* 0x00000003000f7836 */ /* 0x000fe20000000000 */
[----:B------:R-:W-:Y:S01]  /*0a60*/  ISETP.GE.AND P6, PT, R13, RZ, PT ;  /* 0x000000ff0d00720c */ /* 0x000fe20003fc6270 */
[----:B------:R-:W-:-:S03]  /*0a70*/  IMAD.HI.U32 R10, R11, R3, R10 ;  /* 0x000000030b0a7227 */ /* 0x000fc600078e000a */
[----:B------:R-:W-:Y:S01]  /*0a80*/  ISETP.GE.AND P3, PT, R15, RZ, PT ;  /* 0x000000ff0f00720c */ /* 0x000fe20003f66270 */
[----:B------:R-:W-:Y:S02]  /*0a90*/  VIADD R11, R0, 0x2 ;  /* 0x00000002000b7836 */ /* 0x000fe40000000000 */
[----:B------:R-:W-:Y:S02]  /*0aa0*/  @!P0 IMAD.IADD R5, R5, 0x1, -R6 ;  /* 0x0000000105058824 */ /* 0x000fe400078e0a06 */
[----:B------:R-:W-:Y:S01]  /*0ab0*/  IMAD.HI.U32 R2, R10, R4, RZ ;  /* 0x000000040a027227 */ /* 0x000fe200078e00ff */
[----:B------:R-:W-:Y:S02]  /*0ac0*/  IABS R7, R11 ;  /* 0x0000000b00077213 */ /* 0x000fe40000000000 */
[----:B------:R-:W-:Y:S01]  /*0ad0*/  ISETP.GT.U32.AND P0, PT, R6, R5, PT ;  /* 0x000000050600720c */ /* 0x000fe20003f04070 */
[----:B------:R-:W-:Y:S01]  /*0ae0*/  IMAD.SHL.U32 R3, R8, 0x200000, RZ ;  /* 0x0020000008037824 */ /* 0x000fe200078e00ff */
[----:B------:R-:W-:Y:S01]  /*0af0*/  IABS R8, R15 ;  /* 0x0000000f00087213 */ /* 0x000fe20000000000 */
[----:B------:R-:W-:Y:S01]  /*0b00*/  IMAD.MOV R2, RZ, RZ, -R2 ;  /* 0x000000ffff027224 */ /* 0x000fe200078e0a02 */
[----:B------:R-:W-:Y:S01]  /*0b10*/  ISETP.GE.AND P1, PT, R11, RZ, PT ;  /* 0x000000ff0b00720c */ /* 0x000fe20003f26270 */
[----:B------:R-:W-:Y:S01]  /*0b20*/  VIADD R17, R0, 0x8 ;  /* 0x0000000800117836 */ /* 0x000fe20000000000 */
[----:B------:R-:W-:Y:S01]  /*0b30*/  LOP3.LUT R3, R3, 0x600000, RZ, 0xc0, !PT ;  /* 0x0060000003037812 */ /* 0x000fe200078ec0ff */
[----:B------:R-:W-:Y:S01]  /*0b40*/  IMAD R2, R9, R2, R4 ;  /* 0x0000000209027224 */ /* 0x000fe200078e0204 */
[----:B0-----:R-:W-:Y:S01]  /*0b50*/  R2UR UR7, R12 ;  /* 0x000000000c0772ca */ /* 0x001fe200000e0000 */
[----:B------:R-:W-:Y:S01]  /*0b60*/  IMAD.HI.U32 R4, R10, R8, RZ ;  /* 0x000000080a047227 */ /* 0x000fe200078e00ff */
[----:B------:R-:W-:-:S02]  /*0b70*/  R2UR UR11, R3 ;  /* 0x00000000030b72ca */ /* 0x000fc400000e0000 */
[----:B------:R-:W-:Y:S01]  /*0b80*/  ISETP.GT.U32.AND P4, PT, R9, R2, PT ;  /* 0x000000020900720c */ /* 0x000fe20003f84070 */
[----:B------:R-:W-:-:S04]  /*0b90*/  IMAD.HI.U32 R3, R10, R7, RZ ;  /* 0x000000070a037227 */ /* 0x000fc800078e00ff */
[----:B------:R-:W-:Y:S01]  /*0ba0*/  @!P0 IMAD.IADD R5, R5, 0x1, -R6 ;  /* 0x0000000105058824 */ /* 0x000fe200078e0a06 */
[----:B------:R-:W-:Y:S01]  /*0bb0*/  ISETP.NE.AND P0, PT, R14, RZ, PT ;  /* 0x000000ff0e00720c */ /* 0x000fe20003f05270 */
[----:B------:R-:W-:Y:S02]  /*0bc0*/  IMAD.MOV R6, RZ, RZ, -R3 ;  /* 0x000000ffff067224 */ /* 0x000fe400078e0a03 */
[----:B------:R-:W-:Y:S02]  /*0bd0*/  IMAD.MOV R3, RZ, RZ, -R4 ;  /* 0x000000ffff037224 */ /* 0x000fe400078e0a04 */
[C---:B------:R-:W-:Y:S02]  /*0be0*/  IMAD R4, R9.reuse, R6, R7 ;  /* 0x0000000609047224 */ /* 0x040fe400078e0207 */
[----:B------:R-:W-:Y:S02]  /*0bf0*/  @!P4 IMAD.IADD R2, R2, 0x1, -R9 ;  /* 0x000000010202c824 */ /* 0x000fe400078e0a09 */
[----:B------:R-:W-:Y:S01]  /*0c00*/  @!P2 IMAD.MOV R5, RZ, RZ, -R5 ;  /* 0x000000ffff05a224 */ /* 0x000fe200078e0a05 */
[C---:B------:R-:W-:Y:S01]  /*0c10*/  ISETP.GT.U32.AND P2, PT, R9.reuse, R4, PT ;  /* 0x000000040900720c */ /* 0x040fe20003f44070 */
[C---:B------:R-:W-:Y:S01]  /*0c20*/  IMAD R6, R9.reuse, R3, R8 ;  /* 0x0000000309067224 */ /* 0x040fe200078e0208 */
[C---:B------:R-:W-:Y:S01]  /*0c30*/  ISETP.GT.U32.AND P4, PT, R9.reuse, R2, PT ;  /* 0x000000020900720c */ /* 0x040fe20003f84070 */
[C---:B------:R-:W-:Y:S01]  /*0c40*/  VIADD R3, R0.reuse, 0x4 ;  /* 0x0000000400037836 */ /* 0x040fe20000000000 */
[----:B------:R-:W-:Y:S01]  /*0c50*/  @!P0 LOP3.LUT R5, RZ, R14, RZ, 0x33, !PT ;  /* 0x0000000eff058212 */ /* 0x000fe200078e33ff */
[C---:B------:R-:W-:Y:S01]  /*0c60*/  VIADD R7, R0.reuse, 0x5 ;  /* 0x0000000500077836 */ /* 0x040fe20000000000 */
[----:B------:R-:W-:Y:S01]  /*0c70*/  ISETP.GT.U32.AND P5, PT, R9, R6, PT ;  /* 0x000000060900720c */ /* 0x000fe20003fa4070 */
[C---:B------:R-:W-:Y:S01]  /*0c80*/  VIADD R14, R0.reuse, 0x6 ;  /* 0x00000006000e7836 */ /* 0x040fe20000000000 */
[----:B------:R-:W-:Y:S01]  /*0c90*/  IABS R11, R3 ;  /* 0x00000003000b7213 */ /* 0x000fe20000000000 */
[C---:B------:R-:W-:Y:S01]  /*0ca0*/  VIADD R19, R0.reuse, 0x9 ;  /* 0x0000000900137836 */ /* 0x040fe20000000000 */
[----:B------:R-:W-:Y:S01]  /*0cb0*/  ISETP.GE.AND P0, PT, R3, RZ, PT ;  /* 0x000000ff0300720c */ /* 0x000fe20003f06270 */
[----:B------:R-:W-:Y:S01]  /*0cc0*/  VIADD R20, R0, 0xa ;  /* 0x0000000a00147836 */ /* 0x000fe20000000000 */
[----:B------:R-:W-:Y:S01]  /*0cd0*/  IABS R12, R7 ;  /* 0x00000007000c7213 */ /* 0x000fe20000000000 */
[--C-:B------:R-:W-:Y:S01]  /*0ce0*/  @!P2 IMAD.IADD R4, R4, 0x1, -R9.reuse ;  /* 0x000000010404a824 */ /* 0x100fe200078e0a09 */
[----:B------:R-:W-:Y:S01]  /*0cf0*/  IABS R13, R14 ;  /* 0x0000000e000d7213 */ /* 0x000fe20000000000 */
[----:B------:R-:W-:Y:S01]  /*0d00*/  @!P4 IMAD.IADD R2, R2, 0x1, -R9 ;  /* 0x000000010202c824 */ /* 0x000fe200078e0a09 */
[----:B------:R-:W-:Y:S01]  /*0d10*/  ISETP.GE.AND P2, PT, R7, RZ, PT ;  /* 0x000000ff0700720c */ /* 0x000fe20003f46270 */
[----:B------:R-:W-:Y:S01]  /*0d20*/  IMAD.HI.U32 R3, R10, R11, RZ ;  /* 0x0000000b0a037227 */ /* 0x000fe200078e00ff */
[----:B------:R-:W-:-:S02]  /*0d30*/  ISETP.GT.U32.AND P4, PT, R9, R4, PT ;  /* 0x000000040900720c */ /* 0x000fc40003f84070 */
[----:B------:R-:W-:Y:S01]  /*0d40*/  IABS R15, R20 ;  /* 0x00000014000f7213 */ /* 0x000fe20000000000 */
[----:B--2---:R-:W-:Y:S02]  /*0d50*/  IMAD.MOV.U32 R16, RZ, RZ, R2 ;  /* 0x000000ffff107224 */ /* 0x004fe400078e0002 */
[----:B------:R-:W-:Y:S02]  /*0d60*/  IMAD.MOV R2, RZ, RZ, -R3 ;  /* 0x000000ffff027224 */ /* 0x000fe400078e0a03 */
[----:B------:R-:W-:Y:S02]  /*0d70*/  @!P5 IMAD.IADD R6, R6, 0x1, -R9 ;  /* 0x000000010606d824 */ /* 0x000fe400078e0a09 */
[C---:B------:R-:W-:Y:S01]  /*0d80*/  IMAD R2, R9.reuse, R2, R11 ;  /* 0x0000000209027224 */ /* 0x040fe200078e020b */
[----:B------:R-:W-:Y:S01]  /*0d90*/  IABS R11, R17 ;  /* 0x00000011000b7213 */ /* 0x000fe20000000000 */
[----:B------:R-:W-:Y:S01]  /*0da0*/  IMAD.HI.U32 R7, R10, R12, RZ ;  /* 0x0000000c0a077227 */ /* 0x000fe200078e00ff */
[----:B------:R-:W-:-:S03]  /*0db0*/  ISETP.GT.U32.AND P5, PT, R9, R6, PT ;  /* 0x000000060900720c */ /* 0x000fc60003fa4070 */
[----:B------:R-:W-:-:S04]  /*0dc0*/  IMAD.HI.U32 R8, R10, R13, RZ ;  /* 0x0000000d0a087227 */ /* 0x000fc800078e00ff */
[----:B------:R-:W-:Y:S01]  /*0dd0*/  @!P6 IMAD.MOV R16, RZ, RZ, -R16 ;  /* 0x000000ffff10e224 */ /* 0x000fe200078e0a10 */
[----:B------:R-:W-:Y:S01]  /*0de0*/  ISETP.GE.AND P6, PT, R14, RZ, PT ;  /* 0x000000ff0e00720c */ /* 0x000fe20003fc6270 */
[----:B------:R-:W-:Y:S01]  /*0df0*/  @!P4 IMAD.IADD R4, R4, 0x1, -R9 ;  /* 0x000000010404c824 */ /* 0x000fe200078e0a09 */
[C---:B------:R-:W-:Y:S01]  /*0e00*/  ISETP.GT.U32.AND P4, PT, R9.reuse, R2, PT ;  /* 0x000000020900720c */ /* 0x040fe20003f84070 */
[----:B------:R-:W-:Y:S01]  /*0e10*/  IMAD.MOV R7, RZ, RZ, -R7 ;  /* 0x000000ffff077224 */ /* 0x000fe200078e0a07 */
[----:B------:R0:W-:Y:S01]  /*0e20*/  STL [R1+0x250], R16 ;  /* 0x0002501001007387 */ /* 0x0001e20000100800 */
[----:B------:R-:W-:Y:S02]  /*0e30*/  IMAD.MOV R14, RZ, RZ, -R8 ;  /* 0x000000ffff0e7224 */ /* 0x000fe400078e0a08 */
[C---:B------:R-:W-:Y:S02]  /*0e40*/  IMAD R8, R9.reuse, R7, R12 ;  /* 0x0000000709087224 */ /* 0x040fe400078e020c */
[----:B------:R-:W-:Y:S01]  /*0e50*/  IMAD R12, R9, R14, R13 ;  /* 0x0000000e090c7224 */ /* 0x000fe200078e020d */
[----:B------:R-:W-:Y:S01]  /*0e60*/  IABS R13, R19 ;  /* 0x00000013000d7213 */ /* 0x000fe20000000000 */
[----:B------:R-:W-:-:S02]  /*0e70*/  IMAD.MOV.U32 R18, RZ, RZ, R4 ;  /* 0x000000ffff127224 */ /* 0x000fc400078e0004 */
[--C-:B------:R-:W-:Y:S01]  /*0e80*/  @!P5 IMAD.IADD R6, R6, 0x1, -R9.reuse ;  /* 0x000000010606d824 */ /* 0x100fe200078e0a09 */
[C---:B------:R-:W-:Y:S01]  /*0e90*/  ISETP.GT.U32.AND P5, PT, R9.reuse, R8, PT ;  /* 0x000000080900720c */ /* 0x040fe20003fa4070 */
[----:B0-----:R-:W-:Y:S02]  /*0ea0*/  VIADD R16, R0, 0x7 ;  /* 0x0000000700107836 */ /* 0x001fe40000000000 */
[----:B------:R-:W-:Y:S01]  /*0eb0*/  @!P1 IMAD.MOV R18, RZ, RZ, -R18 ;  /* 0x000000ffff129224 */ /* 0x000fe200078e0a12 */
[C---:B------:R-:W-:Y:S01]  /*0ec0*/  ISETP.GT.U32.AND P1, PT, R9.reuse, R12, PT ;  /* 0x0000000c0900720c */ /* 0x040fe20003f24070 */
[----:B------:R-:W-:Y:S01]  /*0ed0*/  @!P4 IMAD.IADD R2, R2, 0x1, -R9 ;  /* 0x000000010202c824 */ /* 0x000fe200078e0a09 */
[----:B------:R-:W-:Y:S01]  /*0ee0*/  IABS R7, R16 ;  /* 0x0000001000077213 */ /* 0x000fe20000000000 */
[----:B------:R-:W-:Y:S01]  /*0ef0*/  @!P3 IMAD.MOV R6, RZ, RZ, -R6 ;  /* 0x000000ffff06b224 */ /* 0x000fe200078e0a06 */
[----:B------:R-:W-:Y:S01]  /*0f00*/  STL [R1+0x24c], R18 ;  /* 0x00024c1201007387 */ /* 0x000fe20000100800 */
[----:B------:R-:W-:Y:S01]  /*0f10*/  ISETP.GE.AND P3, PT, R16, RZ, PT ;  /* 0x000000ff1000720c */ /* 0x000fe20003f66270 */
[----:B------:R-:W-:Y:S01]  /*0f20*/  VIADD R23, R0, 0x38 ;  /* 0x0000003800177836 */ /* 0x000fe20000000000 */
[----:B------:R-:W-:Y:S01]  /*0f30*/  ISETP.GT.U32.AND P4, PT, R9, R2, PT ;  /* 0x000000020900720c */ /* 0x000fe20003f84070 */
[----:B------:R-:W-:Y:S01]  /*0f40*/  IMAD.HI.U32 R3, R10, R7, RZ ;  /* 0x000000070a037227 */ /* 0x000fe200078e00ff */
[----:B------:R0:W-:Y:S03]  /*0f50*/  STL [R1+0x248], R6 ;  /* 0x0002480601007387 */ /* 0x0001e60000100800 */
[----:B------:R-:W-:-:S02]  /*0f60*/  IMAD.MOV R4, RZ, RZ, -R3 ;  /* 0x000000ffff047224 */ /* 0x000fc400078e0a03 */
[--C-:B------:R-:W-:Y:S02]  /*0f70*/  @!P1 IMAD.IADD R12, R12, 0x1, -R9.reuse ;  /* 0x000000010c0c9824 */ /* 0x100fe400078e0a09 */
[----:B------:R-:W-:Y:S02]  /*0f80*/  @!P5 IMAD.IADD R8, R8, 0x1, -R9 ;  /* 0x000000010808d824 */ /* 0x000fe400078e0a09 */
[C---:B------:R-:W-:Y:S01]  /*0f90*/  IMAD R4, R9.reuse, R4, R7 ;  /* 0x0000000409047224 */ /* 0x040fe200078e0207 */
[C---:B------:R-:W-:Y:S01]  /*0fa0*/  ISETP.GT.U32.AND P1, PT, R9.reuse, R12, PT ;  /* 0x0000000c0900720c */ /* 0x040fe20003f24070 */
[----:B------:R-:W-:Y:S01]  /*0fb0*/  @!P4 IMAD.IADD R2, R2, 0x1, -R9 ;  /* 0x000000010202c824 */ /* 0x000fe200078e0a09 */
[C---:B------:R-:W-:Y:S01]  /*0fc0*/  ISETP.GT.U32.AND P5, PT, R9.reuse, R8, PT ;  /* 0x000000080900720c */ /* 0x040fe20003fa4070 */
[----:B------:R-:W-:Y:S01]  /*0fd0*/  IMAD.HI.U32 R3, R10, R11, RZ ;  /* 0x0000000b0a037227 */ /* 0x000fe200078e00ff */
[----:B------:R-:W-:-:S03]  /*0fe0*/  ISETP.GT.U32.AND P4, PT, R9, R4, PT ;  /* 0x000000040900720c */ /* 0x000fc60003f84070 */
[----:B0-----:R-:W-:-:S04]  /*0ff0*/  IMAD.HI.U32 R6, R10, R13, RZ ;  /* 0x0000000d0a067227 */ /* 0x001fc800078e00ff */
[----:B------:R-:W-:Y:S02]  /*1000*/  IMAD.MOV R14, RZ, RZ, -R3 ;  /* 0x000000ffff0e7224 */ /* 0x000fe400078e0a03 */
[----:B------:R-:W-:-:S04]  /*1010*/  IMAD.HI.U32 R7, R10, R15, RZ ;  /* 0x0000000f0a077227 */ /* 0x000fc800078e00ff */
[----:B------:R-:W-:Y:S02]  /*1020*/  IMAD.MOV R16, RZ, RZ, -R6 ;  /* 0x000000ffff107224 */ /* 0x000fe400078e0a06 */
[C---:B------:R-:W-:Y:S02]  /*1030*/  IMAD R6, R9.reuse, R14, R11 ;  /* 0x0000000e09067224 */ /* 0x040fe400078e020b */
[----:B------:R-:W-:Y:S02]  /*1040*/  IMAD.MOV R18, RZ, RZ, -R7 ;  /* 0x000000ffff127224 */ /* 0x000fe400078e0a07 */
[C---:B------:R-:W-:Y:S02]  /*1050*/  IMAD R14, R9.reuse, R16, R13 ;  /* 0x00000010090e7224 */ /* 0x040fe400078e020d */
[--C-:B------:R-:W-:Y:S02]  /*1060*/  @!P1 IMAD.IADD R12, R12, 0x1, -R9.reuse ;  /* 0x000000010c0c9824 */ /* 0x100fe400078e0a09 */
[----:B------:R-:W-:Y:S01]  /*1070*/  IMAD.MOV.U32 R21, RZ, RZ, R2 ;  /* 0x000000ffff157224 */ /* 0x000fe200078e0002 */
[----:B------:R-:W-:Y:S01]  /*1080*/  ISETP.GT.U32.AND P1, PT, R9, R14, PT ;  /* 0x0000000e0900720c */ /* 0x000fe20003f24070 */
[--C-:B------:R-:W-:Y:S01]  /*1090*/  @!P5 IMAD.IADD R8, R8, 0x1, -R9.reuse ;  /* 0x000000010808d824 */ /* 0x100fe200078e0a09 */
[----:B------:R-:W-:Y:S01]  /*10a0*/  ISETP.GE.AND P5, PT, R17, RZ, PT ;  /* 0x000000ff1100720c */ /* 0x000fe20003fa6270 */
[----:B------:R-:W-:-:S02]  /*10b0*/  @!P4 IMAD.IADD R4, R4, 0x1, -R9 ;  /* 0x000000010404c824 */ /* 0x000fc400078e0a09 */
[C---:B------:R-:W-:Y:S02]  /*10c0*/  IMAD R2, R9.reuse, R18, R15 ;  /* 0x0000001209027224 */ /* 0x040fe400078e020f */
[----:B------:R-:W-:Y:S01]  /*10d0*/  IMAD.MOV.U32 R11, RZ, RZ, R12 ;  /* 0x000000ffff0b7224 */ /* 0x000fe200078e000c */
[C---:B------:R-:W-:Y:S01]  /*10e0*/  ISETP.GT.U32.AND P4, PT, R9.reuse, R4, PT ;  /* 0x000000040900720c */ /* 0x040fe20003f84070 */
[----:B------:R-:W-:Y:S02]  /*10f0*/  IMAD.MOV.U32 R3, RZ, RZ, R8 ;  /* 0x000000ffff037224 */ /* 0x000fe400078e0008 */
[----:B------:R-:W-:Y:S01]  /*1100*/  @!P6 IMAD.MOV R11, RZ, RZ, -R11 ;  /* 0x000000ffff0be224 */ /* 0x000fe200078e0a0b */
[C---:B------:R-:W-:Y:S01]  /*1110*/  ISETP.GT.U32.AND P6, PT, R9.reuse, R2, PT ;  /* 0x000000020900720c */ /* 0x040fe20003fc4070 */
[C---:B------:R-:W-:Y:S02]  /*1120*/  VIADD R13, R0.reuse, 0xb ;  /* 0x0000000b000d7836 */ /* 0x040fe40000000000 */
[----:B------:R-:W-:Y:S01]  /*1130*/  @!P0 IMAD.MOV R21, RZ, RZ, -R21 ;  /* 0x000000ffff158224 */ /* 0x000fe200078e0a15 */
[----:B------:R-:W-:Y:S01]  /*1140*/  ISETP.GT.U32.AND P0, PT, R9, R6, PT ;  /* 0x000000060900720c */ /* 0x000fe20003f04070 */
[----:B------:R-:W-:Y:S01]  /*1150*/  @!P2 IMAD.MOV R3, RZ, RZ, -R3 ;  /* 0x000000ffff03a224 */ /* 0x000fe200078e0a03 */
[----:B------:R-:W-:Y:S01]  /*1160*/  IABS R7, R13 ;  /* 0x0000000d00077213 */ /* 0x000fe20000000000 */
[----:B------:R-:W-:Y:S01]  /*1170*/  VIADD R16, R0, 0xc ;  /* 0x0000000c00107836 */ /* 0x000fe20000000000 */
[----:B------:R-:W-:Y:S01]  /*1180*/  STL [R1+0x244], R21 ;  /* 0x0002441501007387 */ /* 0x000fe20000100800 */
[--C-:B------:R-:W-:Y:S01]  /*1190*/  @!P1 IMAD.IADD R14, R14, 0x1, -R9.reuse ;  /* 0x000000010e0e9824 */ /* 0x100fe200078e0a09 */
[----:B------:R-:W-:Y:S01]  /*11a0*/  ISETP.GE.AND P2, PT, R19, RZ, PT ;  /* 0x000000ff1300720c */ /* 0x000fe20003f46270 */
[--C-:B------:R-:W-:Y:S01]  /*11b0*/  @!P4 IMAD.IADD R4, R4, 0x1, -R9.reuse ;  /* 0x000000010404c824 */ /* 0x100fe200078e0a09 */
[----:B------:R0:W-:Y:S01]  /*11c0*/  STL [R1+0x27c], R3 ;  /* 0x00027c0301007387 */ /* 0x0001e20000100800 */
[--C-:B------:R-:W-:Y:S01]  /*11d0*/  @!P6 IMAD.IADD R2, R2, 0x1, -R9.reuse ;  /* 0x000000010202e824 */ /* 0x100fe200078e0a09 */
[C---:B------:R-:W-:Y:S01]  /*11e0*/  ISETP.GT.U32.AND P6, PT, R9.reuse, R14, PT ;  /* 0x0000000e0900720c */ /* 0x040fe20003fc4070 */
[----:B------:R-:W-:Y:S01]  /*11f0*/  IMAD.MOV.U32 R12, RZ, RZ, R4 ;  /* 0x000000ffff0c7224 */ /* 0x000fe200078e0004 */
[----:B------:R1:W-:Y:S01]  /*1200*/  STL [R1+0x280], R11 ;  /* 0x0002800b01007387 */ /* 0x0003e20000100800 */
[----:B------:R-:W-:Y:S01]  /*1210*/  @!P0 IMAD.IADD R6, R6, 0x1, -R9 ;  /* 0x0000000106068824 */ /* 0x000fe200078e0a09 */
[----:B------:R-:W-:Y:S01]  /*1220*/  ISETP.GE.AND P4, PT, R20, RZ, PT ;  /* 0x000000ff1400720c */ /* 0x000fe20003f86270 */
[----:B------:R-:W-:Y:S01]  /*1230*/  @!P3 IMAD.MOV R12, RZ, RZ, -R12 ;  /* 0x000000ffff0cb224 */ /* 0x000fe200078e0a0c */
[C---:B------:R-:W-:Y:S01]  /*1240*/  ISETP.GT.U32.AND P3, PT, R9.reuse, R2, PT ;  /* 0x000000020900720c */ /* 0x040fe20003f64070 */
[----:B------:R-:W-:Y:S01]  /*1250*/  VIADD R17, R0, 0xd ;  /* 0x0000000d00117836 */ /* 0x000fe20000000000 */
[----:B------:R-:W-:Y:S01]  /*1260*/  ISETP.GT.U32.AND P1, PT, R9, R6, PT ;  /* 0x000000060900720c */ /* 0x000fe20003f24070 */
[----:B0-----:R-:W-:Y:S01]  /*1270*/  IMAD.HI.U32 R3, R10, R7, RZ ;  /* 0x000000070a037227 */ /* 0x001fe200078e00ff */
[----:B------:R0:W-:Y:S01]  /*1280*/  STL [R1+0x284], R12 ;  /* 0x0002840c01007387 */ /* 0x0001e20000100800 */
[----:B------:R-:W-:-:S02]  /*1290*/  ISETP.GE.AND P0, PT, R13, RZ, PT ;  /* 0x000000ff0d00720c */ /* 0x000fc40003f06270 */
[----:B-1----:R-:W-:Y:S01]  /*12a0*/  IABS R11, R16 ;  /* 0x00000010000b7213 */ /* 0x002fe20000000000 */
[----:B------:R-:W-:Y:S02]  /*12b0*/  IMAD.MOV R8, RZ, RZ, -R3 ;  /* 0x000000ffff087224 */ /* 0x000fe400078e0a03 */
[----:B------:R-:W-:Y:S02]  /*12c0*/  @!P6 IMAD.IADD R14, R14, 0x1, -R9 ;  /* 0x000000010e0ee824 */ /* 0x000fe400078e0a09 */
[----:B------:R-:W-:Y:S01]  /*12d0*/  IMAD.HI.U32 R3, R10, R11, RZ ;  /* 0x0000000b0a037227 */ /* 0x000fe200078e00ff */
[----:B0-----:R-:W-:-:S03]  /*12e0*/  IABS R12, R17 ;  /* 0x00000011000c7213 */ /* 0x001fc60000000000 */
[C---:B------:R-:W-:Y:S02]  /*12f0*/  IMAD R4, R9.reuse, R8, R7 ;  /* 0x0000000809047224 */ /* 0x040fe400078e0207 */
[----:B------:R-:W-:Y:S02]  /*1300*/  IMAD.MOV R8, RZ, RZ, -R3 ;  /* 0x000000ffff087224 */ /* 0x000fe400078e0a03 */
[C---:B------:R-:W-:Y:S02]  /*1310*/  VIADD R19, R0.reuse, 0xe ;  /* 0x0000000e00137836 */ /* 0x040fe40000000000 */
[C---:B------:R-:W-:Y:S02]  /*1320*/  IMAD R8, R9.reuse, R8, R11 ;  /* 0x0000000809087224 */ /* 0x040fe400078e020b */
[----:B------:R-:W-:Y:S01]  /*1330*/  VIADD R20, R0, 0xf ;  /* 0x0000000f00147836 */ /* 0x000fe20000000000 */
[----:B------:R-:W-:Y:S01]  /*1340*/  IABS R13, R19 ;  /* 0x00000013000d7213 */ /* 0x000fe20000000000 */
[----:B------:R-:W-:Y:S01]  /*1350*/  @!P1 IMAD.IADD R6, R6, 0x1, -R9 ;  /* 0x0000000106069824 */ /* 0x000fe200078e0a09 */
[C---:B------:R-:W-:Y:S01]  /*1360*/  ISETP.GT.U32.AND P6, PT, R9.reuse, R8, PT ;  /* 0x000000080900720c */ /* 0x040fe20003fc4070 */
[----:B------:R-:W-:Y:S01]  /*1370*/  IMAD.HI.U32 R3, R10, R12, RZ ;  /* 0x0000000c0a037227 */ /* 0x000fe200078e00ff */
[----:B------:R-:W-:-:S02]  /*1380*/  ISETP.GT.U32.AND P1, PT, R9, R4, PT ;  /* 0x000000040900720c */ /* 0x000fc40003f24070 */
[----:B------:R-:W-:Y:S01]  /*1390*/  IABS R15, R20 ;  /* 0x00000014000f7213 */ /* 0x000fe20000000000 */
[----:B------:R-:W-:Y:S02]  /*13a0*/  IMAD.MOV.U32 R18, RZ, RZ, R6 ;  /* 0x000000ffff127224 */ /* 0x000fe400078e0006 */
[----:B------:R-:W-:-:S04]  /*13b0*/  IMAD.HI.U32 R7, R10, R13, RZ ;  /* 0x0000000d0a077227 */ /* 0x000fc800078e00ff */
[----:B------:R-:W-:Y:S02]  /*13c0*/  IMAD.MOV R3, RZ, RZ, -R3 ;  /* 0x000000ffff037224 */ /* 0x000fe400078e0a03 */
[--C-:B------:R-:W-:Y:S02]  /*13d0*/  @!P6 IMAD.IADD R8, R8, 0x1, -R9.reuse ;  /* 0x000000010808e824 */ /* 0x100fe400078e0a09 */
[----:B------:R-:W-:Y:S01]  /*13e0*/  @!P3 IMAD.IADD R2, R2, 0x1, -R9 ;  /* 0x000000010202b824 */ /* 0x000fe200078e0a09 */
[----:B------:R-:W-:Y:S01]  /*13f0*/  ISETP.GE.AND P3, PT, R16, RZ, PT ;  /* 0x000000ff1000720c */ /* 0x000fe20003f66270 */
[----:B------:R-:W-:Y:S01]  /*1400*/  @!P5 IMAD.MOV R18, RZ, RZ, -R18 ;  /* 0x000000ffff12d224 */ /* 0x000fe200078e0a12 */
[----:B------:R-:W-:Y:S01]  /*1410*/  ISETP.GT.U32.AND P6, PT, R9, R8, PT ;  /* 0x000000080900720c */ /* 0x000fe20003fc4070 */
[----:B------:R-:W-:-:S03]  /*1420*/  IMAD.HI.U32 R11, R10, R15, RZ ;  /* 0x0000000f0a0b7227 */ /* 0x000fc600078e00ff */
[----:B------:R0:W-:Y:S01]  /*1430*/  STL [R1+0x240], R18 ;  /* 0x0002401201007387 */ /* 0x0001e20000100800 */
[----:B------:R-:W-:Y:S02]  /*1440*/  IMAD.MOV R16, RZ, RZ, -R7 ;  /* 0x000000ffff107224 */ /* 0x000fe400078e0a07 */
[----:B------:R-:W-:Y:S02]  /*1450*/  IMAD R6, R9, R3, R12 ;  /* 0x0000000309067224 */ /* 0x000fe400078e020c */
[----:B------:R-:W-:Y:S01]  /*1460*/  @!P1 IMAD.IADD R4, R4, 0x1, -R9 ;  /* 0x0000000104049824 */ /* 0x000fe200078e0a09 */
[----:B------:R-:W-:Y:S01]  /*1470*/  ISETP.GE.AND P1, PT, R17, RZ, PT ;  /* 0x000000ff1100720c */ /* 0x000fe20003f26270 */
[C---:B------:R-:W-:Y:S02]  /*1480*/  IMAD R12, R9.reuse, R16, R13 ;  /* 0x00000010090c7224 */ /* 0x040fe400078e020d */
[----:B------:R-:W-:Y:S01]  /*1490*/  IMAD.MOV.U32 R7, RZ, RZ, R2 ;  /* 0x000000ffff077224 */ /* 0x000fe200078e0002 */
[----:B------:R-:W-:Y:S01]  /*14a0*/  ISETP.GT.U32.AND P5, PT, R9, R4, PT ;  /* 0x000000040900720c */ /* 0x000fe20003fa4070 */
[----:B0-----:R-:W-:-:S02]  /*14b0*/  IMAD.MOV R18, RZ, RZ, -R11 ;  /* 0x000000ffff127224 */ /* 0x001fc400078e0a0b */
[----:B------:R-:W-:Y:S01]  /*14c0*/  @!P2 IMAD.MOV R14, RZ, RZ, -R14 ;  /* 0x000000ffff0ea224 */ /* 0x000fe200078e0a0e */
[C---:B------:R-:W-:Y:S01]  /*14d0*/  ISETP.GT.U32.AND P2, PT, R9.reuse, R6, PT ;  /* 0x000000060900720c */ /* 0x040fe20003f44070 */
[C---:B------:R-:W-:Y:S02]  /*14e0*/  IMAD R2, R9.reuse, R18, R15 ;  /* 0x0000001209027224 */ /* 0x040fe400078e020f */
[----:B------:R-:W-:Y:S01]  /*14f0*/  @!P4 IMAD.MOV R7, RZ, RZ, -R7 ;  /* 0x000000ffff07c224 */ /* 0x000fe200078e0a07 */
[C---:B------:R-:W-:Y:S01]  /*1500*/  ISETP.GT.U32.AND P4, PT, R9.reuse, R12, PT ;  /* 0x0000000c0900720c */ /* 0x040fe20003f84070 */
[----:B------:R-:W-:Y:S01]  /*1510*/  @!P6 IMAD.IADD R8, R8, 0x1, -R9 ;  /* 0x000000010808e824 */ /* 0x000fe200078e0a09 */
[----:B------:R-:W-:Y:S01]  /*1520*/  ISETP.GT.U32.AND P6, PT, R9, R2, PT ;  /* 0x000000020900720c */ /* 0x000fe20003fc4070 */
[C---:B------:R-:W-:Y:S01]  /*1530*/  VIADD R13, R0.reuse, 0x10 ;  /* 0x00000010000d7836 */ /* 0x040fe20000000000 */
[----:B------:R0:W-:Y:S01]  /*1540*/  STL [R1+0x23c], R14 ;  /* 0x00023c0e01007387 */ /* 0x0001e20000100800 */
[----:B------:R-:W-:-:S02]  /*1550*/  VIADD R15, R0, 0x11 ;  /* 0x00000011000f7836 */ /* 0x000fc40000000000 */
[--C-:B------:R-:W-:Y:S01]  /*1560*/  @!P5 IMAD.IADD R4, R4, 0x1, -R9.reuse ;  /* 0x000000010404d824 */ /* 0x100fe200078e0a09 */
[----:B------:R1:W-:Y:S01]  /*1570*/  STL [R1+0x238], R7 ;  /* 0x0002380701007387 */ /* 0x0003e20000100800 */
[--C-:B------:R-:W-:Y:S01]  /*1580*/  @!P2 IMAD.IADD R6, R6, 0x1, -R9.reuse ;  /* 0x000000010606a824 */ /* 0x100fe200078e0a09 */
[----:B------:R-:W-:Y:S01]  /*1590*/  ISETP.GE.AND P5, PT, R19, RZ, PT ;  /* 0x000000ff1300720c */ /* 0x000fe20003fa6270 */
[----:B------:R-:W-:Y:S01]  /*15a0*/  IMAD.MOV.U32 R11, RZ, RZ, R4 ;  /* 0x000000ffff0b7224 */ /* 0x000fe200078e0004 */
[----:B------:R-:W-:Y:S01]  /*15b0*/  ISETP.GE.AND P2, PT, R20, RZ, PT ;  /* 0x000000ff1400720c */ /* 0x000fe20003f46270 */
[--C-:B------:R-:W-:Y:S01]  /*15c0*/  @!P4 IMAD.IADD R12, R12, 0x1, -R9.reuse ;  /* 0x000000010c0cc824 */ /* 0x100fe200078e0a09 */
[----:B0-----:R-:W-:Y:S01]  /*15d0*/  IABS R14, R15 ;  /* 0x0000000f000e7213 */ /* 0x001fe20000000000 */
[----:B------:R-:W-:Y:S01]  /*15e0*/  @!P6 IMAD.IADD R2, R2, 0x1, -R9 ;  /* 0x000000010202e824 */ /* 0x000fe200078e0a09 */
[C---:B------:R-:W-:Y:S01]  /*15f0*/  ISETP.GT.U32.AND P4, PT, R9.reuse, R6, PT ;  /* 0x000000060900720c */ /* 0x040fe20003f84070 */
[C---:B------:R-:W-:Y:S01]  /*1600*/  VIADD R17, R0.reuse, 0x12 ;  /* 0x0000001200117836 */ /* 0x040fe20000000000 */
[----:B-1----:R-:W-:Y:S01]  /*1610*/  IABS R7, R13 ;  /* 0x0000000d00077213 */ /* 0x002fe20000000000 */
[----:B------:R-:W-:Y:S01]  /*1620*/  @!P0 IMAD.MOV R11, RZ, RZ, -R11 ;  /* 0x000000ffff0b8224 */ /* 0x000fe200078e0a0b */
[C---:B------:R-:W-:Y:S01]  /*1630*/  ISETP.GT.U32.AND P6, PT, R9.reuse, R12, PT ;  /* 0x0000000c0900720c */ /* 0x040fe20003fc4070 */
[----:B------:R-:W-:Y:S01]  /*1640*/  VIADD R18, R0, 0x13 ;  /* 0x0000001300127836 */ /* 0x000fe20000000000 */
[----:B------:R-:W-:Y:S01]  /*1650*/  IABS R16, R17 ;  /* 0x0000001100107213 */ /* 0x000fe20000000000 */
[----:B------:R-:W-:Y:S01]  /*1660*/  IMAD.HI.U32 R3, R10, R7, RZ ;  /* 0x000000070a037227 */ /* 0x000fe200078e00ff */
[----:B------:R-:W-:Y:S01]  /*1670*/  ISETP.GT.U32.AND P0, PT, R9, R2, PT ;  /* 0x000000020900720c */ /* 0x000fe20003f04070 */
[----:B------:R0:W-:Y:S02]  /*1680*/  STL [R1+0x234], R11 ;  /* 0x0002340b01007387 */ /* 0x0001e40000100800 */
[----:B------:R-:W-:-:S02]  /*1690*/  IMAD.MOV R4, RZ, RZ, -R3 ;  /* 0x000000ffff047224 */ /* 0x000fc400078e0a03 */
[----:B------:R-:W-:-:S04]  /*16a0*/  IMAD.HI.U32 R3, R10, R14, RZ ;  /* 0x0000000e0a037227 */ /* 0x000fc800078e00ff */
[C---:B------:R-:W-:Y:S02]  /*16b0*/  IMAD R4, R9.reuse, R4, R7 ;  /* 0x0000000409047224 */ /* 0x040fe400078e0207 */
[----:B------:R-:W-:Y:S01]  /*16c0*/  IMAD.MOV R3, RZ, RZ, -R3 ;  /* 0x000000ffff037224 */ /* 0x000fe200078e0a03 */
[----:B0-----:R-:W-:Y:S01]  /*16d0*/  IABS R11, R18 ;  /* 0x00000012000b7213 */ /* 0x001fe20000000000 */
[--C-:B------:R-:W-:Y:S01]  /*16e0*/  @!P4 IMAD.IADD R6, R6, 0x1, -R9.reuse ;  /* 0x000000010606c824 */ /* 0x100fe200078e0a09 */
[C---:B------:R-:W-:Y:S01]  /*16f0*/  ISETP.GT.U32.AND P4, PT, R9.reuse, R4, PT ;  /* 0x000000040900720c */ /* 0x040fe20003f84070 */
[C---:B------:R-:W-:Y:S02]  /*1700*/  IMAD R14, R9.reuse, R3, R14 ;  /* 0x00000003090e7224 */ /* 0x040fe400078e020e */
[----:B------:R-:W-:Y:S02]  /*1710*/  @!P6 IMAD.IADD R12, R12, 0x1, -R9 ;  /* 0x000000010c0ce824 */ /* 0x000fe400078e0a09 */
[----:B------:R-:W-:Y:S01]  /*1720*/  IMAD.HI.U32 R3, R10, R16, RZ ;  /* 0x000000100a037227 */ /* 0x000fe200078e00ff */
[----:B------:R-:W-:-:S03]  /*1730*/  ISETP.GT.U32.AND P6, PT, R9, R14, PT ;  /* 0x0000000e0900720c */ /* 0x000fc60003fc4070 */
[----:B------:R-:W-:Y:S02]  /*1740*/  IMAD.MOV R7, RZ, RZ, -R3 ;  /* 0x000000ffff077224 */ /* 0x000fe400078e0a03 */
[----:B------:R-:W-:-:S04]  /*1750*/  IMAD.HI.U32 R3, R10, R11, RZ ;  /* 0x0000000b0a037227 */ /* 0x000fc800078e00ff */
[--C-:B------:R-:W-:Y:S01]  /*1760*/  @!P4 IMAD.IADD R4, R4, 0x1, -R9.reuse ;  /* 0x000000010404c824 */ /* 0x100fe200078e0a09 */
[----:B------:R-:W-:Y:S01]  /*1770*/  ISETP.GE.AND P4, PT, R15, RZ, PT ;  /* 0x000000ff0f00720c */ /* 0x000fe20003f86270 */
[----:B------:R-:W-:Y:S02]  /*1780*/  VIADD R19, R0, 0x14 ;  /* 0x0000001400137836 */ /* 0x000fe40000000000 */
[--C-:B------:R-:W-:Y:S01]  /*1790*/  @!P6 IMAD.IADD R14, R14, 0x1, -R9.reuse ;  /* 0x000000010e0ee824 */ /* 0x100fe200078e0a09 */
[----:B------:R-:W-:Y:S01]  /*17a0*/  ISETP.GT.U32.AND P6, PT, R9, R4, PT ;  /* 0x000000040900720c */ /* 0x000fe20003fc4070 */
[----:B------:R-:W-:Y:S01]  /*17b0*/  @!P0 IMAD.IADD R2, R2, 0x1, -R9 ;  /* 0x0000000102028824 */ /* 0x000fe200078e0a09 */
[----:B------:R-:W-:Y:S01]  /*17c0*/  ISETP.GE.AND P0, PT, R13, RZ, PT ;  /* 0x000000ff0d00720c */ /* 0x000fe20003f06270 */
[----:B------:R-:W-:Y:S01]  /*17d0*/  IMAD.MOV.U32 R21, RZ, RZ, R8 ;  /* 0x000000ffff157224 */ /* 0x000fe200078e0008 */
[----:B------:R-:W-:Y:S01]  /*17e0*/  IABS R13, R19 ;  /* 0x00000013000d7213 */ /* 0x000fe20000000000 */
[----:B------:R-:W-:-:S02]  /*17f0*/  IMAD R16, R9, R7, R16 ;  /* 0x0000000709107224 */ /* 0x000fc400078e0210 */
[----:B------:R-:W-:Y:S02]  /*1800*/  IMAD.MOV R8, RZ, RZ, -R3 ;  /* 0x000000ffff087224 */ /* 0x000fe400078e0a03 */
[----:B------:R-:W-:Y:S02]  /*1810*/  IMAD.MOV.U32 R20, RZ, RZ, R6 ;  /* 0x000000ffff147224 */ /* 0x000fe400078e0006 */
[----:B------:R-:W-:Y:S02]  /*1820*/  IMAD.MOV.U32 R3, RZ, RZ, R12 ;  /* 0x000000ffff037224 */ /* 0x000fe400078e000c */
[----:B------:R-:W-:Y:S02]  /*1830*/  IMAD.MOV.U32 R6, RZ, RZ, R2 ;  /* 0x000000ffff067224 */ /* 0x000fe400078e0002 */
[----:B------:R-:W-:Y:S01]  /*1840*/  @!P3 IMAD.MOV R21, RZ, RZ, -R21 ;  /* 0x000000ffff15b224 */ /* 0x000fe200078e0a15 */
[C---:B------:R-:W-:Y:S01]  /*1850*/  ISETP.GT.U32.AND P3, PT, R9.reuse, R16, PT ;  /* 0x000000100900720c */ /* 0x040fe20003f64070 */
[----:B------:R-:W-:Y:S01]  /*1860*/  @!P1 IMAD.MOV R20, RZ, RZ, -R20 ;  /* 0x000000ffff149224 */ /* 0x000fe200078e0a14 */
[C---:B------:R-:W-:Y:S01]  /*1870*/  ISETP.GT.U32.AND P1, PT, R9.reuse, R14, PT ;  /* 0x0000000e0900720c */ /* 0x040fe20003f24070 */
[----:B------:R-:W-:Y:S01]  /*1880*/  IMAD R2, R9, R8, R11 ;  /* 0x0000000809027224 */ /* 0x000fe200078e020b */
[----:B------:R-:W-:Y:S01]  /*1890*/  STL [R1+0x230], R21 ;  /* 0x0002301501007387 */ /* 0x000fe20000100800 */
[----:B------:R-:W-:Y:S01]  /*18a0*/  @!P5 IMAD.MOV R3, RZ, RZ, -R3 ;  /* 0x000000ffff03d224 */ /* 0x000fe200078e0a03 */
[----:B------:R-:W-:Y:S01]  /*18b0*/  ISETP.GE.AND P5, PT, R17, RZ, PT ;  /* 0x000000ff1100720c */ /* 0x000fe20003fa6270 */
[----:B------:R-:W-:Y:S01]  /*18c0*/  IMAD.MOV.U32 R7, RZ, RZ, R13 ;  /* 0x000000ffff077224 */ /* 0x000fe200078e000d */
[----:B------:R-:W-:Y:S01]  /*18d0*/  STL [R1+0x288], R20 ;  /* 0x0002881401007387 */ /* 0x000fe20000100800 */
[--C-:B------:R-:W-:Y:S01]  /*18e0*/  @!P6 IMAD.IADD R4, R4, 0x1, -R9.reuse ;  /* 0x000000010404e824 */ /* 0x100fe200078e0a09 */
[----:B------:R-:W-:Y:S01]  /*18f0*/  ISETP.GT.U32.AND P6, PT, R9, R2, PT ;  /* 0x000000020900720c */ /* 0x000fe20003fc4070 */
[----:B------:R-:W-:Y:S01]  /*1900*/  @!P2 IMAD.MOV R6, RZ, RZ, -R6 ;  /* 0x000000ffff06a224 */ /* 0x000fe200078e0a06 */
[----:B------:R0:W-:Y:S01]  /*1910*/  STL [R1+0x28c], R3 ;  /* 0x00028c0301007387 */ /* 0x0001e20000100800 */
[----:B------:R-:W-:Y:S01]  /*1920*/  VIADD R8, R0, 0x15 ;  /* 0x0000001500087836 */ /* 0x000fe20000000000 */
[----:B------:R-:W-:Y:S01]  /*1930*/  ISETP.GE.AND P2, PT, R18, RZ, PT ;  /* 0x000000ff1200720c */ /* 0x000fe20003f46270 */
[--C-:B------:R-:W-:Y:S01]  /*1940*/  @!P1 IMAD.IADD R14, R14, 0x1, -R9.reuse ;  /* 0x000000010e0e9824 */ /* 0x100fe200078e0a09 */
[----:B------:R1:W-:Y:S01]  /*1950*/  STL [R1+0x290], R6 ;  /* 0x0002900601007387 */ /* 0x0003e20000100800 */
[----:B------:R-:W-:Y:S01]  /*1960*/  @!P3 IMAD.IADD R16, R16, 0x1, -R9 ;  /* 0x000000011010b824 */ /* 0x000fe200078e0a09 */
[----:B------:R-:W-:Y:S01]  /*1970*/  ISETP.GE.AND P3, PT, R8, RZ, PT ;  /* 0x000000ff0800720c */ /* 0x000fe20003f66270 */
[----:B------:R-:W-:Y:S01]  /*1980*/  IMAD.MOV.U32 R15, RZ, RZ, R14 ;  /* 0x000000ffff0f7224 */ /* 0x000fe200078e000e */
[----:B------:R-:W-:Y:S01]  /*1990*/  ISETP.GE.AND P1, PT, R19, RZ, PT ;  /* 0x000000ff1300720c */ /* 0x000fe20003f26270 */
[----:B------:R-:W-:-:S02]  /*19a0*/  IMAD.MOV.U32 R12, RZ, RZ, R4 ;  /* 0x000000ffff0c7224 */ /* 0x000fc400078e0004 */
[----:B0-----:R-:W-:-:S04]  /*19b0*/  IMAD.HI.U32 R3, R10, R7, RZ ;  /* 0x000000070a037227 */ /* 0x001fc800078e00ff */
[----:B-1----:R-:W-:Y:S01]  /*19c0*/  IMAD.MOV R6, RZ, RZ, -R3 ;  /* 0x000000ffff067224 */ /* 0x002fe200078e0a03 */
[----:B------:R-:W-:Y:S01]  /*19d0*/  IABS R3, R8 ;  /* 0x0000000800037213 */ /* 0x000fe20000000000 */
[----:B------:R-:W-:Y:S01]  /*19e0*/  @!P6 IMAD.IADD R2, R2, 0x1, -R9 ;  /* 0x000000010202e824 */ /* 0x000fe200078e0a09 */
[C---:B------:R-:W-:Y:S01]  /*19f0*/  ISETP.GT.U32.AND P6, PT, R9.reuse, R16, PT ;  /* 0x000000100900720c */ /* 0x040fe20003fc4070 */
[C---:B------:R-:W-:Y:S02]  /*1a00*/  IMAD R6, R9.reuse, R6, R7 ;  /* 0x0000000609067224 */ /* 0x040fe400078e0207 */
[----:B------:R-:W-:Y:S02]  /*1a10*/  IMAD.MOV.U32 R7, RZ, RZ, R3 ;  /* 0x000000ffff077224 */ /* 0x000fe400078e0003 */
[----:B------:R-:W-:Y:S01]  /*1a20*/  @!P4 IMAD.MOV R15, RZ, RZ, -R15 ;  /* 0x000000ffff0fc224 */ /* 0x000fe200078e0a0f */
[----:B------:R-:W-:Y:S01]  /*1a30*/  ISETP.GT.U32.AND P4, PT, R9, R6, PT ;  /* 0x000000060900720c */ /* 0x000fe20003f84070 */
[----:B------:R-:W-:-:S04]  /*1a40*/  IMAD.HI.U32 R3, R10, R7, RZ ;  /* 0x000000070a037227 */ /* 0x000fc800078e00ff */
[----:B------:R-:W-:Y:S01]  /*1a50*/  @!P0 IMAD.MOV R12, RZ, RZ, -R12 ;  /* 0x000000ffff0c8224 */ /* 0x000fe200078e0a0c */
[C---:B------:R-:W-:Y:S01]  /*1a60*/  ISETP.GT.U32.AND P0, PT, R9.reuse, R2, PT ;  /* 0x000000020900720c */ /* 0x040fe20003f04070 */
[----:B------:R-:W-:Y:S02]  /*1a70*/  IMAD.MOV R4, RZ, RZ, -R3 ;  /* 0x000000ffff047224 */ /* 0x000fe400078e0a03 */
[C---:B------:R-:W-:Y:S01]  /*1a80*/  VIADD R11, R0.reuse, 0x16 ;  /* 0x00000016000b7836 */ /* 0x040fe20000000000 */
[----:B------:R0:W-:Y:S01]  /*1a90*/  STL [R1+0x22c], R12 ;  /* 0x00022c0c01007387 */ /* 0x0001e20000100800 */
[C---:B------:R-:W-:Y:S02]  /*1aa0*/  IMAD R4, R9.reuse, R4, R7 ;  /* 0x0000000409047224 */ /* 0x040fe400078e0207 */
[----:B------:R-:W-:Y:S01]  /*1ab0*/  VIADD R13, R0, 0x17 ;  /* 0x00000017000d7836 */ /* 0x000fe20000000000 */
[----:B------:R-:W-:Y:S01]  /*1ac0*/  IABS R8, R11 ;  /* 0x0000000b00087213 */ /* 0x000fe20000000000 */
[--C-:B------:R-:W-:Y:S01]  /*1ad0*/  @!P6 IMAD.IADD R16, R16, 0x1, -R9.reuse ;  /* 0x000000011010e824 */ /* 0x100fe200078e0a09 */
[----:B------:R1:W-:Y:S01]  /*1ae0*/  STL [R1+0x228], R15 ;  /* 0x0002280f01007387 */ /* 0x0003e20000100800 */
[----:B------:R-:W-:Y:S01]  /*1af0*/  ISETP.GT.U32.AND P6, PT, R9, R4, PT ;  /* 0x000000040900720c */ /* 0x000fe20003fc4070 */
[----:B------:R-:W-:Y:S01]  /*1b00*/  @!P4 IMAD.IADD R6, R6, 0x1, -R9 ;  /* 0x000000010606c824 */ /* 0x000fe200078e0a09 */
[----:B------:R-:W-:Y:S01]  /*1b10*/  ISETP.GE.AND P4, PT, R13, RZ, PT ;  /* 0x000000ff0d00720c */ /* 0x000fe20003f86270 */
[----:B------:R-:W-:Y:S01]  /*1b20*/  IMAD.HI.U32 R3, R10, R8, RZ ;  /* 0x000000080a037227 */ /* 0x000fe200078e00ff */
[----:B0-----:R-:W-:-:S03]  /*1b30*/  IABS R12, R13 ;  /* 0x0000000d000c7213 */ /* 0x001fc60000000000 */
[----:B------:R-:W-:Y:S01]  /*1b40*/  @!P0 IMAD.IADD R2, R2, 0x1, -R9 ;  /* 0x0000000102028824 */ /* 0x000fe200078e0a09 */
[----:B------:R-:W-:Y:S01]  /*1b50*/  ISETP.GE.AND P0, PT, R11, RZ, PT ;  /* 0x000000ff0b00720c */ /* 0x000fe20003f06270 */
[----:B-1----:R-:W-:Y:S02]  /*1b60*/  IMAD.MOV.U32 R15, RZ, RZ, R16 ;  /* 0x000000ffff0f7224 */ /* 0x002fe400078e0010 */
[----:B------:R-:W-:-:S04]  /*1b70*/  IMAD.HI.U32 R7, R10, R12, RZ ;  /* 0x0000000c0a077227 */ /* 0x000fc800078e00ff */
[----:B------:R-:W-:Y:S01]  /*1b80*/  @!P5 IMAD.MOV R15, RZ, RZ, -R15 ;  /* 0x000000ffff0fd224 */ /* 0x000fe200078e0a0f */
[C---:B------:R-:W-:Y:S01]  /*1b90*/  ISETP.GT.U32.AND P5, PT, R9.reuse, R6, PT ;  /* 0x000000060900720c */ /* 0x040fe20003fa4070 */
[----:B------:R-:W-:Y:S02]  /*1ba0*/  IMAD.MOV R11, RZ, RZ, -R3 ;  /* 0x000000ffff0b7224 */ /* 0x000fe400078e0a03 */
[----:B------:R-:W-:Y:S01]  /*1bb0*/  VIADD R17, R0, 0x18 ;  /* 0x0000001800117836 */ /* 0x000fe20000000000 */
[----:B------:R-:W-:Y:S01]  /*1bc0*/  STL [R1+0x224], R15 ;  /* 0x0002240f01007387 */ /* 0x000fe20000100800 */
[----:B------:R-:W-:Y:S02]  /*1bd0*/  IMAD.MOV R7, RZ, RZ, -R7 ;  /* 0x000000ffff077224 */ /* 0x000fe400078e0a07 */
[----:B------:R-:W-:Y:S01]  /*1be0*/  IMAD R8, R9, R11, R8 ;  /* 0x0000000b09087224 */ /* 0x000fe200078e0208 */
[----:B------:R-:W-:Y:S01]  /*1bf0*/  IABS R14, R17 ;  /* 0x00000011000e7213 */ /* 0x000fe20000000000 */
[----:B------:R-:W-:-:S02]  /*1c00*/  @!P6 IMAD.IADD R4, R4, 0x1, -R9 ;  /* 0x000000010404e824 */ /* 0x000fc400078e0a09 */
[C---:B------:R-:W-:Y:S02]  /*1c10*/  IMAD R12, R9.reuse, R7, R12 ;  /* 0x00000007090c7224 */ /* 0x040fe400078e020c */
[----:B------:R-:W-:Y:S01]  /*1c20*/  @!P2 IMAD.MOV R2, RZ, RZ, -R2 ;  /* 0x000000ffff02a224 */ /* 0x000fe200078e0a02 */
[C---:B------:R-:W-:Y:S01]  /*1c30*/  ISETP.GT.U32.AND P2, PT, R9.reuse, R8, PT ;  /* 0x000000080900720c */ /* 0x040fe20003f44070 */
[----:B------:R-:W-:Y:S01]  /*1c40*/  IMAD.HI.U32 R3, R10, R14, RZ ;  /* 0x0000000e0a037227 */ /* 0x000fe200078e00ff */
[C---:B------:R-:W-:Y:S02]  /*1c50*/  ISETP.GT.U32.AND P6, PT, R9.reuse, R4, PT ;  /* 0x000000040900720c */ /* 0x040fe40003fc4070 */
[----:B------:R0:W-:Y:S01]  /*1c60*/  STL [R1+0x220], R2 ;  /* 0x0002200201007387 */ /* 0x0001e20000100800 */
[----:B------:R-:W-:Y:S01]  /*1c70*/  @!P5 IMAD.IADD R6, R6, 0x1, -R9 ;  /* 0x000000010606d824 */ /* 0x000fe200078e0a09 */
[----:B------:R-:W-:Y:S01]  /*1c80*/  ISETP.GT.U32.AND P5, PT, R9, R12, PT ;  /* 0x0000000c0900720c */ /* 0x000fe20003fa4070 */
[----:B------:R-:W-:-:S02]  /*1c90*/  IMAD.MOV R3, RZ, RZ, -R3 ;  /* 0x000000ffff037224 */ /* 0x000fc400078e0a03 */
[----:B------:R-:W-:Y:S02]  /*1ca0*/  VIADD R16, R0, 0x19 ;  /* 0x0000001900107836 */ /* 0x000fe40000000000 */
[C---:B------:R-:W-:Y:S02]  /*1cb0*/  IMAD R14, R9.reuse, R3, R14 ;  /* 0x00000003090e7224 */ /* 0x040fe400078e020e */
[--C-:B------:R-:W-:Y:S01]  /*1cc0*/  @!P2 IMAD.IADD R8, R8, 0x1, -R9.reuse ;  /* 0x000000010808a824 */ /* 0x100fe200078e0a09 */
[----:B------:R-:W-:Y:S01]  /*1cd0*/  IABS R7, R16 ;  /* 0x0000001000077213 */ /* 0x000fe20000000000 */
[--C-:B------:R-:W-:Y:S01]  /*1ce0*/  @!P6 IMAD.IADD R4, R4, 0x1, -R9.reuse ;  /* 0x000000010404e824 */ /* 0x100fe200078e0a09 */
[----:B------:R-:W-:Y:S01]  /*1cf0*/  ISETP.GT.U32.AND P6, PT, R9, R14, PT ;  /* 0x0000000e0900720c */ /* 0x000fe20003fc4070 */
[----:B------:R-:W-:Y:S01]  /*1d00*/  VIADD R19, R0, 0x1a ;  /* 0x0000001a00137836 */ /* 0x000fe20000000000 */
[----:B------:R-:W-:Y:S01]  /*1d10*/  ISETP.GE.AND P2, PT, R17, RZ, PT ;  /* 0x000000ff1100720c */ /* 0x000fe20003f46270 */
[----:B------:R-:W-:Y:S01]  /*1d20*/  @!P5 IMAD.IADD R12, R12, 0x1, -R9 ;  /* 0x000000010c0cd824 */ /* 0x000fe200078e0a09 */
[----:B------:R-:W-:Y:S01]  /*1d30*/  ISETP.GT.U32.AND P5, PT, R9, R8, PT ;  /* 0x000000080900720c */ /* 0x000fe20003fa4070 */
[----:B0-----:R-:W-:Y:S01]  /*1d40*/  IMAD.HI.U32 R2, R10, R7, RZ ;  /* 0x000000070a027227 */ /* 0x001fe200078e00ff */
[----:B------:R-:W-:-:S03]  /*1d50*/  IABS R11, R19 ;  /* 0x00000013000b7213 */ /* 0x000fc60000000000 */
[----:B------:R-:W-:Y:S02]  /*1d60*/  IMAD.MOV R2, RZ, RZ, -R2 ;  /* 0x000000ffff027224 */ /* 0x000fe400078e0a02 */
[----:B------:R-:W-:Y:S02]  /*1d70*/  VIADD R20, R0, 0x1b ;  /* 0x0000001b00147836 */ /* 0x000fe40000000000 */
[C---:B------:R-:W-:Y:S02]  /*1d80*/  IMAD R2, R9.reuse, R2, R7 ;  /* 0x0000000209027224 */ /* 0x040fe400078e0207 */
[----:B------:R-:W-:Y:S01]  /*1d90*/  @!P6 IMAD.IADD R14, R14, 0x1, -R9 ;  /* 0x000000010e0ee824 */ /* 0x000fe200078e0a09 */
[----:B------:R-:W-:Y:S01]  /*1da0*/  ISETP.GT.U32.AND P6, PT, R9, R12, PT ;  /* 0x0000000c0900720c */ /* 0x000fe20003fc4070 */
[----:B------:R-:W-:Y:S01]  /*1db0*/  VIADD R21, R0, 0x1c ;  /* 0x0000001c00157836 */ /* 0x000fe20000000000 */
[----:B------:R-:W-:Y:S01]  /*1dc0*/  IABS R13, R20 ;  /* 0x00000014000d7213 */ /* 0x000fe20000000000 */
[----:B------:R-:W-:-:S03]  /*1dd0*/  IMAD.HI.U32 R3, R10, R11, RZ ;  /* 0x0000000b0a037227 */ /* 0x000fc600078e00ff */
[----:B------:R-:W-:Y:S01]  /*1de0*/  IABS R15, R21 ;  /* 0x00000015000f7213 */ /* 0x000fe20000000000 */
[----:B------:R-:W-:Y:S01]  /*1df0*/  @!P5 IMAD.IADD R8, R8, 0x1, -R9 ;  /* 0x000000010808d824 */ /* 0x000fe200078e0a09 */
[C---:B------:R-:W-:Y:S01]  /*1e00*/  ISETP.GT.U32.AND P5, PT, R9.reuse, R2, PT ;  /* 0x000000020900720c */ /* 0x040fe20003fa4070 */
[----:B------:R-:W-:Y:S02]  /*1e10*/  IMAD.MOV.U32 R22, RZ, RZ, R6 ;  /* 0x000000ffff167224 */ /* 0x000fe400078e0006 */
[----:B------:R-:W-:Y:S02]  /*1e20*/  IMAD.MOV R6, RZ, RZ, -R3 ;  /* 0x000000ffff067224 */ /* 0x000fe400078e0a03 */
[----:B------:R-:W-:Y:S02]  /*1e30*/  IMAD.MOV.U32 R18, RZ, RZ, R4 ;  /* 0x000000ffff127224 */ /* 0x000fe400078e0004 */
[----:B------:R-:W-:Y:S01]  /*1e40*/  @!P1 IMAD.MOV R22, RZ, RZ, -R22 ;  /* 0x000000ffff169224 */ /* 0x000fe200078e0a16 */
[C---:B------:R-:W-:Y:S01]  /*1e50*/  ISETP.GT.U32.AND P1, PT, R9.reuse, R14, PT ;  /* 0x0000000e0900720c */ /* 0x040fe20003f24070 */
[----:B------:R-:W-:Y:S01]  /*1e60*/  @!P3 IMAD.MOV R18, RZ, RZ, -R18 ;  /* 0x000000ffff12b224 */ /* 0x000fe200078e0a12 */
[----:B------:R-:W-:Y:S01]  /*1e70*/  ISETP.GE.AND P3, PT, R16, RZ, PT ;  /* 0x000000ff1000720c */ /* 0x000fe20003f66270 */
[----:B------:R-:W-:Y:S01]  /*1e80*/  IMAD R4, R9, R6, R11 ;  /* 0x0000000609047224 */ /* 0x000fe200078e020b */
[----:B------:R-:W-:Y:S01]  /*1e90*/  STL [R1+0x21c], R22 ;  /* 0x00021c1601007387 */ /* 0x000fe20000100800 */
[----:B------:R-:W-:-:S03]  /*1ea0*/  IMAD.HI.U32 R3, R10, R13, RZ ;  /* 0x0000000d0a037227 */ /* 0x000fc600078e00ff */
[----:B------:R0:W-:Y:S01]  /*1eb0*/  STL [R1+0x294], R18 ;  /* 0x0002941201007387 */ /* 0x0001e20000100800 */
[----:B------:R-:W-:-:S04]  /*1ec0*/  IMAD.HI.U32 R6, R10, R15, RZ ;  /* 0x0000000f0a067227 */ /* 0x000fc800078e00ff */
[----:B------:R-:W-:Y:S01]  /*1ed0*/  @!P6 IMAD.IADD R12, R12, 0x1, -R9 ;  /* 0x000000010c0ce824 */ /* 0x000fe200078e0a09 */
[C---:B------:R-:W-:Y:S01]  /*1ee0*/  ISETP.GT.U32.AND P6, PT, R9.reuse, R4, PT ;  /* 0x000000040900720c */ /* 0x040fe20003fc4070 */
[----:B------:R-:W-:Y:S02]  /*1ef0*/  IMAD.MOV R16, RZ, RZ, -R3 ;  /* 0x000000ffff107224 */ /* 0x000fe400078e0a03 */
[----:B------:R-:W-:Y:S02]  /*1f00*/  @!P5 IMAD.IADD R2, R2, 0x1, -R9 ;  /* 0x000000010202d824 */ /* 0x000fe400078e0a09 */
[----:B0-----:R-:W-:Y:S02]  /*1f10*/  IMAD.MOV R18, RZ, RZ, -R6 ;  /* 0x000000ffff127224 */ /* 0x001fe400078e0a06 */
[----:B------:R-:W-:Y:S02]  /*1f20*/  IMAD.MOV.U32 R22, RZ, RZ, R8 ;  /* 0x000000ffff167224 */ /* 0x000fe400078e0008 */
[----:B------:R-:W-:-:S02]  /*1f30*/  IMAD R6, R9, R16, R13 ;  /* 0x0000001009067224 */ /* 0x000fc400078e020d */
[C---:B------:R-:W-:Y:S02]  /*1f40*/  IMAD R16, R9.reuse, R18, R15 ;  /* 0x0000001209107224 */ /* 0x040fe400078e020f */
[----:B------:R-:W-:Y:S01]  /*1f50*/  @!P0 IMAD.MOV R22, RZ, RZ, -R22 ;  /* 0x000000ffff168224 */ /* 0x000fe200078e0a16 */
[C---:B------:R-:W-:Y:S01]  /*1f60*/  ISETP.GT.U32.AND P0, PT, R9.reuse, R2, PT ;  /* 0x000000020900720c */ /* 0x040fe20003f04070 */
[----:B------:R-:W-:Y:S01]  /*1f70*/  VIADD R17, R0, 0x1d ;  /* 0x0000001d00117836 */ /* 0x000fe20000000000 */
[C---:B------:R-:W-:Y:S01]  /*1f80*/  ISETP.GT.U32.AND P5, PT, R9.reuse, R6, PT ;  /* 0x000000060900720c */ /* 0x040fe20003fa4070 */
[----:B------:R-:W-:Y:S01]  /*1f90*/  @!P4 IMAD.MOV R12, RZ, RZ, -R12 ;  /* 0x000000ffff0cc224 */ /* 0x000fe200078e0a0c */
[C---:B------:R-:W-:Y:S01]  /*1fa0*/  ISETP.GT.U32.AND P4, PT, R9.reuse, R16, PT ;  /* 0x000000100900720c */ /* 0x040fe20003f84070 */
[--C-:B------:R-:W-:Y:S01]  /*1fb0*/  @!P6 IMAD.IADD R4, R4, 0x1, -R9.reuse ;  /* 0x000000010404e824 */ /* 0x100fe200078e0a09 */
[----:B------:R-:W-:Y:S01]  /*1fc0*/  IABS R7, R17 ;  /* 0x0000001100077213 */ /* 0x000fe20000000000 */
[----:B------:R-:W-:Y:S01]  /*1fd0*/  VIADD R13, R0, 0x1e ;  /* 0x0000001e000d7836 */ /* 0x000fe20000000000 */
[----:B------:R-:W-:Y:S01]  /*1fe0*/  STL [R1+0x298], R22 ;  /* 0x0002981601007387 */ /* 0x000fe20000100800 */
[----:B------:R-:W-:Y:S01]  /*1ff0*/  @!P1 IMAD.IADD R14, R14, 0x1, -R9 ;  /* 0x000000010e0e9824 */ /* 0x000fe200078e0a09 */
[----:B------:R-:W-:Y:S01]  /*2000*/  ISETP.GT.U32.AND P6, PT, R9, R4, PT ;  /* 0x000000040900720c */ /* 0x000fe20003fc4070 */
[----:B------:R-:W-:Y:S01]  /*2010*/  IMAD.HI.U32 R3, R10, R7, RZ ;  /* 0x000000070a037227 */ /* 0x000fe200078e00ff */
[----:B------:R0:W-:Y:S01]  /*2020*/  STL [R1+0x29c], R12 ;  /* 0x00029c0c01007387 */ /* 0x0001e20000100800 */
[----:B------:R-:W-:-:S02]  /*2030*/  IABS R11, R13 ;  /* 0x0000000d000b7213 */ /* 0x000fc40000000000 */
[----:B------:R-:W-:Y:S01]  /*2040*/  @!P0 IMAD.IADD R2, R2, 0x1, -R9 ;  /* 0x0000000102028824 */ /* 0x000fe200078e0a09 */
[----:B------:R-:W-:Y:S01]  /*2050*/  ISETP.GE.AND P1, PT, R19, RZ, PT ;  /* 0x000000ff1300720c */ /* 0x000fe20003f26270 */
[----:B------:R-:W-:Y:S01]  /*2060*/  IMAD.MOV R8, RZ, RZ, -R3 ;  /* 0x000000ffff087224 */ /* 0x000fe200078e0a03 */
[----:B------:R-:W-:Y:S01]  /*2070*/  ISETP.GE.AND P0, PT, R21, RZ, PT ;  /* 0x000000ff1500720c */ /* 0x000fe20003f06270 */
[----:B------:R-:W-:Y:S01]  /*2080*/  @!P4 IMAD.IADD R16, R16, 0x1, -R9 ;  /* 0x000000011010c824 */ /* 0x000fe200078e0a09 */
[----:B------:R-:W-:Y:S01]  /*2090*/  ISETP.GE.AND P4, PT, R17, RZ, PT ;  /* 0x000000ff1100720c */ /* 0x000fe20003f86270 */
[----:B------:R-:W-:Y:S02]  /*20a0*/  IMAD R8, R9, R8, R7 ;  /* 0x0000000809087224 */ /* 0x000fe400078e0207 */
[----:B0-----:R-:W-:Y:S02]  /*20b0*/  IMAD.MOV.U32 R12, RZ, RZ, R2 ;  /* 0x000000ffff0c7224 */ /* 0x001fe400078e0002 */
[----:B------:R-:W-:-:S04]  /*20c0*/  IMAD.HI.U32 R3, R10, R11, RZ ;  /* 0x0000000b0a037227 */ /* 0x000fc800078e00ff */
[----:B------:R-:W-:Y:S01]  /*20d0*/  @!P3 IMAD.MOV R12, RZ, RZ, -R12 ;  /* 0x000000ffff0cb224 */ /* 0x000fe200078e0a0c */
[C---:B------:R-:W-:Y:S01]  /*20e0*/  ISETP.GT.U32.AND P3, PT, R9.reuse, R16, PT ;  /* 0x000000100900720c */ /* 0x040fe20003f64070 */
[--C-:B------:R-:W-:Y:S01]  /*20f0*/  @!P6 IMAD.IADD R4, R4, 0x1, -R9.reuse ;  /* 0x000000010404e824 */ /* 0x100fe200078e0a09 */
[C---:B------:R-:W-:Y:S01]  /*2100*/  ISETP.GT.U32.AND P6, PT, R9.reuse, R8, PT ;  /* 0x000000080900720c */ /* 0x040fe20003fc4070 */
[----:B------:R-:W-:Y:S02]  /*2110*/  @!P5 IMAD.IADD R6, R6, 0x1, -R9 ;  /* 0x000000010606d824 */ /* 0x000fe400078e0a09 */
[----:B------:R-:W-:Y:S02]  /*2120*/  IMAD.MOV R2, RZ, RZ, -R3 ;  /* 0x000000ffff027224 */ /* 0x000fe400078e0a03 */
[----:B------:R-:W-:Y:S01]  /*2130*/  @!P2 IMAD.MOV R14, RZ, RZ, -R14 ;  /* 0x000000ffff0ea224 */ /* 0x000fe200078e0a0e */
[C---:B------:R-:W-:Y:S01]  /*2140*/  ISETP.GT.U32.AND P5, PT, R9.reuse, R6, PT ;  /* 0x000000060900720c */ /* 0x040fe20003fa4070 */
[C---:B------:R-:W-:Y:S01]  /*2150*/  IMAD R2, R9.reuse, R2, R11 ;  /* 0x0000000209027224 */ /* 0x040fe200078e020b */
[----:B------:R-:W-:Y:S01]  /*2160*/  ISETP.GE.AND P2, PT, R20, RZ, PT ;  /* 0x000000ff1400720c */ /* 0x000fe20003f46270 */
[----:B------:R-:W-:Y:S01]  /*2170*/  @!P1 IMAD.MOV R4, RZ, RZ, -R4 ;  /* 0x000000ffff049224 */ /* 0x000fe200078e0a04 */
[----:B------:R-:W-:Y:S01]  /*2180*/  STL [R1+0x218], R14 ;  /* 0x0002180e01007387 */ /* 0x000fe20000100800 */
[--C-:B------:R-:W-:Y:S01]  /*2190*/  @!P3 IMAD.IADD R16, R16, 0x1, -R9.reuse ;  /* 0x000000011010b824 */ /* 0x100fe200078e0a09 */
[----:B------:R-:W-:Y:S01]  /*21a0*/  ISETP.GT.U32.AND P3, PT, R9, R2, PT ;  /* 0x000000020900720c */ /* 0x000fe20003f64070 */
[----:B------:R-:W-:Y:S01]  /*21b0*/  @!P6 IMAD.IADD R8, R8, 0x1, -R9 ;  /* 0x000000010808e824 */ /* 0x000fe200078e0a09 */
[----:B------:R-:W-:Y:S01]  /*21c0*/  STL [R1+0x214], R12 ;  /* 0x0002140c01007387 */ /* 0x000fe20000100800 */
[----:B------:R-:W-:-:S02]  /*21d0*/  VIADD R3, R0, 0x1f ;  /* 0x0000001f00037836 */ /* 0x000fc40000000000 */
[----:B------:R-:W-:Y:S01]  /*21e0*/  VIADD R7, R0, 0x20 ;  /* 0x0000002000077836 */ /* 0x000fe20000000000 */
[----:B------:R-:W-:Y:S01]  /*21f0*/  ISETP.GT.U32.AND P6, PT, R9, R8, PT ;  /* 0x000000080900720c */ /* 0x000fe20003fc4070 */
[--C-:B------:R-:W-:Y:S01]  /*2200*/  @!P5 IMAD.IADD R6, R6, 0x1, -R9.reuse ;  /* 0x000000010606d824 */ /* 0x100fe200078e0a09 */
[----:B------:R-:W-:Y:S01]  /*2210*/  ISETP.GE.AND P5, PT, R13, RZ, PT ;  /* 0x000000ff0d00720c */ /* 0x000fe20003fa6270 */
[----:B------:R0:W-:Y:S01]  /*2220*/  STL [R1+0x20c], R4 ;  /* 0x00020c0401007387 */ /* 0x0001e20000100800 */
[----:B------:R-:W-:Y:S01]  /*2230*/  IMAD.MOV.U32 R13, RZ, RZ, R16 ;  /* 0x000000ffff0d7224 */ /* 0x000fe200078e0010 */
[----:B------:R-:W-:Y:S01]  /*2240*/  ISETP.GE.AND P1, PT, R3, RZ, PT ;  /* 0x000000ff0300720c */ /* 0x000fe20003f26270 */
[----:B------:R-:W-:Y:S01]  /*2250*/  @!P2 IMAD.MOV R6, RZ, RZ, -R6 ;  /* 0x000000ffff06a224 */ /* 0x000fe200078e0a06 */
[----:B------:R-:W-:Y:S01]  /*2260*/  ISETP.GE.AND P2, PT, R7, RZ, PT ;  /* 0x000000ff0700720c */ /* 0x000fe20003f46270 */
[----:B------:R-:W-:Y:S01]  /*2270*/  VIADD R11, R0, 0x21 ;  /* 0x00000021000b7836 */ /* 0x000fe20000000000 */
[----:B------:R-:W-:Y:S01]  /*2280*/  IABS R7, R7 ;  /* 0x0000000700077213 */ /* 0x000fe20000000000 */
[----:B------:R-:W-:Y:S01]  /*2290*/  @!P3 IMAD.IADD R2, R2, 0x1, -R9 ;  /* 0x000000010202b824 */ /* 0x000fe200078e0a09 */
[----:B------:R1:W-:Y:S01]  /*22a0*/  STL [R1+0x208], R6 ;  /* 0x0002080601007387 */ /* 0x0003e20000100800 */
[----:B------:R-:W-:Y:S01]  /*22b0*/  @!P0 IMAD.MOV R13, RZ, RZ, -R13 ;  /* 0x000000ffff0d8224 */ /* 0x000fe200078e0a0d */
[----:B0-----:R-:W-:Y:S01]  /*22c0*/  IABS R4, R3 ;  /* 0x0000000300047213 */ /* 0x001fe20000000000 */
[----:B------:R-:W-:Y:S01]  /*22d0*/  VIADD R12, R0, 0x22 ;  /* 0x00000022000c7836 */ /* 0x000fe20000000000 */
[----:B------:R-:W-:Y:S01]  /*22e0*/  ISETP.GT.U32.AND P3, PT, R9, R2, PT ;  /* 0x000000020900720c */ /* 0x000fe20003f64070 */
[----:B------:R-:W-:Y:S01]  /*22f0*/  @!P6 IMAD.IADD R8, R8, 0x1, -R9 ;  /* 0x000000010808e824 */ /* 0x000fe200078e0a09 */
[----:B------:R-:W-:Y:S01]  /*2300*/  ISETP.GE.AND P0, PT, R11, RZ, PT ;  /* 0x000000ff0b00720c */ /* 0x000fe20003f06270 */
[----:B------:R-:W-:Y:S01]  /*2310*/  IMAD.HI.U32 R3, R10, R4, RZ ;  /* 0x000000040a037227 */ /* 0x000fe200078e00ff */
[----:B------:R0:W-:Y:S01]  /*2320*/  STL [R1+0x204], R13 ;  /* 0x0002040d01007387 */ /* 0x0001e20000100800 */
[----:B------:R-:W-:-:S02]  /*2330*/  ISETP.GE.AND P6, PT, R12, RZ, PT ;  /* 0x000000ff0c00720c */ /* 0x000fc40003fc6270 */
[----:B-1----:R-:W-:Y:S01]  /*2340*/  IABS R6, R11 ;  /* 0x0000000b00067213 */ /* 0x002fe20000000000 */
[----:B------:R-:W-:Y:S02]  /*2350*/  IMAD.MOV.U32 R11, RZ, RZ, R7 ;  /* 0x000000ffff0b7224 */ /* 0x000fe400078e0007 */
[----:B------:R-:W-:Y:S02]  /*2360*/  IMAD.MOV R7, RZ, RZ, -R3 ;  /* 0x000000ffff077224 */ /* 0x000fe400078e0a03 */
[----:B------:R-:W-:Y:S01]  /*2370*/  IMAD.HI.U32 R3, R10, R11, RZ ;  /* 0x0000000b0a037227 */ /* 0x000fe200078e00ff */
[----:B0-----:R-:W-:-:S03]  /*2380*/  IABS R13, R12 ;  /* 0x0000000c000d7213 */ /* 0x001fc60000000000 */
[----:B------:R-:W-:Y:S02]  /*2390*/  IMAD.MOV.U32 R12, RZ, RZ, R6 ;  /* 0x000000ffff0c7224 */ /* 0x000fe400078e0006 */
[----:B------:R-:W-:Y:S02]  /*23a0*/  IMAD R4, R9, R7, R4 ;  /* 0x0000000709047224 */ /* 0x000fe400078e0204 */
[----:B------:R-:W-:Y:S02]  /*23b0*/  IMAD.MOV.U32 R14, RZ, RZ, R8 ;  /* 0x000000ffff0e7224 */ /* 0x000fe400078e0008 */
[----:B------:R-:W-:-:S04]  /*23c0*/  IMAD.HI.U32 R6, R10, R12, RZ ;  /* 0x0000000c0a067227 */ /* 0x000fc800078e00ff */
[----:B------:R-:W-:Y:S02]  /*23d0*/  IMAD.MOV R8, RZ, RZ, -R3 ;  /* 0x000000ffff087224 */ /* 0x000fe400078e0a03 */
[----:B------:R-:W-:Y:S01]  /*23e0*/  @!P4 IMAD.MOV R14, RZ, RZ, -R14 ;  /* 0x000000ffff0ec224 */ /* 0x000fe200078e0a0e */
[C---:B------:R-:W-:Y:S01]  /*23f0*/  ISETP.GT.U32.AND P4, PT, R9.reuse, R4, PT ;  /* 0x000000040900720c */ /* 0x040fe20003f84070 */
[----:B------:R-:W-:Y:S02]  /*2400*/  IMAD.MOV R7, RZ, RZ, -R6 ;  /* 0x000000ffff077224 */ /* 0x000fe400078e0a06 */
[----:B------:R-:W-:Y:S01]  /*2410*/  @!P3 IMAD.IADD R2, R2, 0x1, -R9 ;  /* 0x000000010202b824 */ /* 0x000fe200078e0a09 */
[----:B------:R0:W-:Y:S01]  /*2420*/  STL [R1+0x2a0], R14 ;  /* 0x0002a00e01007387 */ /* 0x0001e20000100800 */
[C---:B------:R-:W-:Y:S02]  /*2430*/  IMAD R6, R9.reuse, R8, R11 ;  /* 0x0000000809067224 */ /* 0x040fe400078e020b */
[----:B------:R-:W-:-:S02]  /*2440*/  IMAD R8, R9, R7, R12 ;  /* 0x0000000709087224 */ /* 0x000fc400078e020c */
[----:B------:R-:W-:Y:S01]  /*2450*/  IMAD.MOV.U32 R16, RZ, RZ, R2 ;  /* 0x000000ffff107224 */ /* 0x000fe200078e0002 */
[----:B------:R-:W-:Y:S01]  /*2460*/  ISETP.GT.U32.AND P3, PT, R9, R6, PT ;  /* 0x000000060900720c */ /* 0x000fe20003f64070 */
[----:B------:R-:W-:-:S04]  /*2470*/  IMAD.HI.U32 R3, R10, R13, RZ ;  /* 0x0000000d0a037227 */ /* 0x000fc800078e00ff */
[----:B------:R-:W-:Y:S01]  /*2480*/  @!P5 IMAD.MOV R16, RZ, RZ, -R16 ;  /* 0x000000ffff10d224 */ /* 0x000fe200078e0a10 */
[C---:B------:R-:W-:Y:S01]  /*2490*/  ISETP.GT.U32.AND P5, PT, R9.reuse, R8, PT ;  /* 0x000000080900720c */ /* 0x040fe20003fa4070 */
[----:B------:R-:W-:Y:S02]  /*24a0*/  @!P4 IMAD.IADD R4, R4, 0x1, -R9 ;  /* 0x000000010404c824 */ /* 0x000fe400078e0a09 */
[----:B0-----:R-:W-:Y:S01]  /*24b0*/  IMAD.MOV R14, RZ, RZ, -R3 ;  /* 0x000000ffff0e7224 */ /* 0x001fe200078e0a03 */
[----:B------:R0:W-:Y:S01]  /*24c0*/  STL [R1+0x2a4], R16 ;  /* 0x0002a41001007387 */ /* 0x0001e20000100800 */
[C---:B------:R-:W-:Y:S01]  /*24d0*/  VIADD R17, R0.reuse, 0x24 ;  /* 0x0000002400117836 */ /* 0x040fe20000000000 */
[C---:B------:R-:W-:Y:S01]  /*24e0*/  ISETP.GT.U32.AND P4, PT, R9.reuse, R4, PT ;  /* 0x000000040900720c */ /* 0x040fe20003f84070 */
[----:B------:R-:W-:Y:S02]  /*24f0*/  IMAD R2, R9, R14, R13 ;  /* 0x0000000e09027224 */ /* 0x000fe400078e020d */
[----:B------:R-:W-:Y:S01]  /*2500*/  VIADD R15, R0, 0x23 ;  /* 0x00000023000f7836 */ /* 0x000fe20000000000 */
[----:B------:R-:W-:Y:S01]  /*2510*/  IABS R14, R17 ;  /* 0x00000011000e7213 */ /* 0x000fe20000000000 */
[----:B------:R-:W-:-:S02]  /*2520*/  @!P3 IMAD.IADD R6, R6, 0x1, -R9 ;  /* 0x000000010606b824 */ /* 0x000fc400078e0a09 */
[--C-:B------:R-:W-:Y:S01]  /*2530*/  @!P5 IMAD.IADD R8, R8, 0x1, -R9.reuse ;  /* 0x000000010808d824 */ /* 0x100fe200078e0a09 */
[----:B------:R-:W-:Y:S01]  /*2540*/  IABS R12, R15 ;  /* 0x0000000f000c7213 */ /* 0x000fe20000000000 */
[----:B------:R-:W-:Y:S01]  /*2550*/  IMAD.HI.U32 R7, R10, R14, RZ ;  /* 0x0000000e0a077227 */ /* 0x000fe200078e00ff */
[C---:B------:R-:W-:Y:S02]  /*2560*/  ISETP.GT.U32.AND P3, PT, R9.reuse, R6, PT ;  /* 0x000000060900720c */ /* 0x040fe40003f64070 */
[C---:B------:R-:W-:Y:S01]  /*2570*/  ISETP.GT.U32.AND P5, PT, R9.reuse, R8, PT ;  /* 0x000000080900720c */ /* 0x040fe20003fa4070 */
[----:B------:R-:W-:Y:S01]  /*2580*/  @!P4 IMAD.IADD R4, R4, 0x1, -R9 ;  /* 0x000000010404c824 */ /* 0x000fe200078e0a09 */
[----:B------:R-:W-:Y:S01]  /*2590*/  ISETP.GT.U32.AND P4, PT, R9, R2, PT ;  /* 0x000000020900720c */ /* 0x000fe20003f84070 */
[----:B------:R-:W-:Y:S02]  /*25a0*/  IMAD.MOV R7, RZ, RZ, -R7 ;  /* 0x000000ffff077224 */ /* 0x000fe400078e0a07 */
[----:B------:R-:W-:-:S04]  /*25b0*/  IMAD.HI.U32 R3, R10, R12, RZ ;  /* 0x0000000c0a037227 */ /* 0x000fc800078e00ff */
[C---:B------:R-:W-:Y:S02]  /*25c0*/  IMAD R14, R9.reuse, R7, R14 ;  /* 0x00000007090e7224 */ /* 0x040fe400078e020e */
[----:B------:R-:W-:Y:S02]  /*25d0*/  VIADD R19, R0, 0x26 ;  /* 0x0000002600137836 */ /* 0x000fe40000000000 */
[----:B------:R-:W-:Y:S01]  /*25e0*/  @!P5 IMAD.IADD R8, R8, 0x1, -R9 ;  /* 0x000000010808d824 */ /* 0x000fe200078e0a09 */
[----:B------:R-:W-:Y:S01]  /*25f0*/  ISETP.GT.U32.AND P5, PT, R9, R14, PT ;  /* 0x0000000e0900720c */ /* 0x000fe20003fa4070 */
[----:B------:R-:W-:Y:S01]  /*2600*/  IMAD.MOV R3, RZ, RZ, -R3 ;  /* 0x000000ffff037224 */ /* 0x000fe200078e0a03 */
[----:B------:R-:W-:Y:S01]  /*2610*/  IABS R13, R19 ;  /* 0x00000013000d7213 */ /* 0x000fe20000000000 */
[----:B------:R-:W-:Y:S02]  /*2620*/  VIADD R18, R0, 0x25 ;  /* 0x0000002500127836 */ /* 0x000fe40000000000 */
[----:B0-----:R-:W-:-:S02]  /*2630*/  IMAD.MOV.U32 R16, RZ, RZ, R4 ;  /* 0x000000ffff107224 */ /* 0x001fc400078e0004 */
[--C-:B------:R-:W-:Y:S01]  /*2640*/  @!P4 IMAD.IADD R2, R2, 0x1, -R9.reuse ;  /* 0x000000010202c824 */ /* 0x100fe200078e0a09 */
[----:B------:R-:W-:Y:S01]  /*2650*/  IABS R11, R18 ;  /* 0x00000012000b7213 */ /* 0x000fe20000000000 */
[----:B------:R-:W-:Y:S01]  /*2660*/  IMAD R12, R9, R3, R12 ;  /* 0x00000003090c7224 */ /* 0x000fe200078e020c */
[----:B------:R-:W-:Y:S01]  /*2670*/  ISETP.GE.AND P4, PT, R15, RZ, PT ;  /* 0x000000ff0f00720c */ /* 0x000fe20003f86270 */
[----:B------:R-:W-:Y:S02]  /*2680*/  VIADD R20, R0, 0x27 ;  /* 0x0000002700147836 */ /* 0x000fe40000000000 */
[----:B------:R-:W-:Y:S01]  /*2690*/  @!P1 IMAD.MOV R16, RZ, RZ, -R16 ;  /* 0x000000ffff109224 */ /* 0x000fe200078e0a10 */
[C---:B------:R-:W-:Y:S01]  /*26a0*/  ISETP.GT.U32.AND P1, PT, R9.reuse, R2, PT ;  /* 0x000000020900720c */ /* 0x040fe20003f24070 */
[----:B------:R-:W-:Y:S01]  /*26b0*/  @!P3 IMAD.IADD R6, R6, 0x1, -R9 ;  /* 0x000000010606b824 */ /* 0x000fe200078e0a09 */
[----:B------:R-:W-:Y:S01]  /*26c0*/  ISETP.GT.U32.AND P3, PT, R9, R12, PT ;  /* 0x0000000c0900720c */ /* 0x000fe20003f64070 */
[C---:B------:R-:W-:Y:S01]  /*26d0*/  IMAD.HI.U32 R7, R10.reuse, R13, RZ ;  /* 0x0000000d0a077227 */ /* 0x040fe200078e00ff */
[----:B------:R-:W-:Y:S01]  /*26e0*/  IABS R15, R20 ;  /* 0x00000014000f7213 */ /* 0x000fe20000000000 */
[----:B------:R0:W-:Y:S02]  /*26f0*/  STL [R1+0x2a8], R16 ;  /* 0x0002a81001007387 */ /* 0x0001e40000100800 */
[----:B------:R-:W-:-:S04]  /*2700*/  IMAD.HI.U32 R3, R10, R11, RZ ;  /* 0x0000000b0a037227 */ /* 0x000fc800078e00ff */
[----:B------:R-:W-:Y:S02]  /*2710*/  @!P5 IMAD.IADD R14, R14, 0x1, -R9 ;  /* 0x000000010e0ed824 */ /* 0x000fe400078e0a09 */
[----:B------:R-:W-:Y:S02]  /*2720*/  IMAD.MOV R4, RZ, RZ, -R3 ;  /* 0x000000ffff047224 */ /* 0x000fe400078e0a03 */
[----:B0-----:R-:W-:Y:S01]  /*2730*/  IMAD.MOV R16, RZ, RZ, -R7 ;  /* 0x000000ffff107224 */ /* 0x001fe200078e0a07 */
[C---:B------:R-:W-:Y:S01]  /*2740*/  ISETP.GT.U32.AND P5, PT, R9.reuse, R14, PT ;  /* 0x0000000e0900720c */ /* 0x040fe20003fa4070 */
[----:B------:R-:W-:Y:S02]  /*2750*/  IMAD.MOV.U32 R7, RZ, RZ, R15 ;  /* 0x000000ffff077224 */ /* 0x000fe400078e000f */
[----:B------:R-:W-:Y:S02]  /*2760*/  IMAD R4, R9, R4, R11 ;  /* 0x0000000409047224 */ /* 0x000fe400078e020b */
[----:B------:R-:W-:-:S04]  /*2770*/  IMAD.HI.U32 R3, R10, R7, RZ ;  /* 0x000000070a037227 */ /* 0x000fc800078e00ff */
[--C-:B------:R-:W-:Y:S01]  /*2780*/  @!P1 IMAD.IADD R2, R2, 0x1, -R9.reuse ;  /* 0x0000000102029824 */ /* 0x100fe200078e0a09 */
[----:B------:R-:W-:Y:S01]  /*2790*/  ISETP.GT.U32.AND P1, PT, R9, R4, PT ;  /* 0x000000040900720c */ /* 0x000fe20003f24070 */
[----:B------:R-:W-:Y:S02]  /*27a0*/  IMAD.MOV.U32 R11, RZ, RZ, R8 ;  /* 0x000000ffff0b7224 */ /* 0x000fe400078e0008 */
[----:B------:R-:W-:Y:S01]  /*27b0*/  @!P3 IMAD.IADD R12, R12, 0x1, -R9 ;  /* 0x000000010c0cb824 */ /* 0x000fe200078e0a09 */
[----:B------:R-:W-:Y:S01]  /*27c0*/  ISETP.GE.AND P3, PT, R17, RZ, PT ;  /* 0x000000ff1100720c */ /* 0x000fe20003f66270 */
[----:B------:R-:W-:Y:S02]  /*27d0*/  IMAD.MOV.U32 R21, RZ, RZ, R6 ;  /* 0x000000ffff157224 */ /* 0x000fe400078e0006 */
[----:B------:R-:W-:Y:S02]  /*27e0*/  IMAD.MOV R8, RZ, RZ, -R3 ;  /* 0x000000ffff087224 */ /* 0x000fe400078e0a03 */
[----:B------:R-:W-:-:S02]  /*27f0*/  IMAD R6, R9, R16, R13 ;  /* 0x0000001009067224 */ /* 0x000fc400078e020d */
[----:B------:R-:W-:Y:S02]  /*2800*/  IMAD.MOV.U32 R13, RZ, RZ, R2 ;  /* 0x000000ffff0d7224 */ /* 0x000fe400078e0002 */
[----:B------:R-:W-:Y:S01]  /*2810*/  @!P2 IMAD.MOV R21, RZ, RZ, -R21 ;  /* 0x000000ffff15a224 */ /* 0x000fe200078e0a15 */
[C---:B------:R-:W-:Y:S01]  /*2820*/  ISETP.GT.U32.AND P2, PT, R9.reuse, R12, PT ;  /* 0x0000000c0900720c */ /* 0x040fe20003f44070 */
[C---:B------:R-:W-:Y:S02]  /*2830*/  IMAD R2, R9.reuse, R8, R7 ;  /* 0x0000000809027224 */ /* 0x040fe400078e0207 */
[----:B------:R-:W-:Y:S01]  /*2840*/  @!P0 IMAD.MOV R11, RZ, RZ, -R11 ;  /* 0x000000ffff0b8224 */ /* 0x000fe200078e0a0b */
[----:B------:R-:W-:Y:S01]  /*2850*/  STL [R1+0x200], R21 ;  /* 0x0002001501007387 */ /* 0x000fe20000100800 */
[----:B------:R-:W-:Y:S01]  /*2860*/  @!P6 IMAD.MOV R13, RZ, RZ, -R13 ;  /* 0x000000ffff0de224 */ /* 0x000fe200078e0a0d */
[C---:B------:R-:W-:Y:S01]  /*2870*/  ISETP.GT.U32.AND P6, PT, R9.reuse, R6, PT ;  /* 0x000000060900720c */ /* 0x040fe20003fc4070 */
[--C-:B------:R-:W-:Y:S01]  /*2880*/  @!P5 IMAD.IADD R14, R14, 0x1, -R9.reuse ;  /* 0x000000010e0ed824 */ /* 0x100fe200078e0a09 */
[----:B------:R-:W-:Y:S01]  /*2890*/  ISETP.GT.U32.AND P5, PT, R9, R2, PT ;  /* 0x000000020900720c */ /* 0x000fe20003fa4070 */
[----:B------:R0:W-:Y:S01]  /*28a0*/  STL [R1+0x1fc], R11 ;  /* 0x0001fc0b01007387 */ /* 0x0001e20000100800 */
[--C-:B------:R-:W-:Y:S01]  /*28b0*/  @!P1 IMAD.IADD R4, R4, 0x1, -R9.reuse ;  /* 0x0000000104049824 */ /* 0x100fe200078e0a09 */
[----:B------:R-:W-:Y:S01]  /*28c0*/  ISETP.GE.AND P0, PT, R18, RZ, PT ;  /* 0x000000ff1200720c */ /* 0x000fe20003f06270 */
[----:B------:R-:W-:Y:S01]  /*28d0*/  VIADD R15, R0, 0x2a ;  /* 0x0000002a000f7836 */ /* 0x000fe20000000000 */
[----:B------:R1:W-:Y:S01]  /*28e0*/  STL [R1+0x1f8], R13 ;  /* 0x0001f80d01007387 */ /* 0x0003e20000100800 */
[----:B------:R-:W-:Y:S01]  /*28f0*/  @!P2 IMAD.IADD R12, R12, 0x1, -R9 ;  /* 0x000000010c0ca824 */ /* 0x000fe200078e0a09 */
[----:B------:R-:W-:Y:S01]  /*2900*/  ISETP.GE.AND P2, PT, R19, RZ, PT ;  /* 0x000000ff1300720c */ /* 0x000fe20003f46270 */
[----:B------:R-:W-:Y:S01]  /*2910*/  VIADD R17, R0, 0x2b ;  /* 0x0000002b00117836 */ /* 0x000fe20000000000 */
[----:B------:R-:W-:Y:S01]  /*2920*/  ISETP.GE.AND P1, PT, R20, RZ, PT ;  /* 0x000000ff1400720c */ /* 0x000fe20003f26270 */
[----:B------:R-:W-:-:S02]  /*2930*/  IMAD.MOV.U32 R16, RZ, RZ, R12 ;  /* 0x000000ffff107224 */ /* 0x000fc400078e000c */
[----:B0-----:R-:W-:Y:S01]  /*2940*/  VIADD R11, R0, 0x28 ;  /* 0x00000028000b7836 */ /* 0x001fe20000000000 */
[----:B------:R-:W-:Y:S01]  /*2950*/  IABS R18, R17 ;  /* 0x0000001100127213 */ /* 0x000fe20000000000 */
[--C-:B------:R-:W-:Y:S01]  /*2960*/  @!P6 IMAD.IADD R6, R6, 0x1, -R9.reuse ;  /* 0x000000010606e824 */ /* 0x100fe200078e0a09 */
[C---:B------:R-:W-:Y:S01]  /*2970*/  ISETP.GT.U32.AND P6, PT, R9.reuse, R4, PT ;  /* 0x000000040900720c */ /* 0x040fe20003fc4070 */
[----:B-1----:R-:W-:Y:S01]  /*2980*/  VIADD R13, R0, 0x29 ;  /* 0x00000029000d7836 */ /* 0x002fe20000000000 */
[----:B------:R-:W-:Y:S01]  /*2990*/  IABS R8, R11 ;  /* 0x0000000b00087213 */ /* 0x000fe20000000000 */
[----:B------:R-:W-:Y:S01]  /*29a0*/  @!P5 IMAD.IADD R2, R2, 0x1, -R9 ;  /* 0x000000010202d824 */ /* 0x000fe200078e0a09 */
[C---:B------:R-:W-:Y:S01]  /*29b0*/  ISETP.GT.U32.AND P5, PT, R9.reuse, R6, PT ;  /* 0x000000060900720c */ /* 0x040fe20003fa4070 */
[----:B------:R-:W-:Y:S01]  /*29c0*/  @!P4 IMAD.MOV R16, RZ, RZ, -R16 ;  /* 0x000000ffff10c224 */ /* 0x000fe200078e0a10 */
[----:B------:R-:W-:Y:S01]  /*29d0*/  IABS R7, R13 ;  /* 0x0000000d00077213 */ /* 0x000fe20000000000 */
[----:B------:R-:W-:Y:S01]  /*29e0*/  IMAD.HI.U32 R3, R10, R8, RZ ;  /* 0x000000080a037227 */ /* 0x000fe200078e00ff */
[----:B------:R-:W-:-:S02]  /*29f0*/  ISETP.GT.U32.AND P4, PT, R9, R2, PT ;  /* 0x000000020900720c */ /* 0x000fc40003f84070 */
[----:B------:R0:W-:Y:S01]  /*2a00*/  STL [R1+0x1f4], R16 ;  /* 0x0001f41001007387 */ /* 0x0001e20000100800 */
[----:B------:R-:W-:Y:S02]  /*2a10*/  IMAD.MOV.U32 R12, RZ, RZ, R7 ;  /* 0x000000ffff0c7224 */ /* 0x000fe400078e0007 */
[----:B------:R-:W-:Y:S02]  /*2a20*/  IMAD.MOV R7, RZ, RZ, -R3 ;  /* 0x000000ffff077224 */ /* 0x000fe400078e0a03 */
[----:B------:R-:W-:-:S04]  /*2a30*/  IMAD.HI.U32 R3, R10, R12, RZ ;  /* 0x0000000c0a037227 */ /* 0x000fc800078e00ff */
[C---:B------:R-:W-:Y:S01]  /*2a40*/  IMAD R8, R9.reuse, R7, R8 ;  /* 0x0000000709087224 */ /* 0x040fe200078e0208 */
[----:B0-----:R-:W-:Y:S01]  /*2a50*/  IABS R16, R15 ;  /* 0x0000000f00107213 */ /* 0x001fe20000000000 */
[----:B------:R-:W-:Y:S02]  /*2a60*/  IMAD.MOV R3, RZ, RZ, -R3 ;  /* 0x000000ffff037224 */ /* 0x000fe400078e0a03 */
[--C-:B------:R-:W-:Y:S01]  /*2a70*/  @!P6 IMAD.IADD R4, R4, 0x1, -R9.reuse ;  /* 0x000000010404e824 */ /* 0x100fe200078e0a09 */
[C---:B------:R-:W-:Y:S01]  /*2a80*/  ISETP.GT.U32.AND P6, PT, R9.reuse, R8, PT ;  /* 0x000000080900720c */ /* 0x040fe20003fc4070 */
[C---:B------:R-:W-:Y:S02]  /*2a90*/  IMAD R12, R9.reuse, R3, R12 ;  /* 0x00000003090c7224 */ /* 0x040fe400078e020c */
[----:B------:R-:W-:Y:S02]  /*2aa0*/  @!P4 IMAD.IADD R2, R2, 0x1, -R9 ;  /* 0x000000010202c824 */ /* 0x000fe400078e0a09 */
[----:B------:R-:W-:Y:S01]  /*2ab0*/  IMAD.HI.U32 R3, R10, R16, RZ ;  /* 0x000000100a037227 */ /* 0x000fe200078e00ff */
[----:B------:R-:W-:-:S03]  /*2ac0*/  ISETP.GT.U32.AND P4, PT, R9, R12, PT ;  /* 0x0000000c0900720c */ /* 0x000fc60003f84070 */
[----:B------:R-:W-:Y:S02]  /*2ad0*/  VIADD R19, R0, 0x2c ;  /* 0x0000002c00137836 */ /* 0x000fe40000000000 */
[----:B------:R-:W-:Y:S02]  /*2ae0*/  IMAD.MOV R3, RZ, RZ, -R3 ;  /* 0x000000ffff037224 */ /* 0x000fe400078e0a03 */
[----:B------:R-:W-:Y:S01]  /*2af0*/  @!P6 IMAD.IADD R8, R8, 0x1, -R9 ;  /* 0x000000010808e824 */ /* 0x000fe200078e0a09 */
[----:B------:R-:W-:Y:S01]  /*2b00*/  ISETP.GE.AND P6, PT, R13, RZ, PT ;  /* 0x000000ff0d00720c */ /* 0x000fe20003fc6270 */
[----:B------:R-:W-:-:S04]  /*2b10*/  IMAD.HI.U32 R7, R10, R18, RZ ;  /* 0x000000120a077227 */ /* 0x000fc800078e00ff */
[C---:B------:R-:W-:Y:S01]  /*2b20*/  IMAD R16, R9.reuse, R3, R16 ;  /* 0x0000000309107224 */ /* 0x040fe200078e0210 */
[----:B------:R-:W-:Y:S01]  /*2b30*/  IABS R3, R19 ;  /* 0x0000001300037213 */ /* 0x000fe20000000000 */
[----:B------:R-:W-:Y:S02]  /*2b40*/  @!P4 IMAD.IADD R12, R12, 0x1, -R9 ;  /* 0x000000010c0cc824 */ /* 0x000fe400078e0a09 */
[----:B------:R-:W-:Y:S01]  /*2b50*/  @!P3 IMAD.MOV R14, RZ, RZ, -R14 ;  /* 0x000000ffff0eb224 */ /* 0x000fe200078e0a0e */
[C---:B------:R-:W-:Y:S01]  /*2b60*/  ISETP.GT.U32.AND P3, PT, R9.reuse, R8, PT ;  /* 0x000000080900720c */ /* 0x040fe20003f64070 */
[----:B------:R-:W-:Y:S01]  /*2b70*/  IMAD.MOV R7, RZ, RZ, -R7 ;  /* 0x000000ffff077224 */ /* 0x000fe200078e0a07 */
[----:B------:R-:W-:Y:S01]  /*2b80*/  ISETP.GT.U32.AND P4, PT, R9, R12, PT ;  /* 0x0000000c0900720c */ /* 0x000fe20003f84070 */
[----:B------:R-:W-:Y:S01]  /*2b90*/  IMAD.MOV.U32 R20, RZ, RZ, R4 ;  /* 0x000000ffff147224 */ /* 0x000fe200078e0004 */
[----:B------:R-:W-:Y:S01]  /*2ba0*/  STL [R1+0x1f0], R14 ;  /* 0x0001f00e01007387 */ /* 0x000fe20000100800 */
[----:B------:R-:W-:Y:S01]  /*2bb0*/  @!P5 IMAD.IADD R6, R6, 0x1, -R9 ;  /* 0x000000010606d824 */ /* 0x000fe200078e0a09 */
[----:B------:R-:W-:Y:S01]  /*2bc0*/  ISETP.GE.AND P5, PT, R11, RZ, PT ;  /* 0x000000ff0b00720c */ /* 0x000fe20003fa6270 */
[----:B------:R-:W-:-:S02]  /*2bd0*/  VIADD R13, R0, 0x2d ;  /* 0x0000002d000d7836 */ /* 0x000fc40000000000 */
[----:B------:R-:W-:Y:S02]  /*2be0*/  IMAD.MOV.U32 R4, RZ, RZ, R2 ;  /* 0x000000ffff047224 */ /* 0x000fe400078e0002 */
[C---:B------:R-:W-:Y:S01]  /*2bf0*/  IMAD R18, R9.reuse, R7, R18 ;  /* 0x0000000709127224 */ /* 0x040fe200078e0212 */
[----:B------:R-:W-:Y:S01]  /*2c00*/  IABS R11, R13 ;  /* 0x0000000d000b7213 */ /* 0x000fe20000000000 */
[----:B------:R-:W-:Y:S02]  /*2c10*/  IMAD.MOV.U32 R7, RZ, RZ, R3 ;  /* 0x000000ffff077224 */ /* 0x000fe400078e0003 */
[----:B------:R-:W-:Y:S01]  /*2c20*/  @!P0 IMAD.MOV R20, RZ, RZ, -R20 ;  /* 0x000000ffff148224 */ /* 0x000fe200078e0a14 */
[C---:B------:R-:W-:Y:S01]  /*2c30*/  ISETP.GT.U32.AND P0, PT, R9.reuse, R16, PT ;  /* 0x000000100900720c */ /* 0x040fe20003f04070 */
[----:B------:R-:W-:Y:S01]  /*2c40*/  @!P2 IMAD.MOV R6, RZ, RZ, -R6 ;  /* 0x000000ffff06a224 */ /* 0x000fe200078e0a06 */
[----:B------:R-:W-:Y:S01]  /*2c50*/  ISETP.GT.U32.AND P2, PT, R9, R18, PT ;  /* 0x000000120900720c */ /* 0x000fe20003f44070 */
[----:B------:R-:W-:Y:S01]  /*2c60*/  @!P1 IMAD.MOV R4, RZ, RZ, -R4 ;  /* 0x000000ffff049224 */ /* 0x000fe200078e0a04 */
[----:B------:R-:W-:Y:S01]  /*2c70*/  STL [R1+0x2ac], R20 ;  /* 0x0002ac1401007387 */ /* 0x000fe20000100800 */
[----:B------:R-:W-:Y:S01]  /*2c80*/  IMAD.HI.U32 R3, R10, R7, RZ ;  /* 0x000000070a037227 */ /* 0x000fe200078e00ff */
[----:B------:R-:W-:-:S02]  /*2c90*/  ISETP.GE.AND P1, PT, R15, RZ, PT ;  /* 0x000000ff0f00720c */ /* 0x000fc40003f26270 */
[----:B------:R0:W-:Y:S01]  /*2ca0*/  STL [R1+0x2b0], R6 ;  /* 0x0002b00601007387 */ /* 0x0001e20000100800 */
[----:B------:R-:W-:-:S03]  /*2cb0*/  IMAD.HI.U32 R2, R10, R11, RZ ;  /* 0x0000000b0a027227 */ /* 0x000fc600078e00ff */
[----:B------:R1:W-:Y:S01]  /*2cc0*/  STL [R1+0x2b8], R4 ;  /* 0x0002b80401007387 */ /* 0x0003e20000100800 */
[--C-:B------:R-:W-:Y:S01]  /*2cd0*/  @!P3 IMAD.IADD R8, R8, 0x1, -R9.reuse ;  /* 0x000000010808b824 */ /* 0x100fe200078e0a09 */
[----:B------:R-:W-:Y:S01]  /*2ce0*/  ISETP.GE.AND P3, PT, R17, RZ, PT ;  /* 0x000000ff1100720c */ /* 0x000fe20003f66270 */
[----:B------:R-:W-:Y:S01]  /*2cf0*/  @!P4 IMAD.IADD R12, R12, 0x1, -R9 ;  /* 0x000000010c0cc824 */ /* 0x000fe200078e0a09 */
[----:B------:R-:W-:Y:S01]  /*2d00*/  ISETP.GE.AND P4, PT, R19, RZ, PT ;  /* 0x000000ff1300720c */ /* 0x000fe20003f86270 */
[----:B------:R-:W-:Y:S02]  /*2d10*/  IMAD.MOV.U32 R21, RZ, RZ, R8 ;  /* 0x000000ffff157224 */ /* 0x000fe400078e0008 */
[----:B0-----:R-:W-:Y:S02]  /*2d20*/  IMAD.MOV R6, RZ, RZ, -R2 ;  /* 0x000000ffff067224 */ /* 0x001fe400078e0a02 */
[----:B------:R-:W-:Y:S02]  /*2d30*/  IMAD.MOV.U32 R20, RZ, RZ, R12 ;  /* 0x000000ffff147224 */ /* 0x000fe400078e000c */
[----:B-1----:R-:W-:-:S02]  /*2d40*/  IMAD.MOV R4, RZ, RZ, -R3 ;  /* 0x000000ffff047224 */ /* 0x002fc400078e0a03 */
[----:B------:R-:W-:Y:S02]  /*2d50*/  @!P5 IMAD.MOV R21, RZ, RZ, -R21 ;  /* 0x000000ffff15d224 */ /* 0x000fe400078e0a15 */
[C---:B------:R-:W-:Y:S02]  /*2d60*/  IMAD R2, R9.reuse, R4, R7 ;  /* 0x0000000409027224 */ /* 0x040fe400078e0207 */
[C---:B------:R-:W-:Y:S01]  /*2d70*/  IMAD R4, R9.reuse, R6, R11 ;  /* 0x0000000609047224 */ /* 0x040fe200078e020b */
[----:B------:R-:W-:Y:S01]  /*2d80*/  STL [R1+0x1ec], R21 ;  /* 0x0001ec1501007387 */ /* 0x000fe20000100800 */
[--C-:B------:R-:W-:Y:S01]  /*2d90*/  @!P2 IMAD.IADD R18, R18, 0x1, -R9.reuse ;  /* 0x000000011212a824 */ /* 0x100fe200078e0a09 */
[C---:B------:R-:W-:Y:S01]  /*2da0*/  ISETP.GT.U32.AND P5, PT, R9.reuse, R2, PT ;  /* 0x000000020900720c */ /* 0x040fe20003fa4070 */
[----:B------:R-:W-:Y:S01]  /*2db0*/  @!P6 IMAD.MOV R20, RZ, RZ, -R20 ;  /* 0x000000ffff14e224 */ /* 0x000fe200078e0a14 */
[C---:B------:R-:W-:Y:S01]  /*2dc0*/  ISETP.GT.U32.AND P6, PT, R9.reuse, R4, PT ;  /* 0x000000040900720c */ /* 0x040fe20003fc4070 */
[C---:B------:R-:W-:Y:S01]  /*2dd0*/  VIADD R6, R0.reuse, 0x2e ;  /* 0x0000002e00067836 */ /* 0x040fe20000000000 */
[C---:B------:R-:W-:Y:S01]  /*2de0*/  ISETP.GT.U32.AND P2, PT, R9.reuse, R18, PT ;  /* 0x000000120900720c */ /* 0x040fe20003f44070 */
[----:B------:R-:W-:Y:S01]  /*2df0*/  VIADD R14, R0, 0x2f ;  /* 0x0000002f000e7836 */ /* 0x000fe20000000000 */
[----:B------:R-:W-:Y:S01]  /*2e00*/  STL [R1+0x1e8], R20 ;  /* 0x0001e81401007387 */ /* 0x000fe20000100800 */
[--C-:B------:R-:W-:Y:S01]  /*2e10*/  @!P0 IMAD.IADD R16, R16, 0x1, -R9.reuse ;  /* 0x0000000110108824 */ /* 0x100fe200078e0a09 */
[----:B------:R-:W-:Y:S01]  /*2e20*/  IABS R7, R6 ;  /* 0x0000000600077213 */ /* 0x000fe20000000000 */
[C---:B------:R-:W-:Y:S01]  /*2e30*/  VIADD R15, R0.reuse, 0x30 ;  /* 0x00000030000f7836 */ /* 0x040fe20000000000 */
[----:B------:R-:W-:Y:S01]  /*2e40*/  IABS R11, R14 ;  /* 0x0000000e000b7213 */ /* 0x000fe20000000000 */
[----:B------:R-:W-:Y:S01]  /*2e50*/  VIADD R19, R0, 0x33 ;  /* 0x0000003300137836 */ /* 0x000fe20000000000 */
[----:B------:R-:W-:Y:S01]  /*2e60*/  ISETP.GT.U32.AND P0, PT, R9, R16, PT ;  /* 0x000000100900720c */ /* 0x000fe20003f04070 */
[----:B------:R-:W-:-:S02]  /*2e70*/  @!P5 IMAD.IADD R2, R2, 0x1, -R9 ;  /* 0x000000010202d824 */ /* 0x000fc400078e0a09 */
[--C-:B------:R-:W-:Y:S02]  /*2e80*/  @!P6 IMAD.IADD R4, R4, 0x1, -R9.reuse ;  /* 0x000000010404e824 */ /* 0x100fe400078e0a09 */
[----:B------:R-:W-:Y:S01]  /*2e90*/  IMAD.HI.U32 R3, R10, R7, RZ ;  /* 0x000000070a037227 */ /* 0x000fe200078e00ff */
[C---:B------:R-:W-:Y:S02]  /*2ea0*/  ISETP.GT.U32.AND P5, PT, R9.reuse, R2, PT ;  /* 0x000000020900720c */ /* 0x040fe40003fa4070 */
[----:B------:R-:W-:Y:S01]  /*2eb0*/  ISETP.GT.U32.AND P6, PT, R9, R4, PT ;  /* 0x000000040900720c */ /* 0x000fe20003fc4070 */
[----:B------:R-:W-:Y:S01]  /*2ec0*/  @!P2 IMAD.IADD R18, R18, 0x1, -R9 ;  /* 0x000000011212a824 */ /* 0x000fe200078e0a09 */
[----:B------:R-:W-:Y:S01]  /*2ed0*/  ISETP.GE.AND P2, PT, R6, RZ, PT ;  /* 0x000000ff0600720c */ /* 0x000fe20003f46270 */
[----:B------:R-:W-:-:S04]  /*2ee0*/  IMAD.HI.U32 R6, R10, R11, RZ ;  /* 0x0000000b0a067227 */ /* 0x000fc800078e00ff */
[----:B------:R-:W-:Y:S02]  /*2ef0*/  IMAD.MOV R8, RZ, RZ, -R3 ;  /* 0x000000ffff087224 */ /* 0x000fe400078e0a03 */
[----:B------:R-:W-:Y:S02]  /*2f00*/  IMAD.MOV R12, RZ, RZ, -R6 ;  /* 0x000000ffff0c7224 */ /* 0x000fe400078e0a06 */
[C---:B------:R-:W-:Y:S02]  /*2f10*/  IMAD R6, R9.reuse, R8, R7 ;  /* 0x0000000809067224 */ /* 0x040fe400078e0207 */
[C---:B------:R-:W-:Y:S01]  /*2f20*/  IMAD R8, R9.reuse, R12, R11 ;  /* 0x0000000c09087224 */ /* 0x040fe200078e020b */
[----:B------:R-:W-:Y:S01]  /*2f30*/  IABS R11, R19 ;  /* 0x00000013000b7213 */ /* 0x000fe20000000000 */
[--C-:B------:R-:W-:Y:S01]  /*2f40*/  @!P5 IMAD.IADD R2, R2, 0x1, -R9.reuse ;  /* 0x000000010202d824 */ /* 0x100fe200078e0a09 */
[----:B------:R-:W-:Y:S01]  /*2f50*/  ISETP.GT.U32.AND P5, PT, R9, R6, PT ;  /* 0x000000060900720c */ /* 0x000fe20003fa4070 */
[--C-:B------:R-:W-:Y:S01]  /*2f60*/  @!P0 IMAD.IADD R16, R16, 0x1, -R9.reuse ;  /* 0x0000000110108824 */ /* 0x100fe200078e0a09 */
[----:B------:R-:W-:Y:S01]  /*2f70*/  ISETP.GE.AND P0, PT, R13, RZ, PT ;  /* 0x000000ff0d00720c */ /* 0x000fe20003f06270 */
[----:B------:R-:W-:Y:S01]  /*2f80*/  @!P6 IMAD.IADD R4, R4, 0x1, -R9 ;  /* 0x000000010404e824 */ /* 0x000fe200078e0a09 */
[----:B------:R-:W-:Y:S01]  /*2f90*/  IABS R13, R15 ;  /* 0x0000000f000d7213 */ /* 0x000fe20000000000 */
[----:B------:R-:W-:Y:S01]  /*2fa0*/  IMAD.MOV.U32 R17, RZ, RZ, R16 ;  /* 0x000000ffff117224 */ /* 0x000fe200078e0010 */
[----:B------:R-:W-:Y:S01]  /*2fb0*/  ISETP.GT.U32.AND P6, PT, R9, R8, PT ;  /* 0x000000080900720c */ /* 0x000fe20003fc4070 */
[----:B------:R-:W-:Y:S01]  /*2fc0*/  @!P3 IMAD.MOV R18, RZ, RZ, -R18 ;  /* 0x000000ffff12b224 */ /* 0x000fe200078e0a12 */
[----:B------:R-:W-:Y:S01]  /*2fd0*/  ISETP.GE.AND P3, PT, R15, RZ, PT ;  /* 0x000000ff0f00720c */ /* 0x000fe20003f66270 */
[----:B------:R-:W-:-:S02]  /*2fe0*/  IMAD.MOV.U32 R7, RZ, RZ, R13 ;  /* 0x000000ffff077224 */ /* 0x000fc400078e000d */
[----:B------:R-:W-:Y:S02]  /*2ff0*/  VIADD R13, R0, 0x31 ;  /* 0x00000031000d7836 */ /* 0x000fe40000000000 */
[----:B------:R-:W-:Y:S01]  /*3000*/  @!P1 IMAD.MOV R17, RZ, RZ, -R17 ;  /* 0x000000ffff119224 */ /* 0x000fe200078e0a11 */
[----:B------:R-:W-:Y:S01]  /*3010*/  ISETP.GE.AND P1, PT, R14, RZ, PT ;  /* 0x000000ff0e00720c */ /* 0x000fe20003f26270 */
[--C-:B------:R-:W-:Y:S01]  /*3020*/  @!P5 IMAD.IADD R6, R6, 0x1, -R9.reuse ;  /* 0x000000010606d824 */ /* 0x100fe200078e0a09 */
[----:B------:R-:W-:Y:S01]  /*3030*/  IABS R14, R13 ;  /* 0x0000000d000e7213 */ /* 0x000fe20000000000 */
[----:B------:R-:W-:Y:S01]  /*3040*/  IMAD.HI.U32 R3, R10, R7, RZ ;  /* 0x000000070a037227 */ /* 0x000fe200078e00ff */
[----:B------:R0:W-:Y:S03]  /*3050*/  STL [R1+0x1e4], R17 ;  /* 0x0001e41101007387 */ /* 0x0001e60000100800 */
[----:B------:R-:W-:Y:S01]  /*3060*/  @!P6 IMAD.IADD R8, R8, 0x1, -R9 ;  /* 0x000000010808e824 */ /* 0x000fe200078e0a09 */
[----:B------:R-:W-:Y:S01]  /*3070*/  ISETP.GT.U32.AND P6, PT, R9, R6, PT ;  /* 0x000000060900720c */ /* 0x000fe20003fc4070 */
[----:B------:R-:W-:Y:S01]  /*3080*/  IMAD.MOV R12, RZ, RZ, -R3 ;  /* 0x000000ffff0c7224 */ /* 0x000fe200078e0a03 */
[----:B------:R1:W-:Y:S01]  /*3090*/  STL [R1+0x1e0], R18 ;  /* 0x0001e01201007387 */ /* 0x0003e20000100800 */
[----:B------:R-:W-:-:S04]  /*30a0*/  IMAD.HI.U32 R3, R10, R14, RZ ;  /* 0x0000000e0a037227 */ /* 0x000fc800078e00ff */
[----:B------:R-:W-:Y:S02]  /*30b0*/  IMAD.MOV R3, RZ, RZ, -R3 ;  /* 0x000000ffff037224 */ /* 0x000fe400078e0a03 */
[----:B0-----:R-:W-:Y:S02]  /*30c0*/  VIADD R17, R0, 0x32 ;  /* 0x0000003200117836 */ /* 0x001fe40000000000 */
[C---:B------:R-:W-:Y:S02]  /*30d0*/  IMAD R14, R9.reuse, R3, R14 ;  /* 0x00000003090e7224 */ /* 0x040fe400078e020e */
[----:B------:R-:W-:Y:S01]  /*30e0*/  @!P6 IMAD.IADD R6, R6, 0x1, -R9 ;  /* 0x000000010606e824 */ /* 0x000fe200078e0a09 */
[----:B------:R-:W-:Y:S01]  /*30f0*/  IABS R16, R17 ;  /* 0x0000001100107213 */ /* 0x000fe20000000000 */
[----:B-1----:R-:W-:Y:S01]  /*3100*/  IMAD.MOV.U32 R18, RZ, RZ, R2 ;  /* 0x000000ffff127224 */ /* 0x002fe200078e0002 */
[----:B------:R-:W-:Y:S01]  /*3110*/  ISETP.GT.U32.AND P6, PT, R9, R14, PT ;  /* 0x0000000e0900720c */ /* 0x000fe20003fc4070 */
[----:B------:R-:W-:-:S04]  /*3120*/  IMAD.HI.U32 R2, R10, R11, RZ ;  /* 0x0000000b0a027227 */ /* 0x000fc800078e00ff */
[C---:B------:R-:W-:Y:S02]  /*3130*/  IMAD R12, R9.reuse, R12, R7 ;  /* 0x0000000c090c7224 */ /* 0x040fe400078e0207 */
[----:B------:R-:W-:Y:S02]  /*3140*/  VIADD R20, R0, 0x34 ;  /* 0x0000003400147836 */ /* 0x000fe40000000000 */
[----:B------:R-:W-:Y:S01]  /*3150*/  IMAD.HI.U32 R7, R10, R16, RZ ;  /* 0x000000100a077227 */ /* 0x000fe200078e00ff */
[C---:B------:R-:W-:Y:S02]  /*3160*/  ISETP.GT.U32.AND P5, PT, R9.reuse, R12, PT ;  /* 0x0000000c0900720c */ /* 0x040fe40003fa4070 */
[----:B------:R-:W-:Y:S01]  /*3170*/  IABS R3, R20 ;  /* 0x0000001400037213 */ /* 0x000fe20000000000 */
[----:B------:R-:W-:Y:S01]  /*3180*/  @!P4 IMAD.MOV R18, RZ, RZ, -R18 ;  /* 0x000000ffff12c224 */ /* 0x000fe200078e0a12 */
[----:B------:R-:W-:Y:S01]  /*3190*/  ISETP.GT.U32.AND P4, PT, R9, R8, PT ;  /* 0x000000080900720c */ /* 0x000fe20003f84070 */
[----:B------:R-:W-:-:S02]  /*31a0*/  IMAD.MOV R2, RZ, RZ, -R2 ;  /* 0x000000ffff027224 */ /* 0x000fc400078e0a02 */
[----:B------:R-:W-:Y:S01]  /*31b0*/  IMAD.MOV R7, RZ, RZ, -R7 ;  /* 0x000000ffff077224 */ /* 0x000fe200078e0a07 */
[----:B------:R-:W-:Y:S01]  /*31c0*/  STL [R1+0x1dc], R18 ;  /* 0x0001dc1201007387 */ /* 0x000fe20000100800 */
[C---:B------:R-:W-:Y:S02]  /*31d0*/  IMAD R2, R9.reuse, R2, R11 ;  /* 0x0000000209027224 */ /* 0x040fe400078e020b */
[C---:B------:R-:W-:Y:S02]  /*31e0*/  IMAD R16, R9.reuse, R7, R16 ;  /* 0x0000000709107224 */ /* 0x040fe400078e0210 */
[----:B------:R-:W-:Y:S01]  /*31f0*/  @!P6 IMAD.IADD R14, R14, 0x1, -R9 ;  /* 0x000000010e0ee824 */ /* 0x000fe200078e0a09 */
[----:B------:R-:W-:Y:S01]  /*3200*/  ISETP.GT.U32.AND P6, PT, R9, R2, PT ;  /* 0x000000020900720c */ /* 0x000fe20003fc4070 */
[----:B------:R-:W-:Y:S02]  /*3210*/  IMAD.MOV.U32 R7, RZ, RZ, R3 ;  /* 0x000000ffff077224 */ /* 0x000fe400078e0003 */
[----:B------:R-:W-:Y:S01]  /*3220*/  @!P0 IMAD.MOV R4, RZ, RZ, -R4 ;  /* 0x000000ffff048224 */ /* 0x000fe200078e0a04 */
[----:B------:R-:W-:Y:S01]  /*3230*/  ISETP.GE.AND P0, PT, R13, RZ, PT ;  /* 0x000000ff0d00720c */ /* 0x000fe20003f06270 */
[----:B------:R-:W-:-:S03]  /*3240*/  IMAD.HI.U32 R3, R10, R7, RZ ;  /* 0x000000070a037227 */ /* 0x000fc600078e00ff */
[----:B------:R0:W-:Y:S01]  /*3250*/  STL [R1+0x2bc], R4 ;  /* 0x0002bc0401007387 */ /* 0x0001e20000100800 */
[--C-:B------:R-:W-:Y:S01]  /*3260*/  @!P4 IMAD.IADD R8, R8, 0x1, -R9.reuse ;  /* 0x000000010808c824 */ /* 0x100fe200078e0a09 */
[----:B------:R-:W-:Y:S01]  /*3270*/  ISETP.GE.AND P4, PT, R17, RZ, PT ;  /* 0x000000ff1100720c */ /* 0x000fe20003f86270 */
[----:B------:R-:W-:Y:S02]  /*3280*/  IMAD.MOV.U32 R15, RZ, RZ, R6 ;  /* 0x000000ffff0f7224 */ /* 0x000fe400078e0006 */
[----:B------:R-:W-:Y:S02]  /*3290*/  VIADD R17, R0, 0x35 ;  /* 0x0000003500117836 */ /* 0x000fe40000000000 */
[----:B------:R-:W-:Y:S02]  /*32a0*/  @!P5 IMAD.IADD R12, R12, 0x1, -R9 ;  /* 0x000000010c0cd824 */ /* 0x000fe400078e0a09 */
[----:B------:R-:W-:Y:S01]  /*32b0*/  @!P2 IMAD.MOV R15, RZ, RZ, -R15 ;  /* 0x000000ffff0fa224 */ /* 0x000fe200078e0a0f */
[----:B------:R-:W-:Y:S01]  /*32c0*/  IABS R6, R17 ;  /* 0x0000001100067213 */ /* 0x000fe20000000000 */
[----:B0-----:R-:W-:Y:S01]  /*32d0*/  IMAD.MOV R4, RZ, RZ, -R3 ;  /* 0x000000ffff047224 */ /* 0x001fe200078e0a03 */
[C---:B------:R-:W-:Y:S01]  /*32e0*/  ISETP.GT.U32.AND P2, PT, R9.reuse, R16, PT ;  /* 0x000000100900720c */ /* 0x040fe20003f44070 */
[----:B------:R-:W-:Y:S01]  /*32f0*/  IMAD.MOV.U32 R3, RZ, RZ, R8 ;  /* 0x000000ffff037224 */ /* 0x000fe200078e0008 */
[C---:B------:R-:W-:Y:S01]  /*3300*/  ISETP.GT.U32.AND P5, PT, R9.reuse, R12, PT ;  /* 0x0000000c0900720c */ /* 0x040fe20003fa4070 */
[----:B------:R-:W-:Y:S01]  /*3310*/  @!P6 IMAD.IADD R2, R2, 0x1, -R9 ;  /* 0x000000010202e824 */ /* 0x000fe200078e0a09 */
[----:B------:R-:W-:Y:S01]  /*3320*/  STL [R1+0x2c0], R15 ;  /* 0x0002c00f01007387 */ /* 0x000fe20000100800 */
[----:B------:R-:W-:Y:S01]  /*3330*/  @!P1 IMAD.MOV R3, RZ, RZ, -R3 ;  /* 0x000000ffff039224 */ /* 0x000fe200078e0a03 */
[C---:B------:R-:W-:Y:S01]  /*3340*/  ISETP.GT.U32.AND P1, PT, R9.reuse, R14, PT ;  /* 0x0000000e0900720c */ /* 0x040fe20003f24070 */
[C---:B------:R-:W-:Y:S01]  /*3350*/  IMAD R4, R9.reuse, R4, R7 ;  /* 0x0000000409047224 */ /* 0x040fe200078e0207 */
[----:B------:R-:W-:Y:S01]  /*3360*/  ISETP.GT.U32.AND P6, PT, R9, R2, PT ;  /* 0x000000020900720c */ /* 0x000fe20003fc4070 */
[C---:B------:R-:W-:Y:S01]  /*3370*/  VIADD R21, R0.reuse, 0x37 ;  /* 0x0000003700157836 */ /* 0x040fe20000000000 */
[----:B------:R0:W-:Y:S01]  /*3380*/  STL [R1+0x2c4], R3 ;  /* 0x0002c40301007387 */ /* 0x0001e20000100800 */
[----:B------:R-:W-:-:S02]  /*3390*/  VIADD R69, R0, 0xa0 ;  /* 0x000000a000457836 */ /* 0x000fc40000000000 */
[--C-:B------:R-:W-:Y:S01]  /*33a0*/  @!P2 IMAD.IADD R16, R16, 0x1, -R9.reuse ;  /* 0x000000011010a824 */ /* 0x100fe200078e0a09 */
[----:B------:R-:W-:Y:S01]  /*33b0*/  IABS R13, R21 ;  /* 0x00000015000d7213 */ /* 0x000fe20000000000 */
[--C-:B------:R-:W-:Y:S01]  /*33c0*/  @!P5 IMAD.IADD R12, R12, 0x1, -R9.reuse ;  /* 0x000000010c0cd824 */ /* 0x100fe200078e0a09 */
[----:B------:R-:W-:Y:S01]  /*33d0*/  ISETP.GE.AND P5, PT, R19, RZ, PT ;  /* 0x000000ff1300720c */ /* 0x000fe20003fa6270 */
[----:B------:R-:W-:Y:S01]  /*33e0*/  VIADD R19, R0, 0x36 ;  /* 0x0000003600137836 */ /* 0x000fe20000000000 */
[C---:B------:R-:W-:Y:S01]  /*33f0*/  ISETP.GT.U32.AND P2, PT, R9.reuse, R16, PT ;  /* 0x000000100900720c */ /* 0x040fe20003f44070 */
[----:B------:R-:W-:Y:S01]  /*3400*/  @!P1 IMAD.IADD R14, R14, 0x1, -R9 ;  /* 0x000000010e0e9824 */ /* 0x000fe200078e0a09 */
[----:B------:R-:W-:Y:S01]  /*3410*/  ISETP.GT.U32.AND P1, PT, R9, R4, PT ;  /* 0x000000040900720c */ /* 0x000fe20003f24070 */
[----:B0-----:R-:W-:Y:S01]  /*3420*/  IMAD.HI.U32 R3, R10, R6, RZ ;  /* 0x000000060a037227 */ /* 0x001fe200078e00ff */
[----:B------:R-:W-:Y:S02]  /*3430*/  IABS R11, R19 ;  /* 0x00000013000b7213 */ /* 0x000fe40000000000 */
[----:B------:R-:W-:Y:S01]  /*3440*/  IABS R15, R23 ;  /* 0x00000017000f7213 */ /* 0x000fe20000000000 */
[----:B------:R-:W-:-:S02]  /*3450*/  IMAD.MOV R3, RZ, RZ, -R3 ;  /* 0x000000ffff037224 */ /* 0x000fc400078e0a03 */
[----:B------:R-:W-:Y:S02]  /*3460*/  @!P6 IMAD.IADD R2, R2, 0x1, -R9 ;  /* 0x000000010202e824 */ /* 0x000fe400078e0a09 */
[----:B------:R-:W-:Y:S02]  /*3470*/  IMAD R6, R9, R3, R6 ;  /* 0x0000000309067224 */ /* 0x000fe400078e0206 */
[----:B------:R-:W-:-:S03]  /*3480*/  IMAD.HI.U32 R3, R10, R11, RZ ;  /* 0x0000000b0a037227 */ /* 0x000fc600078e00ff */
[----:B------:R-:W-:Y:S01]  /*3490*/  ISETP.GT.U32.AND P6, PT, R9, R6, PT ;  /* 0x000000060900720c */ /* 0x000fe20003fc4070 */
[----:B------:R-:W-:Y:S01]  /*34a0*/  @!P1 IMAD.IADD R4, R4, 0x1, -R9 ;  /* 0x0000000104049824 */ /* 0x000fe200078e0a09 */
[----:B------:R-:W-:Y:S01]  /*34b0*/  ISETP.GE.AND P1, PT, R17, RZ, PT ;  /* 0x000000ff1100720c */ /* 0x000fe20003f26270 */
[----:B------:R-:W-:-:S04]  /*34c0*/  IMAD.HI.U32 R7, R10, R13, RZ ;  /* 0x0000000d0a077227 */ /* 0x000fc800078e00ff */
[----:B------:R-:W-:-:S04]  /*34d0*/  IMAD.HI.U32 R8, R10, R15, RZ ;  /* 0x0000000f0a087227 */ /* 0x000fc800078e00ff */
[----:B------:R-:W-:Y:S02]  /*34e0*/  IMAD.MOV R18, RZ, RZ, -R3 ;  /* 0x000000ffff127224 */ /* 0x000fe400078e0a03 */
[--C-:B------:R-:W-:Y:S01]  /*34f0*/  @!P6 IMAD.IADD R6, R6, 0x1, -R9.reuse ;  /* 0x000000010606e824 */ /* 0x100fe200078e0a09 */
[C---:B------:R-:W-:Y:S01]  /*3500*/  ISETP.GT.U32.AND P6, PT, R9.reuse, R4, PT ;  /* 0x000000040900720c */ /* 0x040fe20003fc4070 */
[----:B------:R-:W-:Y:S01]  /*3510*/  @!P2 IMAD.IADD R16, R16, 0x1, -R9 ;  /* 0x000000011010a824 */ /* 0x000fe200078e0a09 */
[----:B------:R-:W-:Y:S01]  /*3520*/  ISETP.GE.AND P2, PT, R20, RZ, PT ;  /* 0x000000ff1400720c */ /* 0x000fe20003f46270 */
[----:B------:R-:W-:Y:S02]  /*3530*/  @!P3 IMAD.MOV R12, RZ, RZ, -R12 ;  /* 0x000000ffff0cb224 */ /* 0x000fe400078e0a0c */
[----:B------:R-:W-:Y:S02]  /*3540*/  IMAD.MOV R20, RZ, RZ, -R7 ;  /* 0x000000ffff147224 */ /* 0x000fe400078e0a07 */
[----:B------:R-:W-:Y:S01]  /*3550*/  IMAD.MOV R22, RZ, RZ, -R8 ;  /* 0x000000ffff167224 */ /* 0x000fe200078e0a08 */
[----:B------:R0:W-:Y:S01]  /*3560*/  STL [R1+0x1d8], R12 ;  /* 0x0001d80c01007387 */ /* 0x0001e20000100800 */
[----:B------:R-:W-:-:S02]  /*3570*/  IMAD R8, R9, R18, R11 ;  /* 0x0000001209087224 */ /* 0x000fc400078e020b */
[----:B------:R-:W-:Y:S02]  /*3580*/  IMAD.MOV.U32 R24, RZ, RZ, R14 ;  /* 0x000000ffff187224 */ /* 0x000fe400078e000e */
[C---:B------:R-:W-:Y:S01]  /*3590*/  IMAD R18, R9.reuse, R20, R13 ;  /* 0x0000001409127224 */ /* 0x040fe200078e020d */
[C---:B------:R-:W-:Y:S01]  /*35a0*/  ISETP.GT.U32.AND P3, PT, R9.reuse, R8, PT ;  /* 0x000000080900720c */ /* 0x040fe20003f64070 */
[C---:B------:R-:W-:Y:S02]  /*35b0*/  VIADD R13, R0.reuse, 0x39 ;  /* 0x00000039000d7836 */ /* 0x040fe40000000000 */
[----:B------:R-:W-:Y:S01]  /*35c0*/  @!P0 IMAD.MOV R24, RZ, RZ, -R24 ;  /* 0x000000ffff188224 */ /* 0x000fe200078e0a18 */
[C---:B------:R-:W-:Y:S01]  /*35d0*/  ISETP.GT.U32.AND P0, PT, R9.reuse, R6, PT ;  /* 0x000000060900720c */ /* 0x040fe20003f04070 */
[----:B0-----:R-:W-:Y:S01]  /*35e0*/  IMAD.MOV.U32 R12, RZ, RZ, R16 ;  /* 0x000000ffff0c7224 */ /* 0x001fe200078e0010 */
[----:B------:R-:W-:Y:S01]  /*35f0*/  IABS R7, R13 ;  /* 0x0000000d00077213 */ /* 0x000fe20000000000 */
[----:B------:R-:W-:Y:S01]  /*3600*/  IMAD R20, R9, R22, R15 ;  /* 0x0000001609147224 */ /* 0x000fe200078e020f */
[----:B------:R-:W-:Y:S01]  /*3610*/  STL [R1+0x1d4], R24 ;  /* 0x0001d41801007387 */ /* 0x000fe20000100800 */
[----:B------:R-:W-:-:S02]  /*3620*/  VIADD R15, R0, 0x3a ;  /* 0x0000003a000f7836 */ /* 0x000fc40000000000 */
[----:B------:R-:W-:Y:S02]  /*3630*/  IMAD.MOV.U32 R3, RZ, RZ, R2 ;  /* 0x000000ffff037224 */ /* 0x000fe400078e0002 */
[----:B------:R-:W-:Y:S01]  /*3640*/  @!P4 IMAD.MOV R12, RZ, RZ, -R12 ;  /* 0x000000ffff0cc224 */ /* 0x000fe200078e0a0c */
[C---:B------:R-:W-:Y:S01]  /*3650*/  ISETP.GT.U32.AND P4, PT, R9.reuse, R18, PT ;  /* 0x000000120900720c */ /* 0x040fe20003f84070 */
[----:B------:R-:W-:Y:S01]  /*3660*/  @!P6 IMAD.IADD R4, R4, 0x1, -R9 ;  /* 0x000000010404e824 */ /* 0x000fe200078e0a09 */
[----:B------:R-:W-:Y:S01]  /*3670*/  ISETP.GT.U32.AND P6, PT, R9, R20, PT ;  /* 0x000000140900720c */ /* 0x000fe20003fc4070 */
[----:B------:R-:W-:Y:S01]  /*3680*/  @!P5 IMAD.MOV R3, RZ, RZ, -R3 ;  /* 0x000000ffff03d224 */ /* 0x000fe200078e0a03 */
[----:B------:R-:W-:Y:S01]  /*3690*/  IABS R11, R15 ;  /* 0x0000000f000b7213 */ /* 0x000fe20000000000 */
[----:B------:R-:W-:Y:S01]  /*36a0*/  IMAD.HI.U32 R2, R10, R7, RZ ;  /* 0x000000070a027227 */ /* 0x000fe200078e00ff */
[----:B------:R0:W-:Y:S01]  /*36b0*/  STL [R1+0x1d0], R12 ;  /* 0x0001d00c01007387 */ /* 0x0001e20000100800 */
[----:B------:R-:W-:-:S02]  /*36c0*/  ISETP.GE.AND P5, PT, R19, RZ, PT ;  /* 0x000000ff1300720c */ /* 0x000fc40003fa6270 */
[----:B------:R-:W-:Y:S01]  /*36d0*/  IMAD.MOV R2, RZ, RZ, -R2 ;  /* 0x000000ffff027224 */ /* 0x000fe200078e0a02 */
[----:B------:R1:W-:Y:S01]  /*36e0*/  STL [R1+0x1cc], R3 ;  /* 0x0001cc0301007387 */ /* 0x0003e20000100800 */
[--C-:B------:R-:W-:Y:S01]  /*36f0*/  @!P0 IMAD.IADD R6, R6, 0x1, -R9.reuse ;  /* 0x0000000106068824 */ /* 0x100fe200078e0a09 */
[----:B------:R-:W-:Y:S01]  /*3700*/  ISETP.GE.AND P0, PT, R21, RZ, PT ;  /* 0x000000ff1500720c */ /* 0x000fe20003f06270 */
[----:B------:R-:W-:Y:S01]  /*3710*/  @!P3 IMAD.IADD R8, R8, 0x1, -R9 ;  /* 0x000000010808b824 */ /* 0x000fe200078e0a09 */
[----:B------:R-:W-:Y:S01]  /*3720*/  ISETP.GE.AND P3, PT, R23, RZ, PT ;  /* 0x000000ff1700720c */ /* 0x000fe20003f66270 */
[C---:B------:R-:W-:Y:S02]  /*3730*/  IMAD R2, R9.reuse, R2, R7 ;  /* 0x0000000209027224 */ /* 0x040fe400078e0207 */
[----:B0-----:R-:W-:Y:S02]  /*3740*/  IMAD.MOV.U32 R12, RZ, RZ, R4 ;  /* 0x000000ffff0c7224 */ /* 0x001fe400078e0004 */
[----:B------:R-:W-:Y:S01]  /*3750*/  @!P4 IMAD.IADD R18, R18, 0x1, -R9 ;  /* 0x000000011212c824 */ /* 0x000fe200078e0a09 */
[----:B------:R-:W-:Y:S01]  /*3760*/  ISETP.GT.U32.AND P4, PT, R9, R8, PT ;  /* 0x000000080900720c */ /* 0x000fe20003f84070 */
[----:B-1----:R-:W-:-:S04]  /*3770*/  IMAD.HI.U32 R3, R10, R11, RZ ;  /* 0x0000000b0a037227 */ /* 0x002fc800078e00ff */
[----:B------:R-:W-:Y:S02]  /*3780*/  IMAD.MOV R4, RZ, RZ, -R3 ;  /* 0x000000ffff047224 */ /* 0x000fe400078e0a03 */
[----:B------:R-:W-:Y:S02]  /*3790*/  IMAD.MOV.U32 R3, RZ, RZ, R6 ;  /* 0x000000ffff037224 */ /* 0x000fe400078e0006 */
[----:B------:R-:W-:Y:S01]  /*37a0*/  @!P6 IMAD.IADD R20, R20, 0x1, -R9 ;  /* 0x000000011414e824 */ /* 0x000fe200078e0a09 */
[C---:B------:R-:W-:Y:S01]  /*37b0*/  ISETP.GT.U32.AND P6, PT, R9.reuse, R18, PT ;  /* 0x000000120900720c */ /* 0x040fe20003fc4070 */
[----:B------:R-:W-:Y:S01]  /*37c0*/  @!P1 IMAD.MOV R3, RZ, RZ, -R3 ;  /* 0x000000ffff039224 */ /* 0x000fe200078e0a03 */
[C---:B------:R-:W-:Y:S01]  /*37d0*/  ISETP.GT.U32.AND P1, PT, R9.reuse, R2, PT ;  /* 0x000000020900720c */ /* 0x040fe20003f24070 */
[----:B------:R-:W-:Y:S01]  /*37e0*/  @!P2 IMAD.MOV R12, RZ, RZ, -R12 ;  /* 0x000000ffff0ca224 */ /* 0x000fe200078e0a0c */
[----:B------:R-:W-:Y:S01]  /*37f0*/  ISETP.GT.U32.AND P2, PT, R9, R20, PT ;  /* 0x000000140900720c */ /* 0x000fe20003f44070 */
[----:B------:R-:W-:Y:S01]  /*3800*/  @!P4 IMAD.IADD R8, R8, 0x1, -R9 ;  /* 0x000000010808c824 */ /* 0x000fe200078e0a09 */
[----:B------:R-:W-:Y:S01]  /*3810*/  ISETP.GE.AND P4, PT, R13, RZ, PT ;  /* 0x000000ff0d00720c */ /* 0x000fe20003f86270 */
[----:B------:R-:W-:Y:S01]  /*3820*/  VIADD R14, R0, 0x3c ;  /* 0x0000003c000e7836 */ /* 0x000fe20000000000 */
[----:B------:R0:W-:Y:S01]  /*3830*/  STL [R1+0x1c8], R12 ;  /* 0x0001c80c01007387 */ /* 0x0001e20000100800 */
[----:B------:R-:W-:-:S02]  /*3840*/  IMAD R4, R9, R4, R11 ;  /* 0x0000000409047224 */ /* 0x000fc400078e020b */
[----:B------:R-:W-:Y:S01]  /*3850*/  IMAD.MOV.U32 R16, RZ, RZ, R8 ;  /* 0x000000ffff107224 */ /* 0x000fe200078e0008 */
[----:B------:R-:W-:Y:S01]  /*3860*/  IABS R11, R14 ;  /* 0x0000000e000b7213 */ /* 0x000fe20000000000 */
[----:B------:R1:W-:Y:S01]  /*3870*/  STL [R1+0x2c8], R3 ;  /* 0x0002c80301007387 */ /* 0x0003e20000100800 */
[--C-:B------:R-:W-:Y:S01]  /*3880*/  @!P6 IMAD.IADD R18, R18, 0x1, -R9.reuse ;  /* 0x000000011212e824 */ /* 0x100fe200078e0a09 */
[----:B------:R-:W-:Y:S01]  /*3890*/  ISETP.GT.U32.AND P6, PT, R9, R4, PT ;  /* 0x000000040900720c */ /* 0x000fe20003fc4070 */
[--C-:B------:R-:W-:Y:S02]  /*38a0*/  @!P1 IMAD.IADD R2, R2, 0x1, -R9.reuse ;  /* 0x0000000102029824 */ /* 0x100fe400078e0a09 */
[----:B0-----:R-:W-:Y:S02]  /*38b0*/  VIADD R12, R0, 0x3b ;  /* 0x0000003b000c7836 */ /* 0x001fe40000000000 */
[----:B------:R-:W-:Y:S01]  /*38c0*/  @!P2 IMAD.IADD R20, R20, 0x1, -R9 ;  /* 0x000000011414a824 */ /* 0x000fe200078e0a09 */
[----:B------:R-:W-:Y:S01]  /*38d0*/  ISETP.GE.AND P2, PT, R15, RZ, PT ;  /* 0x000000ff0f00720c */ /* 0x000fe20003f46270 */
[----:B------:R-:W-:Y:S01]  /*38e0*/  VIADD R15, R0, 0x3d ;  /* 0x0000003d000f7836 */ /* 0x000fe20000000000 */
[----:B------:R-:W-:Y:S01]  /*38f0*/  IABS R7, R12 ;  /* 0x0000000c00077213 */ /* 0x000fe20000000000 */
[----:B------:R-:W-:Y:S01]  /*3900*/  @!P5 IMAD.MOV R16, RZ, RZ, -R16 ;  /* 0x000000ffff10d224 */ /* 0x000fe200078e0a10 */
[----:B------:R-:W-:Y:S01]  /*3910*/  ISETP.GT.U32.AND P5, PT, R9, R2, PT ;  /* 0x000000020900720c */ /* 0x000fe20003fa4070 */
[----:B------:R-:W-:Y:S01]  /*3920*/  IMAD.HI.U32 R6, R10, R11, RZ ;  /* 0x0000000b0a067227 */ /* 0x000fe200078e00ff */
[----:B------:R-:W-:-:S02]  /*3930*/  IABS R13, R15 ;  /* 0x0000000f000d7213 */ /* 0x000fc40000000000 */
[----:B------:R-:W-:Y:S01]  /*3940*/  ISETP.GE.AND P1, PT, R12, RZ, PT ;  /* 0x000000ff0c00720c */ /* 0x000fe20003f26270 */
[----:B-1----:R-:W-:Y:S01]  /*3950*/  IMAD.HI.U32 R3, R10, R7, RZ ;  /* 0x000000070a037227 */ /* 0x002fe200078e00ff */
[----:B------:R0:W-:Y:S03]  /*3960*/  STL [R1+0x2cc], R16 ;  /* 0x0002cc1001007387 */ /* 0x0001e60000100800 */
[----:B------:R-:W-:Y:S02]  /*3970*/  IMAD.MOV R8, RZ, RZ, -R3 ;  /* 0x000000ffff087224 */ /* 0x000fe400078e0a03 */
[----:B------:R-:W-:Y:S02]  /*3980*/  IMAD.MOV R12, RZ, RZ, -R6 ;  /* 0x000000ffff0c7224 */ /* 0x000fe400078e0a06 */
[----:B------:R-:W-:Y:S02]  /*3990*/  IMAD R6, R9, R8, R7 ;  /* 0x0000000809067224 */ /* 0x000fe400078e0207 */
[----:B------:R-:W-:-:S02]  /*39a0*/  IMAD.MOV.U32 R17, RZ, RZ, R18 ;  /* 0x000000ffff117224 */ /* 0x000fc400078e0012 */
[----:B------:R-:W-:-:S04]  /*39b0*/  IMAD.HI.U32 R3, R10, R13, RZ ;  /* 0x0000000d0a037227 */ /* 0x000fc800078e00ff */
[----:B------:R-:W-:Y:S01]  /*39c0*/  @!P0 IMAD.MOV R17, RZ, RZ, -R17 ;  /* 0x000000ffff118224 */ /* 0x000fe200078e0a11 */
[C---:B------:R-:W-:Y:S01]  /*39d0*/  ISETP.GT.U32.AND P0, PT, R9.reuse, R6, PT ;  /* 0x000000060900720c */ /* 0x040fe20003f04070 */
[C---:B------:R-:W-:Y:S02]  /*39e0*/  IMAD R8, R9.reuse, R12, R11 ;  /* 0x0000000c09087224 */ /* 0x040fe400078e020b */
[----:B------:R-:W-:Y:S01]  /*39f0*/  @!P6 IMAD.IADD R4, R4, 0x1, -R9 ;  /* 0x000000010404e824 */ /* 0x000fe200078e0a09 */
[----:B------:R1:W-:Y:S01]  /*3a00*/  STL [R1+0x2d0], R17 ;  /* 0x0002d01101007387 */ /* 0x0003e20000100800 */
[----:B------:R-:W-:Y:S02]  /*3a10*/  IMAD.MOV R12, RZ, RZ, -R3 ;  /* 0x000000ffff0c7224 */ /* 0x000fe400078e0a03 */
[----:B------:R-:W-:Y:S01]  /*3a20*/  @!P5 IMAD.IADD R2, R2, 0x1, -R9 ;  /* 0x000000010202d824 */ /* 0x000fe200078e0a09 */
[C---:B------:R-:W-:Y:S01]  /*3a30*/  ISETP.GT.U32.AND P6, PT, R9.reuse, R4, PT ;  /* 0x000000040900720c */ /* 0x040fe20003fc4070 */
[C---:B------:R-:W-:Y:S01]  /*3a40*/  IMAD R12, R9.reuse, R12, R13 ;  /* 0x0000000c090c7224 */ /* 0x040fe200078e020d */
[----:B------:R-:W-:Y:S01]  /*3a50*/  ISETP.GT.U32.AND P5, PT, R9, R8, PT ;  /* 0x000000080900720c */ /* 0x000fe20003fa4070 */
[----:B0-----:R-:W-:-:S02]  /*3a60*/  IMAD.MOV.U32 R16, RZ, RZ, R20 ;  /* 0x000000ffff107224 */ /* 0x001fc400078e0014 */
[----:B------:R-:W-:Y:S02]  /*3a70*/  @!P0 IMAD.IADD R6, R6, 0x1, -R9 ;  /* 0x0000000106068824 */ /* 0x000fe400078e0a09 */
[----:B-1----:R-:W-:Y:S02]  /*3a80*/  IMAD.MOV.U32 R17, RZ, RZ, R2 ;  /* 0x000000ffff117224 */ /* 0x002fe400078e0002 */
[----:B------:R-:W-:Y:S01]  /*3a90*/  @!P3 IMAD.MOV R16, RZ, RZ, -R16 ;  /* 0x000000ffff10b224 */ /* 0x000fe200078e0a10 */
[----:B------:R-:W-:Y:S01]  /*3aa0*/  ISETP.GE.AND P3, PT, R14, RZ, PT ;  /* 0x000000ff0e00720c */ /* 0x000fe20003f66270 */
[----:B------:R-:W-:Y:S01]  /*3ab0*/  @!P4 IMAD.MOV R17, RZ, RZ, -R17 ;  /* 0x000000ffff11c224 */ /* 0x000fe200078e0a11 */
[C---:B------:R-:W-:Y:S01]  /*3ac0*/  ISETP.GT.U32.AND P4, PT, R9.reuse, R12, PT ;  /* 0x0000000c0900720c */ /* 0x040fe20003f84070 */
[----:B------:R-:W-:Y:S01]  /*3ad0*/  @!P6 IMAD.IADD R4, R4, 0x1, -R9 ;  /* 0x000000010404e824 */ /* 0x000fe200078e0a09 */
[----:B------:R-:W-:Y:S01]  /*3ae0*/  ISETP.GT.U32.AND P0, PT, R9, R6, PT ;  /* 0x000000060900720c */ /* 0x000fe20003f04070 */
[C---:B------:R-:W-:Y:S01]  /*3af0*/  VIADD R14, R0.reuse, 0x3f ;  /* 0x0000003f000e7836 */ /* 0x040fe20000000000 */
[----:B------:R-:W-:Y:S01]  /*3b00*/  ISETP.GE.AND P6, PT, R15, RZ, PT ;  /* 0x000000ff0f00720c */ /* 0x000fe20003fc6270 */
[----:B------:R0:W-:Y:S01]  /*3b10*/  STL [R1+0x1c4], R16 ;  /* 0x0001c41001007387 */ /* 0x0001e20000100800 */
[----:B------:R-:W-:-:S02]  /*3b20*/  VIADD R15, R0, 0x40 ;  /* 0x00000040000f7836 */ /* 0x000fc40000000000 */
[----:B------:R-:W-:Y:S01]  /*3b30*/  VIADD R3, R0, 0x3e ;  /* 0x0000003e00037836 */ /* 0x000fe20000000000 */
[----:B------:R-:W-:Y:S01]  /*3b40*/  IABS R11, R14 ;  /* 0x0000000e000b7213 */ /* 0x000fe20000000000 */
[--C-:B------:R-:W-:Y:S01]  /*3b50*/  @!P5 IMAD.IADD R8, R8, 0x1, -R9.reuse ;  /* 0x000000010808d824 */ /* 0x100fe200078e0a09 */
[----:B------:R-:W-:Y:S01]  /*3b60*/  IABS R13, R15 ;  /* 0x0000000f000d7213 */ /* 0x000fe20000000000 */
[----:B------:R-:W-:Y:S01]  /*3b70*/  STL [R1+0x1c0], R17 ;  /* 0x0001c01101007387 */ /* 0x000fe20000100800 */
[--C-:B------:R-:W-:Y:S01]  /*3b80*/  @!P4 IMAD.IADD R12, R12, 0x1, -R9.reuse ;  /* 0x000000010c0cc824 */ /* 0x100fe200078e0a09 */
[----:B------:R-:W-:Y:S01]  /*3b90*/  IABS R7, R3 ;  /* 0x0000000300077213 */ /* 0x000fe20000000000 */
[----:B0-----:R-:W-:Y:S01]  /*3ba0*/  IMAD.MOV.U32 R16, RZ, RZ, R4 ;  /* 0x000000ffff107224 */ /* 0x001fe200078e0004 */
[C---:B------:R-:W-:Y:S01]  /*3bb0*/  ISETP.GT.U32.AND P5, PT, R9.reuse, R8, PT ;  /* 0x000000080900720c */ /* 0x040fe20003fa4070 */
[----:B------:R-:W-:Y:S01]  /*3bc0*/  @!P0 IMAD.IADD R6, R6, 0x1, -R9 ;  /* 0x0000000106068824 */ /* 0x000fe200078e0a09 */
[----:B------:R-:W-:Y:S01]  /*3bd0*/  ISETP.GT.U32.AND P4, PT, R9, R12, PT ;  /* 0x0000000c0900720c */ /* 0x000fe20003f84070 */
[----:B------:R-:W-:Y:S01]  /*3be0*/  @!P2 IMAD.MOV R16, RZ, RZ, -R16 ;  /* 0x000000ffff10a224 */ /* 0x000fe200078e0a10 */
[----:B------:R-:W-:Y:S01]  /*3bf0*/  ISETP.GE.AND P2, PT, R3, RZ, PT ;  /* 0x000000ff0300720c */ /* 0x000fe20003f46270 */
[----:B------:R-:W-:Y:S01]  /*3c00*/  IMAD.HI.U32 R3, R10, R11, RZ ;  /* 0x0000000b0a037227 */ /* 0x000fe200078e00ff */
[----:B------:R-:W-:-:S02]  /*3c10*/  ISETP.GE.AND P0, PT, R14, RZ, PT ;  /* 0x000000ff0e00720c */ /* 0x000fc40003f06270 */
[----:B------:R0:W-:Y:S01]  /*3c20*/  STL [R1+0x1bc], R16 ;  /* 0x0001bc1001007387 */ /* 0x0001e20000100800 */
[----:B------:R-:W-:-:S04]  /*3c30*/  IMAD.HI.U32 R4, R10, R13, RZ ;  /* 0x0000000d0a047227 */ /* 0x000fc800078e00ff */
[----:B------:R-:W-:Y:S02]  /*3c40*/  IMAD.MOV R14, RZ, RZ, -R3 ;  /* 0x000000ffff0e7224 */ /* 0x000fe400078e0a03 */
[----:B------:R-:W-:-:S04]  /*3c50*/  IMAD.HI.U32 R2, R10, R7, RZ ;  /* 0x000000070a027227 */ /* 0x000fc800078e00ff */
[----:B0-----:R-:W-:Y:S02]  /*3c60*/  IMAD.MOV R16, RZ, RZ, -R4 ;  /* 0x000000ffff107224 */ /* 0x001fe400078e0a04 */
[C---:B------:R-:W-:Y:S02]  /*3c70*/  IMAD R4, R9.reuse, R14, R11 ;  /* 0x0000000e09047224 */ /* 0x040fe400078e020b */
[--C-:B------:R-:W-:Y:S02]  /*3c80*/  @!P4 IMAD.IADD R12, R12, 0x1, -R9.reuse ;  /* 0x000000010c0cc824 */ /* 0x100fe400078e0a09 */
[----:B------:R-:W-:Y:S01]  /*3c90*/  IMAD.MOV R2, RZ, RZ, -R2 ;  /* 0x000000ffff027224 */ /* 0x000fe200078e0a02 */
[----:B------:R-:W-:Y:S01]  /*3ca0*/  ISETP.GT.U32.AND P4, PT, R9, R4, PT ;  /* 0x000000040900720c */ /* 0x000fe20003f84070 */
[----:B------:R-:W-:Y:S01]  /*3cb0*/  @!P5 IMAD.IADD R8, R8, 0x1, -R9 ;  /* 0x000000010808d824 */ /* 0x000fe200078e0a09 */
[----:B------:R-:W-:Y:S01]  /*3cc0*/  ISETP.GE.AND P5, PT, R15, RZ, PT ;  /* 0x000000ff0f00720c */ /* 0x000fe20003fa6270 */
[----:B------:R-:W-:-:S02]  /*3cd0*/  IMAD R2, R9, R2, R7 ;  /* 0x0000000209027224 */ /* 0x000fc400078e0207 */
[----:B------:R-:W-:Y:S02]  /*3ce0*/  IMAD.MOV.U32 R18, RZ, RZ, R6 ;  /* 0x000000ffff127224 */ /* 0x000fe400078e0006 */
[----:B------:R-:W-:Y:S02]  /*3cf0*/  IMAD.MOV.U32 R17, RZ, RZ, R8 ;  /* 0x000000ffff117224 */ /* 0x000fe400078e0008 */
[----:B------:R-:W-:Y:S01]  /*3d00*/  @!P1 IMAD.MOV R18, RZ, RZ, -R18 ;  /* 0x000000ffff129224 */ /* 0x000fe200078e0a12 */
[----:B------:R-:W-:Y:S01]  /*3d10*/  ISETP.GT.U32.AND P1, PT, R9, R2, PT ;  /* 0x000000020900720c */ /* 0x000fe20003f24070 */
[C---:B------:R-:W-:Y:S02]  /*3d20*/  VIADD R3, R0.reuse, 0x41 ;  /* 0x0000004100037836 */ /* 0x040fe40000000000 */
[C---:B------:R-:W-:Y:S01]  /*3d30*/  VIADD R19, R0.reuse, 0x42 ;  /* 0x0000004200137836 */ /* 0x040fe20000000000 */
[----:B------:R-:W-:Y:S01]  /*3d40*/  STL [R1+0x1b8], R18 ;  /* 0x0001b81201007387 */ /* 0x000fe20000100800 */
[----:B------:R-:W-:Y:S01]  /*3d50*/  @!P3 IMAD.MOV R17, RZ, RZ, -R17 ;  /* 0x000000ffff11b224 */ /* 0x000fe200078e0a11 */
[----:B------:R-:W-:Y:S01]  /*3d60*/  IABS R11, R3 ;  /* 0x00000003000b7213 */ /* 0x000fe20000000000 */
[----:B------:R-:W-:Y:S01]  /*3d70*/  VIADD R22, R0, 0x44 ;  /* 0x0000004400167836 */ /* 0x000fe20000000000 */
[----:B------:R-:W-:Y:S01]  /*3d80*/  ISETP.GE.AND P3, PT, R3, RZ, PT ;  /* 0x000000ff0300720c */ /* 0x000fe20003f66270 */
[----:B------:R-:W-:Y:S01]  /*3d90*/  IMAD R14, R9, R16, R13 ;  /* 0x00000010090e7224 */ /* 0x000fe200078e020d */
[----:B------:R-:W-:Y:S01]  /*3da0*/  IABS R13, R19 ;  /* 0x00000013000d7213 */ /* 0x000fe20000000000 */
[----:B------:R-:W-:Y:S01]  /*3db0*/  @!P4 IMAD.IADD R4, R4, 0x1, -R9 ;  /* 0x000000010404c824 */ /* 0x000fe200078e0a09 */
[----:B------:R0:W-:Y:S01]  /*3dc0*/  STL [R1+0x2d4], R17 ;  /* 0x0002d41101007387 */ /* 0x0001e20000100800 */
[----:B------:R-:W-:-:S02]  /*3dd0*/  IMAD.MOV.U32 R23, RZ, RZ, R12 ;  /* 0x000000ffff177224 */ /* 0x000fc400078e000c */
[----:B------:R-:W-:Y:S01]  /*3de0*/  IMAD.HI.U32 R3, R10, R11, RZ ;  /* 0x0000000b0a037227 */ /* 0x000fe200078e00ff */
[----:B------:R-:W-:-:S03]  /*3df0*/  ISETP.GT.U32.AND P4, PT, R9, R4, PT ;  /* 0x000000040900720c */ /* 0x000fc60003f84070 */
[----:B------:R-:W-:Y:S01]  /*3e00*/  @!P6 IMAD.MOV R23, RZ, RZ, -R23 ;  /* 0x000000ffff17e224 */ /* 0x000fe200078e0a17 */
[----:B------:R-:W-:Y:S01]  /*3e10*/  ISETP.GT.U32.AND P6, PT, R9, R14, PT ;  /* 0x0000000e0900720c */ /* 0x000fe20003fc4070 */
[----:B------:R-:W-:Y:S01]  /*3e20*/  IMAD.HI.U32 R6, R10, R13, RZ ;  /* 0x0000000d0a067227 */ /* 0x000fe200078e00ff */
[----:B0-----:R-:W-:Y:S02]  /*3e30*/  IABS R17, R22 ;  /* 0x0000001600117213 */ /* 0x001fe40000000000 */
[----:B------:R0:W-:Y:S01]  /*3e40*/  STL [R1+0x2d8], R23 ;  /* 0x0002d81701007387 */ /* 0x0001e20000100800 */
[----:B------:R-:W-:Y:S02]  /*3e50*/  VIADD R21, R0, 0x43 ;  /* 0x0000004300157836 */ /* 0x000fe40000000000 */
[----:B------:R-:W-:Y:S02]  /*3e60*/  @!P1 IMAD.IADD R2, R2, 0x1, -R9 ;  /* 0x0000000102029824 */ /* 0x000fe400078e0a09 */
[----:B------:R-:W-:Y:S01]  /*3e70*/  IMAD.HI.U32 R8, R10, R17, RZ ;  /* 0x000000110a087227 */ /* 0x000fe200078e00ff */
[----:B------:R-:W-:-:S02]  /*3e80*/  IABS R15, R21 ;  /* 0x00000015000f7213 */ /* 0x000fc40000000000 */
[C---:B------:R-:W-:Y:S01]  /*3e90*/  ISETP.GT.U32.AND P1, PT, R9.reuse, R2, PT ;  /* 0x000000020900720c */ /* 0x040fe20003f24070 */
[----:B------:R-:W-:Y:S02]  /*3ea0*/  IMAD.MOV R16, RZ, RZ, -R3 ;  /* 0x000000ffff107224 */ /* 0x000fe400078e0a03 */
[----:B------:R-:W-:Y:S02]  /*3eb0*/  IMAD.MOV R18, RZ, RZ, -R6 ;  /* 0x000000ffff127224 */ /* 0x000fe400078e0a06 */
[----:B------:R-:W-:Y:S02]  /*3ec0*/  IMAD.MOV R20, RZ, RZ, -R8 ;  /* 0x000000ffff147224 */ /* 0x000fe400078e0a08 */
[C---:B------:R-:W-:Y:S02]  /*3ed0*/  IMAD R6, R9.reuse, R16, R11 ;  /* 0x0000001009067224 */ /* 0x040fe400078e020b */
[C---:B------:R-:W-:Y:S02]  /*3ee0*/  IMAD R8, R9.reuse, R18, R13 ;  /* 0x0000001209087224 */ /* 0x040fe400078e020d */
[--C-:B------:R-:W-:Y:S01]  /*3ef0*/  @!P4 IMAD.IADD R4, R4, 0x1, -R9.reuse ;  /* 0x000000010404c824 */ /* 0x100fe200078e0a09 */
[C---:B------:R-:W-:Y:S01]  /*3f00*/  ISETP.GT.U32.AND P4, PT, R9.reuse, R6, PT ;  /* 0x000000060900720c */ /* 0x040fe20003f84070 */
[----:B------:R-:W-:Y:S01]  /*3f10*/  @!P6 IMAD.IADD R14, R14, 0x1, -R9 ;  /* 0x000000010e0ee824 */ /* 0x000fe200078e0a09 */
[----:B------:R-:W-:Y:S01]  /*3f20*/  ISETP.GT.U32.AND P6, PT, R9, R8, PT ;  /* 0x000000080900720c */ /* 0x000fe20003fc4070 */
[----:B------:R-:W-:-:S04]  /*3f30*/  IMAD.HI.U32 R7, R10, R15, RZ ;  /* 0x0000000f0a077227 */ /* 0x000fc800078e00ff */
[----:B------:R-:W-:Y:S02]  /*3f40*/  IMAD.MOV R12, RZ, RZ, -R7 ;  /* 0x000000ffff0c7224 */ /* 0x000fe400078e0a07 */
[----:B------:R-:W-:Y:S01]  /*3f50*/  @!P1 IMAD.IADD R2, R2, 0x1, -R9 ;  /* 0x0000000102029824 */ /* 0x000fe200078e0a09 */
[----:B------:R-:W-:Y:S01]  /*3f60*/  ISETP.GE.AND P1, PT, R19, RZ, PT ;  /* 0x000000ff1300720c */ /* 0x000fe20003f26270 */
[C---:B------:R-:W-:Y:S02]  /*3f70*/  IMAD R12, R9.reuse, R12, R15 ;  /* 0x0000000c090c7224 */ /* 0x040fe400078e020f */
[C---:B------:R-:W-:Y:S02]  /*3f80*/  VIADD R13, R0.reuse, 0x45 ;  /* 0x00000045000d7836 */ /* 0x040fe40000000000 */
[----:B------:R-:W-:Y:S02]  /*3f90*/  VIADD R15, R0, 0x46 ;  /* 0x00000046000f7836 */ /* 0x000fe40000000000 */
[----:B0-----:R-:W-:Y:S01]  /*3fa0*/  IMAD.MOV.U32 R23, RZ, RZ, R2 ;  /* 0x000000ffff177224 */ /* 0x001fe200078e0002 */
[----:B------:R-:W-:Y:S01]  /*3fb0*/  IABS R7, R13 ;  /* 0x0000000d00077213 */ /* 0x000fe20000000000 */
[--C-:B------:R-:W-:Y:S01]  /*3fc0*/  @!P4 IMAD.IADD R6, R6, 0x1, -R9.reuse ;  /* 0x000000010606c824 */ /* 0x100fe200078e0a09 */
[----:B------:R-:W-:Y:S01]  /*3fd0*/  IABS R11, R15 ;  /* 0x0000000f000b7213 */ /* 0x000fe20000000000 */
[----:B------:R-:W-:Y:S01]  /*3fe0*/  @!P6 IMAD.IADD R8, R8, 0x1, -R9 ;  /* 0x000000010808e824 */ /* 0x000fe200078e0a09 */
[C---:B------:R-:W-:Y:S01]  /*3ff0*/  ISETP.GT.U32.AND P4, PT, R9.reuse, R14, PT ;  /* 0x0000000e0900720c */ /* 0x040fe20003f84070 */
[----:B------:R-:W-:Y:S01]  /*4000*/  @!P2 IMAD.MOV R23, RZ, RZ, -R23 ;  /* 0x000000ffff17a224 */ /* 0x000fe200078e0a17 */
[C---:B------:R-:W-:Y:S01]  /*4010*/  ISETP.GT.U32.AND P2, PT, R9.reuse, R6, PT ;  /* 0x000000060900720c */ /* 0x040fe20003f44070 */
[----:B------:R-:W-:Y:S01]  /*4020*/  IMAD.HI.U32 R2, R10, R7, RZ ;  /* 0x000000070a027227 */ /* 0x000fe200078e00ff */
[----:B------:R-:W-:-:S02]  /*4030*/  ISETP.GT.U32.AND P6, PT, R9, R8, PT ;  /* 0x000000080900720c */ /* 0x000fc40003fc4070 */
[----:B------:R0:W-:Y:S01]  /*4040*/  STL [R1+0x2dc], R23 ;  /* 0x0002dc1701007387 */ /* 0x0001e20000100800 */
[----:B------:R-:W-:-:S04]  /*4050*/  IMAD.HI.U32 R3, R10, R11, RZ ;  /* 0x0000000b0a037227 */ /* 0x000fc800078e00ff */
[C---:B------:R-:W-:Y:S02]  /*4060*/  IMAD R16, R9.reuse, R20, R17 ;  /* 0x0000001409107224 */ /* 0x040fe400078e0211 */
[----:B------:R-:W-:Y:S02]  /*4070*/  IMAD.MOV R2, RZ, RZ, -R2 ;  /* 0x000000ffff027224 */ /* 0x000fe400078e0a02 */
[----:B------:R-:W-:Y:S01]  /*4080*/  @!P4 IMAD.IADD R14, R14, 0x1, -R9 ;  /* 0x000000010e0ec824 */ /* 0x000fe200078e0a09 */
[C---:B------:R-:W-:Y:S01]  /*4090*/  ISETP.GT.U32.AND P4, PT, R9.reuse, R16, PT ;  /* 0x000000100900720c */ /* 0x040fe20003f84070 */
[----:B0-----:R-:W-:Y:S02]  /*40a0*/  IMAD.MOV.U32 R23, RZ, RZ, R4 ;  /* 0x000000ffff177224 */ /* 0x001fe400078e0004 */
[----:B------:R-:W-:Y:S02]  /*40b0*/  IMAD.MOV R4, RZ, RZ, -R3 ;  /* 0x000000ffff047224 */ /* 0x000fe400078e0a03 */
[----:B------:R-:W-:Y:S01]  /*40c0*/  @!P0 IMAD.MOV R23, RZ, RZ, -R23 ;  /* 0x000000ffff178224 */ /* 0x000fe200078e0a17 */
[C---:B------:R-:W-:Y:S01]  /*40d0*/  ISETP.GT.U32.AND P0, PT, R9.reuse, R12, PT ;  /* 0x0000000c0900720c */ /* 0x040fe20003f04070 */
[----:B------:R-:W-:-:S02]  /*40e0*/  IMAD R2, R9, R2, R7 ;  /* 0x0000000209027224 */ /* 0x000fc400078e0207 */
[C---:B------:R-:W-:Y:S01]  /*40f0*/  IMAD R4, R9.reuse, R4, R11 ;  /* 0x0000000409047224 */ /* 0x040fe200078e020b */
[----:B------:R0:W-:Y:S01]  /*4100*/  STL [R1+0x2e0], R23 ;  /* 0x0002e01701007387 */ /* 0x0001e20000100800 */
[----:B------:R-:W-:Y:S02]  /*4110*/  VIADD R17, R0, 0x47 ;  /* 0x0000004700117836 */ /* 0x000fe40000000000 */
[--C-:B------:R-:W-:Y:S01]  /*4120*/  @!P2 IMAD.IADD R6, R6, 0x1, -R9.reuse ;  /* 0x000000010606a824 */ /* 0x100fe200078e0a09 */
[C---:B------:R-:W-:Y:S01]  /*4130*/  ISETP.GT.U32.AND P2, PT, R9.reuse, R2, PT ;  /* 0x000000020900720c */ /* 0x040fe20003f44070 */
[--C-:B------:R-:W-:Y:S01]  /*4140*/  @!P6 IMAD.IADD R8, R8, 0x1, -R9.reuse ;  /* 0x000000010808e824 */ /* 0x100fe200078e0a09 */
[----:B------:R-:W-:Y:S01]  /*4150*/  ISETP.GT.U32.AND P6, PT, R9, R4, PT ;  /* 0x000000040900720c */ /* 0x000fe20003fc4070 */
[----:B------:R-:W-:Y:S01]  /*4160*/  VIADD R19, R0, 0x48 ;  /* 0x0000004800137836 */ /* 0x000fe20000000000 */
[----:B------:R-:W-:Y:S01]  /*4170*/  IABS R18, R17 ;  /* 0x0000001100127213 */ /* 0x000fe20000000000 */
[--C-:B------:R-:W-:Y:S01]  /*4180*/  @!P0 IMAD.IADD R12, R12, 0x1, -R9.reuse ;  /* 0x000000010c0c8824 */ /* 0x100fe200078e0a09 */
[----:B------:R-:W-:Y:S01]  /*4190*/  ISETP.GE.AND P0, PT, R21, RZ, PT ;  /* 0x000000ff1500720c */ /* 0x000fe20003f06270 */
[----:B------:R-:W-:Y:S01]  /*41a0*/  @!P4 IMAD.IADD R16, R16, 0x1, -R9 ;  /* 0x000000011010c824 */ /* 0x000fe200078e0a09 */
[----:B------:R-:W-:Y:S01]  /*41b0*/  IABS R20, R19 ;  /* 0x0000001300147213 */ /* 0x000fe20000000000 */
[----:B------:R-:W-:Y:S01]  /*41c0*/  IMAD.HI.U32 R3, R10, R18, RZ ;  /* 0x000000120a037227 */ /* 0x000fe200078e00ff */
[----:B------:R-:W-:-:S03]  /*41d0*/  ISETP.GE.AND P4, PT, R22, RZ, PT ;  /* 0x000000ff1600720c */ /* 0x000fc60003f86270 */
[----:B------:R-:W-:Y:S02]  /*41e0*/  IMAD.MOV R3, RZ, RZ, -R3 ;  /* 0x000000ffff037224 */ /* 0x000fe400078e0a03 */
[--C-:B------:R-:W-:Y:S01]  /*41f0*/  @!P2 IMAD.IADD R2, R2, 0x1, -R9.reuse ;  /* 0x000000010202a824 */ /* 0x100fe200078e0a09 */
[C---:B------:R-:W-:Y:S01]  /*4200*/  ISETP.GT.U32.AND P2, PT, R9.reuse, R12, PT ;  /* 0x0000000c0900720c */ /* 0x040fe20003f44070 */
[----:B------:R-:W-:Y:S02]  /*4210*/  IMAD.MOV.U32 R24, RZ, RZ, R14 ;  /* 0x000000ffff187224 */ /* 0x000fe400078e000e */
[----:B------:R-:W-:Y:S01]  /*4220*/  @!P6 IMAD.IADD R4, R4, 0x1, -R9 ;  /* 0x000000010404e824 */ /* 0x000fe200078e0a09 */
[C---:B------:R-:W-:Y:S01]  /*4230*/  ISETP.GT.U32.AND P6, PT, R9.reuse, R16, PT ;  /* 0x000000100900720c */ /* 0x040fe20003fc4070 */
[----:B------:R-:W-:Y:S02]  /*4240*/  IMAD R18, R9, R3, R18 ;  /* 0x0000000309127224 */ /* 0x000fe400078e0212 */
[----:B------:R-:W-:-:S04]  /*4250*/  IMAD.HI.U32 R7, R10, R20, RZ ;  /* 0x000000140a077227 */ /* 0x000fc800078e00ff */
[----:B------:R-:W-:Y:S02]  /*4260*/  IMAD.MOV.U32 R3, RZ, RZ, R8 ;  /* 0x000000ffff037224 */ /* 0x000fe400078e0008 */
[----:B------:R-:W-:Y:S01]  /*4270*/  @!P5 IMAD.MOV R24, RZ, RZ, -R24 ;  /* 0x000000ffff18d224 */ /* 0x000fe200078e0a18 */
[C---:B------:R-:W-:Y:S01]  /*4280*/  ISETP.GT.U32.AND P5, PT, R9.reuse, R2, PT ;  /* 0x000000020900720c */ /* 0x040fe20003fa4070 */
[----:B0-----:R-:W-:Y:S02]  /*4290*/  IMAD.MOV.U32 R23, RZ, RZ, R6 ;  /* 0x000000ffff177224 */ /* 0x001fe400078e0006 */
[----:B------:R-:W-:Y:S01]  /*42a0*/  IMAD.MOV R7, RZ, RZ, -R7 ;  /* 0x000000ffff077224 */ /* 0x000fe200078e0a07 */
[----:B------:R-:W-:Y:S01]  /*42b0*/  STL [R1+0x1b4], R24 ;  /* 0x0001b41801007387 */ /* 0x000fe20000100800 */
[C---:B------:R-:W-:Y:S02]  /*42c0*/  VIADD R21, R0.reuse, 0x49 ;  /* 0x0000004900157836 */ /* 0x040fe40000000000 */
[----:B------:R-:W-:Y:S01]  /*42d0*/  @!P1 IMAD.MOV R3, RZ, RZ, -R3 ;  /* 0x000000ffff039224 */ /* 0x000fe200078e0a03 */
[----:B------:R-:W-:Y:S01]  /*42e0*/  ISETP.GT.U32.AND P1, PT, R9, R18, PT ;  /* 0x000000120900720c */ /* 0x000fe20003f24070 */
[----:B------:R-:W-:-:S02]  /*42f0*/  VIADD R22, R0, 0x4a ;  /* 0x0000004a00167836 */ /* 0x000fc40000000000 */
[----:B------:R-:W-:Y:S01]  /*4300*/  @!P3 IMAD.MOV R23, RZ, RZ, -R23 ;  /* 0x000000ffff17b224 */ /* 0x000fe200078e0a17 */
[C---:B------:R-:W-:Y:S01]  /*4310*/  ISETP.GT.U32.AND P3, PT, R9.reuse, R4, PT ;  /* 0x000000040900720c */ /* 0x040fe20003f64070 */
[----:B------:R-:W-:Y:S01]  /*4320*/  IMAD R20, R9, R7, R20 ;  /* 0x0000000709147224 */ /* 0x000fe200078e0214 */
[----:B------:R-:W-:Y:S01]  /*4330*/  IABS R7, R21 ;  /* 0x0000001500077213 */ /* 0x000fe20000000000 */
[--C-:B------:R-:W-:Y:S01]  /*4340*/  @!P2 IMAD.IADD R12, R12, 0x1, -R9.reuse ;  /* 0x000000010c0ca824 */ /* 0x100fe200078e0a09 */
[----:B------:R-:W-:Y:S01]  /*4350*/  STL [R1+0x1b0], R23 ;  /* 0x0001b01701007387 */ /* 0x000fe20000100800 */
[----:B------:R-:W-:Y:S01]  /*4360*/  IABS R11, R22 ;  /* 0x00000016000b7213 */ /* 0x000fe20000000000 */
[--C-:B------:R-:W-:Y:S01]  /*4370*/  @!P6 IMAD.IADD R16, R16, 0x1, -R9.reuse ;  /* 0x000000011010e824 */ /* 0x100fe200078e0a09 */
[----:B------:R-:W-:Y:S01]  /*4380*/  ISETP.GE.AND P2, PT, R13, RZ, PT ;  /* 0x000000ff0d00720c */ /* 0x000fe20003f46270 */
[----:B------:R0:W-:Y:S01]  /*4390*/  STL [R1+0x1ac], R3 ;  /* 0x0001ac0301007387 */ /* 0x0001e20000100800 */
[----:B------:R-:W-:Y:S01]  /*43a0*/  ISETP.GT.U32.AND P6, PT, R9, R20, PT ;  /* 0x000000140900720c */ /* 0x000fe20003fc4070 */
[----:B------:R-:W-:Y:S01]  /*43b0*/  @!P5 IMAD.IADD R2, R2, 0x1, -R9 ;  /* 0x000000010202d824 */ /* 0x000fe200078e0a09 */
[----:B------:R-:W-:Y:S01]  /*43c0*/  ISETP.GE.AND P5, PT, R15, RZ, PT ;  /* 0x000000ff0f00720c */ /* 0x000fe20003fa6270 */
[----:B------:R-:W-:-:S04]  /*43d0*/  IMAD.HI.U32 R6, R10, R11, RZ ;  /* 0x0000000b0a067227 */ /* 0x000fc800078e00ff */
[----:B------:R-:W-:Y:S01]  /*43e0*/  @!P1 IMAD.IADD R18, R18, 0x1, -R9 ;  /* 0x0000000112129824 */ /* 0x000fe200078e0a09 */
[----:B------:R-:W-:Y:S01]  /*43f0*/  ISETP.GE.AND P1, PT, R19, RZ, PT ;  /* 0x000000ff1300720c */ /* 0x000fe20003f26270 */
[----:B0-----:R-:W-:-:S04]  /*4400*/  IMAD.HI.U32 R3, R10, R7, RZ ;  /* 0x000000070a037227 */ /* 0x001fc800078e00ff */
[----:B------:R-:W-:Y:S02]  /*4410*/  IMAD.MOV R8, RZ, RZ, -R3 ;  /* 0x000000ffff087224 */ /* 0x000fe400078e0a03 */
[----:B------:R-:W-:Y:S02]  /*4420*/  IMAD.MOV.U32 R23, RZ, RZ, R12 ;  /* 0x000000ffff177224 */ /* 0x000fe400078e000c */
[----:B------:R-:W-:Y:S02]  /*4430*/  IMAD.MOV R12, RZ, RZ, -R6 ;  /* 0x000000ffff0c7224 */ /* 0x000fe400078e0a06 */
[----:B------:R-:W-:Y:S01]  /*4440*/  @!P3 IMAD.IADD R4, R4, 0x1, -R9 ;  /* 0x000000010404b824 */ /* 0x000fe200078e0a09 */
[----:B------:R-:W-:Y:S01]  /*4450*/  ISETP.GE.AND P3, PT, R17, RZ, PT ;  /* 0x000000ff1100720c */ /* 0x000fe20003f66270 */
[----:B------:R-:W-:Y:S01]  /*4460*/  @!P0 IMAD.MOV R23, RZ, RZ, -R23 ;  /* 0x000000ffff178224 */ /* 0x000fe200078e0a17 */
[C---:B------:R-:W-:Y:S01]  /*4470*/  ISETP.GT.U32.AND P0, PT, R9.reuse, R18, PT ;  /* 0x000000120900720c */ /* 0x040fe20003f04070 */
[----:B------:R-:W-:-:S02]  /*4480*/  IMAD R6, R9, R8, R7 ;  /* 0x0000000809067224 */ /* 0x000fc400078e0207 */
[----:B------:R-:W-:Y:S01]  /*4490*/  IMAD.MOV.U32 R3, RZ, RZ, R2 ;  /* 0x000000ffff037224 */ /* 0x000fe200078e0002 */
[----:B------:R-:W-:Y:S01]  /*44a0*/  STL [R1+0x1a8], R23 ;  /* 0x0001a81701007387 */ /* 0x000fe20000100800 */
[----:B------:R-:W-:Y:S02]  /*44b0*/  IMAD.MOV.U32 R14, RZ, RZ, R16 ;  /* 0x000000ffff0e7224 */ /* 0x000fe400078e0010 */
[----:B------:R-:W-:Y:S01]  /*44c0*/  @!P6 IMAD.IADD R20, R20, 0x1, -R9 ;  /* 0x000000011414e824 */ /* 0x000fe200078e0a09 */
[----:B------:R-:W-:Y:S01]  /*44d0*/  ISETP.GE.AND P6, PT, R21, RZ, PT ;  /* 0x000000ff1500720c */ /* 0x000fe20003fc6270 */
[C---:B------:R-:W-:Y:S02]  /*44e0*/  IMAD R2, R9.reuse, R12, R11 ;  /* 0x0000000c09027224 */ /* 0x040fe400078e020b */
[----:B------:R-:W-:Y:S02]  /*44f0*/  IMAD.MOV.U32 R13, RZ, RZ, R4 ;  /* 0x000000ffff0d7224 */ /* 0x000fe400078e0004 */
[----:B------:R-:W-:Y:S01]  /*4500*/  @!P2 IMAD.MOV R3, RZ, RZ, -R3 ;  /* 0x000000ffff03a224 */ /* 0x000fe200078e0a03 */
[C---:B------:R-:W-:Y:S01]  /*4510*/  ISETP.GT.U32.AND P2, PT, R9.reuse, R6, PT ;  /* 0x000000060900720c */ /* 0x040fe20003f44070 */
[----:B------:R-:W-:Y:S01]  /*4520*/  @!P4 IMAD.MOV R14, RZ, RZ, -R14 ;  /* 0x000000ffff0ec224 */ /* 0x000fe200078e0a0e */
[C---:B------:R-:W-:Y:S01]  /*4530*/  ISETP.GT.U32.AND P4, PT, R9.reuse, R20, PT ;  /* 0x000000140900720c */ /* 0x040fe20003f84070 */
[----:B------:R-:W-:Y:S01]  /*4540*/  @!P5 IMAD.MOV R13, RZ, RZ, -R13 ;  /* 0x000000ffff0dd224 */ /* 0x000fe200078e0a0d */
[C---:B------:R-:W-:Y:S01]  /*4550*/  ISETP.GT.U32.AND P5, PT, R9.reuse, R2, PT ;  /* 0x000000020900720c */ /* 0x040fe20003fa4070 */
[--C-:B------:R-:W-:Y:S01]  /*4560*/  @!P0 IMAD.IADD R18, R18, 0x1, -R9.reuse ;  /* 0x0000000112128824 */ /* 0x100fe200078e0a09 */
[----:B------:R-:W-:Y:S01]  /*4570*/  STL [R1+0x2e4], R14 ;  /* 0x0002e40e01007387 */ /* 0x000fe20000100800 */
[----:B------:R-:W-:Y:S01]  /*4580*/  VIADD R4, R0, 0x4c ;  /* 0x0000004c00047836 */ /* 0x000fe20000000000 */
[----:B------:R-:W-:Y:S01]  /*4590*/  ISETP.GE.AND P0, PT, R22, RZ, PT ;  /* 0x000000ff1600720c */ /* 0x000fe20003f06270 */
[----:B------:R-:W-:Y:S01]  /*45a0*/  IMAD.MOV.U32 R8, RZ, RZ, R18 ;  /* 0x000000ffff087224 */ /* 0x000fe200078e0012 */
[----:B------:R0:W-:Y:S01]  /*45b0*/  STL [R1+0x2e8], R3 ;  /* 0x0002e80301007387 */ /* 0x0001e20000100800 */
[----:B------:R-:W-:Y:S01]  /*45c0*/  VIADD R18, R0, 0x55 ;  /* 0x0000005500127836 */ /* 0x000fe20000000000 */
[----:B------:R-:W-:Y:S01]  /*45d0*/  IABS R11, R4 ;  /* 0x00000004000b7213 */ /* 0x000fe20000000000 */
[--C-:B------:R-:W-:Y:S01]  /*45e0*/  @!P2 IMAD.IADD R6, R6, 0x1, -R9.reuse ;  /* 0x000000010606a824 */ /* 0x100fe200078e0a09 */
[----:B------:R-:W-:Y:S01]  /*45f0*/  STL [R1+0x2ec], R13 ;  /* 0x0002ec0d01007387 */ /* 0x000fe20000100800 */
[--C-:B------:R-:W-:Y:S01]  /*4600*/  @!P4 IMAD.IADD R20, R20, 0x1, -R9.reuse ;  /* 0x000000011414c824 */ /* 0x100fe200078e0a09 */
[----:B------:R-:W-:Y:S01]  /*4610*/  ISETP.GE.AND P2, PT, R4, RZ, PT ;  /* 0x000000ff0400720c */ /* 0x000fe20003f46270 */
[----:B------:R-:W-:Y:S01]  /*4620*/  @!P5 IMAD.IADD R2, R2, 0x1, -R9 ;  /* 0x000000010202d824 */ /* 0x000fe200078e0a09 */
[----:B------:R-:W-:Y:S01]  /*4630*/  ISETP.GT.U32.AND P5, PT, R9, R6, PT ;  /* 0x000000060900720c */ /* 0x000fe20003fa4070 */
[----:B------:R-:W-:-:S02]  /*4640*/  @!P3 IMAD.MOV R8, RZ, RZ, -R8 ;  /* 0x000000ffff08b224 */ /* 0x000fc400078e0a08 */
[----:B0-----:R-:W-:Y:S01]  /*4650*/  VIADD R3, R0, 0x4b ;  /* 0x0000004b00037836 */ /* 0x001fe20000000000 */
[----:B------:R-:W-:Y:S01]  /*4660*/  ISETP.GT.U32.AND P3, PT, R9, R2, PT ;  /* 0x000000020900720c */ /* 0x000fe20003f64070 */
[C---:B------:R-:W-:Y:S01]  /*4670*/  IMAD.HI.U32 R4, R10.reuse, R11, RZ ;  /* 0x0000000b0a047227 */ /* 0x040fe200078e00ff */
[----:B------:R0:W-:Y:S02]  /*4680*/  STL [R1+0x2f0], R8 ;  /* 0x0002f00801007387 */ /* 0x0001e40000100800 */
[----:B------:R-:W-:Y:S01]  /*4690*/  IABS R7, R3 ;  /* 0x0000000300077213 */ /* 0x000fe20000000000 */
[----:B------:R-:W-:Y:S01]  /*46a0*/  IMAD.MOV R12, RZ, RZ, -R4 ;  /* 0x000000ffff0c7224 */ /* 0x000fe200078e0a04 */
[----:B------:R-:W-:Y:S01]  /*46b0*/  ISETP.GE.AND P4, PT, R3, RZ, PT ;  /* 0x000000ff0300720c */ /* 0x000fe20003f86270 */
[----:B------:R-:W-:Y:S02]  /*46c0*/  IMAD.MOV.U32 R14, RZ, RZ, R20 ;  /* 0x000000ffff0e7224 */ /* 0x000fe400078e0014 */
[----:B------:R-:W-:-:S04]  /*46d0*/  IMAD.HI.U32 R3, R10, R7, RZ ;  /* 0x000000070a037227 */ /* 0x000fc800078e00ff */
[----:B0-----:R-:W-:Y:S02]  /*46e0*/  IMAD.MOV R8, RZ, RZ, -R3 ;  /* 0x000000ffff087224 */ /* 0x001fe400078e0a03 */
[----:B------:R-:W-:Y:S02]  /*46f0*/  @!P5 IMAD.IADD R6, R6, 0x1, -R9 ;  /* 0x000000010606d824 */ /* 0x000fe400078e0a09 */
[C---:B------:R-:W-:Y:S02]  /*4700*/  IMAD R4, R9.reuse, R8, R7 ;  /* 0x0000000809047224 */ /* 0x040fe400078e0207 */
[----:B------:R-:W-:Y:S02]  /*4710*/  VIADD R13, R0, 0x4d ;  /* 0x0000004d000d7836 */ /* 0x000fe40000000000 */
[C---:B------:R-:W-:Y:S01]  /*4720*/  IMAD R8, R9.reuse, R12, R11 ;  /* 0x0000000c09087224 */ /* 0x040fe200078e020b */
[----:B------:R-:W-:Y:S01]  /*4730*/  ISETP.GT.U32.AND P5, PT, R9, R4, PT ;  /* 0x000000040900720c */ /* 0x000fe20003fa4070 */
[----:B------:R-:W-:-:S02]  /*4740*/  IMAD.MOV.U32 R15, RZ, RZ, R6 ;  /* 0x000000ffff0f7224 */ /* 0x000fc400078e0006 */
[----:B------:R-:W-:Y:S01]  /*4750*/  @!P1 IMAD.MOV R14, RZ, RZ, -R14 ;  /* 0x000000ffff0e9224 */ /* 0x000fe200078e0a0e */
[----:B------:R-:W-:Y:S01]  /*4760*/  ISETP.GE.AND P1, PT, R13, RZ, PT ;  /* 0x000000ff0d00720c */ /* 0x000fe20003f26270 */
[----:B------:R-:W-:Y:S01]  /*4770*/  @!P6 IMAD.MOV R15, RZ, RZ, -R15 ;  /* 0x000000ffff0fe224 */ /* 0x000fe200078e0a0f */
[----:B------:R-:W-:Y:S01]  /*4780*/  IABS R13, R13 ;  /* 0x0000000d000d7213 */ /* 0x000fe20000000000 */
[----:B------:R-:W-:Y:S01]  /*4790*/  VIADD R3, R0, 0x4e ;  /* 0x0000004e00037836 */ /* 0x000fe20000000000 */
[----:B------:R-:W-:Y:S01]  /*47a0*/  ISETP.GT.U32.AND P6, PT, R9, R8, PT ;  /* 0x000000080900720c */ /* 0x000fe20003fc4070 */
[----:B------:R-:W-:Y:S01]  /*47b0*/  @!P3 IMAD.IADD R2, R2, 0x1, -R9 ;  /* 0x000000010202b824 */ /* 0x000fe200078e0a09 */
[----:B------:R0:W-:Y:S01]  /*47c0*/  STL [R1+0x1a4], R14 ;  /* 0x0001a40e01007387 */ /* 0x0001e20000100800 */
[----:B------:R-:W-:Y:S01]  /*47d0*/  IMAD.MOV.U32 R7, RZ, RZ, R13 ;  /* 0x000000ffff077224 */ /* 0x000fe200078e000d */
[----:B------:R-:W-:Y:S01]  /*47e0*/  ISETP.GE.AND P3, PT, R3, RZ, PT ;  /* 0x000000ff0300720c */ /* 0x000fe20003f66270 */
[----:B------:R-:W-:Y:S01]  /*47f0*/  @!P5 IMAD.IADD R4, R4, 0x1, -R9 ;  /* 0x000000010404d824 */ /* 0x000fe200078e0a09 */
[----:B------:R-:W-:Y:S01]  /*4800*/  IABS R11, R3 ;  /* 0x00000003000b7213 */ /* 0x000fe20000000000 */
[----:B------:R-:W-:Y:S01]  /*4810*/  VIADD R12, R0, 0x4f ;  /* 0x0000004f000c7836 */ /* 0x000fe20000000000 */
[----:B------:R-:W-:Y:S01]  /*4820*/  STL [R1+0x1a0], R15 ;  /* 0x0001a00f01007387 */ /* 0x000fe20000100800 */
[----:B------:R-:W-:Y:S01]  /*4830*/  IMAD.HI.U32 R3, R10, R7, RZ ;  /* 0x000000070a037227 */ /* 0x000fe200078e00ff */
[----:B------:R-:W-:-:S03]  /*4840*/  ISETP.GT.U32.AND P5, PT, R9, R4, PT ;  /* 0x000000040900720c */ /* 0x000fc60003fa4070 */
[----:B0-----:R-:W-:Y:S02]  /*4850*/  IMAD.MOV.U32 R14, RZ, RZ, R2 ;  /* 0x000000ffff0e7224 */ /* 0x001fe400078e0002 */
[----:B------:R-:W-:Y:S02]  /*4860*/  VIADD R13, R0, 0x50 ;  /* 0x00000050000d7836 */ /* 0x000fe40000000000 */
[----:B------:R-:W-:Y:S01]  /*4870*/  @!P0 IMAD.MOV R14, RZ, RZ, -R14 ;  /* 0x000000ffff0e8224 */ /* 0x000fe200078e0a0e */
[----:B------:R-:W-:Y:S01]  /*4880*/  ISETP.GE.AND P0, PT, R12, RZ, PT ;  /* 0x000000ff0c00720c */ /* 0x000fe20003f06270 */
[----:B------:R-:W-:Y:S01]  /*4890*/  IMAD.MOV R6, RZ, RZ, -R3 ;  /* 0x000000ffff067224 */ /* 0x000fe200078e0a03 */
[----:B------:R-:W-:Y:S01]  /*48a0*/  IABS R12, R12 ;  /* 0x0000000c000c7213 */ /* 0x000fe20000000000 */
[----:B------:R-:W-:Y:S01]  /*48b0*/  @!P6 IMAD.IADD R8, R8, 0x1, -R9 ;  /* 0x000000010808e824 */ /* 0x000fe200078e0a09 */
[----:B------:R-:W-:Y:S01]  /*48c0*/  IABS R139, R13 ;  /* 0x0000000d008b7213 */ /* 0x000fe20000000000 */
[----:B------:R-:W-:Y:S01]  /*48d0*/  IMAD.HI.U32 R3, R10, R11, RZ ;  /* 0x0000000b0a037227 */ /* 0x000fe200078e00ff */
[----:B------:R0:W-:Y:S02]  /*48e0*/  STL [R1+0x19c], R14 ;  /* 0x00019c0e01007387 */ /* 0x0001e40000100800 */
[C---:B------:R-:W-:Y:S01]  /*48f0*/  ISETP.GT.U32.AND P6, PT, R9.reuse, R8, PT ;  /* 0x000000080900720c */ /* 0x040fe20003fc4070 */
[----:B------:R-:W-:-:S02]  /*4900*/  IMAD R2, R9, R6, R7 ;  /* 0x0000000609027224 */ /* 0x000fc400078e0207 */
[----:B------:R-:W-:Y:S02]  /*4910*/  IMAD.MOV R6, RZ, RZ, -R3 ;  /* 0x000000ffff067224 */ /* 0x000fe400078e0a03 */
[----:B------:R-:W-:-:S04]  /*4920*/  IMAD.HI.U32 R3, R10, R12, RZ ;  /* 0x0000000c0a037227 */ /* 0x000fc800078e00ff */
[----:B------:R-:W-:Y:S01]  /*4930*/  @!P5 IMAD.IADD R4, R4, 0x1, -R9 ;  /* 0x000000010404d824 */ /* 0x000fe200078e0a09 */
[----:B------:R-:W-:Y:S01]  /*4940*/  ISETP.GT.U32.AND P5, PT, R9, R2, PT ;  /* 0x000000020900720c */ /* 0x000fe20003fa4070 */
[----:B------:R-:W-:-:S04]  /*4950*/  IMAD.HI.U32 R7, R10, R139, RZ ;  /* 0x0000008b0a077227 */ /* 0x000fc800078e00ff */
[----:B------:R-:W-:Y:S02]  /*4960*/  IMAD.MOV R3, RZ, RZ, -R3 ;  /* 0x000000ffff037224 */ /* 0x000fe400078e0a03 */
[----:B------:R-:W-:Y:S02]  /*4970*/  IMAD.MOV.U32 R16, RZ, RZ, R4 ;  /* 0x000000ffff107224 */ /* 0x000fe400078e0004 */
[----:B0-----:R-:W-:Y:S02]  /*4980*/  IMAD.MOV R14, RZ, RZ, -R7 ;  /* 0x000000ffff0e7224 */ /* 0x001fe400078e0a07 */
[C---:B------:R-:W-:Y:S02]  /*4990*/  IMAD R4, R9.reuse, R3, R12 ;  /* 0x0000000309047224 */ /* 0x040fe400078e020c */
[C---:B------:R-:W-:Y:S02]  /*49a0*/  IMAD R139, R9.reuse, R14, R139 ;  /* 0x0000000e098b7224 */ /* 0x040fe400078e028b */
[----:B------:R-:W-:Y:S01]  /*49b0*/  @!P6 IMAD.IADD R8, R8, 0x1, -R9 ;  /* 0x000000010808e824 */ /* 0x000fe200078e0a09 */
[----:B------:R-:W-:Y:S01]  /*49c0*/  ISETP.GT.U32.AND P6, PT, R9, R4, PT ;  /* 0x000000040900720c */ /* 0x000fe20003fc4070 */
[----:B------:R-:W-:-:S02]  /*49d0*/  VIADD R15, R0, 0x51 ;  /* 0x00000051000f7836 */ /* 0x000fc40000000000 */
[----:B------:R-:W-:Y:S01]  /*49e0*/  @!P5 IMAD.IADD R2, R2, 0x1, -R9 ;  /* 0x000000010202d824 */ /* 0x000fe200078e0a09 */
[C---:B------:R-:W-:Y:S01]  /*49f0*/  ISETP.GT.U32.AND P5, PT, R9.reuse, R139, PT ;  /* 0x0000008b0900720c */ /* 0x040fe20003fa4070 */
[C---:B------:R-:W-:Y:S01]  /*4a00*/  IMAD R6, R9.reuse, R6, R11 ;  /* 0x0000000609067224 */ /* 0x040fe200078e020b */
[----:B------:R-:W-:Y:S01]  /*4a10*/  IABS R138, R15 ;  /* 0x0000000f008a7213 */ /* 0x000fe20000000000 */
[----:B------:R-:W-:Y:S02]  /*4a20*/  @!P4 IMAD.MOV R16, RZ, RZ, -R16 ;  /* 0x000000ffff10c224 */ /* 0x000fe400078e0a10 */
[----:B------:R-:W-:Y:S01]  /*4a30*/  VIADD R14, R0, 0x52 ;  /* 0x00000052000e7836 */ /* 0x000fe20000000000 */
[----:B------:R-:W-:Y:S01]  /*4a40*/  ISETP.GT.U32.AND P4, PT, R9, R6, PT ;  /* 0x000000060900720c */ /* 0x000fe20003f84070 */
[----:B------:R-:W-:Y:S01]  /*4a50*/  IMAD.HI.U32 R3, R10, R138, RZ ;  /* 0x0000008a0a037227 */ /* 0x000fe200078e00ff */
[----:B------:R0:W-:Y:S02]  /*4a60*/  STL [R1+0x198], R16 ;  /* 0x0001981001007387 */ /* 0x0001e40000100800 */
[----:B------:R-:W-:Y:S01]  /*4a70*/  IABS R137, R14 ;  /* 0x0000000e00897213 */ /* 0x000fe20000000000 */
[----:B------:R-:W-:-:S02]  /*4a80*/  @!P6 IMAD.IADD R4, R4, 0x1, -R9 ;  /* 0x000000010404e824 */ /* 0x000fc400078e0a09 */
[----:B------:R-:W-:Y:S02]  /*4a90*/  IMAD.MOV R3, RZ, RZ, -R3 ;  /* 0x000000ffff037224 */ /* 0x000fe400078e0a03 */
[----:B------:R-:W-:Y:S01]  /*4aa0*/  @!P5 IMAD.IADD R139, R139, 0x1, -R9 ;  /* 0x000000018b8bd824 */ /* 0x000fe200078e0a09 */
[C---:B------:R-:W-:Y:S01]  /*4ab0*/  ISETP.GT.U32.AND P5, PT, R9.reuse, R4, PT ;  /* 0x000000040900720c */ /* 0x040fe20003fa4070 */
[----:B------:R-:W-:Y:S02]  /*4ac0*/  IMAD R138, R9, R3, R138 ;  /* 0x00000003098a7224 */ /* 0x000fe400078e028a */
[----:B------:R-:W-:-:S04]  /*4ad0*/  IMAD.HI.U32 R3, R10, R137, RZ ;  /* 0x000000890a037227 */ /* 0x000fc800078e00ff */
[----:B------:R-:W-:Y:S01]  /*4ae0*/  @!P4 IMAD.IADD R6, R6, 0x1, -R9 ;  /* 0x000000010606c824 */ /* 0x000fe200078e0a09 */
[C---:B------:R-:W-:Y:S01]  /*4af0*/  ISETP.GT.U32.AND P4, PT, R9.reuse, R2, PT ;  /* 0x000000020900720c */ /* 0x040fe20003f84070 */
[----:B------:R-:W-:Y:S02]  /*4b00*/  IMAD.MOV.U32 R7, RZ, RZ, R8 ;  /* 0x000000ffff077224 */ /* 0x000fe400078e0008 */
[----:B------:R-:W-:Y:S01]  /*4b10*/  IMAD.MOV R8, RZ, RZ, -R3 ;  /* 0x000000ffff087224 */ /* 0x000fe200078e0a03 */
[C---:B------:R-:W-:Y:S01]  /*4b20*/  ISETP.GT.U32.AND P6, PT, R9.reuse, R6, PT ;  /* 0x000000060900720c */ /* 0x040fe20003fc4070 */
[----:B------:R-:W-:Y:S02]  /*4b30*/  @!P5 IMAD.IADD R4, R4, 0x1, -R9 ;  /* 0x000000010404d824 */ /* 0x000fe400078e0a09 */
[----:B------:R-:W-:Y:S02]  /*4b40*/  IMAD R137, R9, R8, R137 ;  /* 0x0000000809897224 */ /* 0x000fe400078e0289 */
[----:B0-----:R-:W-:-:S02]  /*4b50*/  VIADD R16, R0, 0x53 ;  /* 0x0000005300107836 */ /* 0x001fc40000000000 */
[----:B------:R-:W-:Y:S01]  /*4b60*/  VIADD R17, R0, 0x54 ;  /* 0x0000005400117836 */ /* 0x000fe20000000000 */
[----:B------:R-:W-:Y:S01]  /*4b70*/  ISETP.GT.U32.AND P5, PT, R9, R137, PT ;  /* 0x000000890900720c */ /* 0x000fe20003fa4070 */
[----:B------:R-:W-:Y:S01]  /*4b80*/  @!P4 IMAD.IADD R2, R2, 0x1, -R9 ;  /* 0x000000010202c824 */ /* 0x000fe200078e0a09 */
[----:B------:R-:W-:Y:S01]  /*4b90*/  IABS R135, R16 ;  /* 0x0000001000877213 */ /* 0x000fe20000000000 */
[----:B------:R-:W-:Y:S01]  /*4ba0*/  @!P2 IMAD.MOV R7, RZ, RZ, -R7 ;  /* 0x000000ffff07a224 */ /* 0x000fe200078e0a07 */
[----:B------:R-:W-:Y:S01]  /*4bb0*/  IABS R11, R17 ;  /* 0x00000011000b7213 */ /* 0x000fe20000000000 */
[----:B------:R-:W-:Y:S01]  /*4bc0*/  @!P6 IMAD.IADD R6, R6, 0x1, -R9 ;  /* 0x000000010606e824 */ /* 0x000fe200078e0a09 */
[----:B------:R-:W-:Y:S01]  /*4bd0*/  ISETP.GE.AND P6, PT, R13, RZ, PT ;  /* 0x000000ff0d00720c */ /* 0x000fe20003fc6270 */
[----:B------:R-:W-:Y:S01]  /*4be0*/  IMAD.HI.U32 R3, R10, R135, RZ ;  /* 0x000000870a037227 */ /* 0x000fe200078e00ff */
[----:B------:R-:W-:Y:S01]  /*4bf0*/  IABS R13, R18 ;  /* 0x00000012000d7213 */ /* 0x000fe20000000000 */
[----:B------:R0:W-:Y:S01]  /*4c00*/  STL [R1+0x2f4], R7 ;  /* 0x0002f40701007387 */ /* 0x0001e20000100800 */
[C---:B------:R-:W-:Y:S01]  /*4c10*/  ISETP.GT.U32.AND P2, PT, R9.reuse, R139, PT ;  /* 0x0000008b0900720c */ /* 0x040fe20003f44070 */
[----:B------:R-:W-:Y:S01]  /*4c20*/  IMAD.MOV R8, RZ, RZ, -R3 ;  /* 0x000000ffff087224 */ /* 0x000fe200078e0a03 */
[----:B------:R-:W-:Y:S01]  /*4c30*/  ISETP.GT.U32.AND P4, PT, R9, R138, PT ;  /* 0x0000008a0900720c */ /* 0x000fe20003f84070 */
[----:B------:R-:W-:-:S02]  /*4c40*/  @!P5 IMAD.IADD R137, R137, 0x1, -R9 ;  /* 0x000000018989d824 */ /* 0x000fc400078e0a09 */
[----:B------:R-:W-:Y:S02]  /*4c50*/  IMAD.MOV.U32 R3, RZ, RZ, R13 ;  /* 0x000000ffff037224 */ /* 0x000fe400078e000d */
[----:B------:R-:W-:Y:S01]  /*4c60*/  IMAD.MOV.U32 R20, RZ, RZ, R2 ;  /* 0x000000ffff147224 */ /* 0x000fe200078e0002 */
[----:B------:R-:W-:Y:S01]  /*4c70*/  ISETP.GT.U32.AND P5, PT, R9, R137, PT ;  /* 0x000000890900720c */ /* 0x000fe20003fa4070 */
[----:B------:R-:W-:-:S04]  /*4c80*/  IMAD.HI.U32 R2, R10, R3, RZ ;  /* 0x000000030a027227 */ /* 0x000fc800078e00ff */
[----:B------:R-:W-:Y:S02]  /*4c90*/  IMAD.MOV R2, RZ, RZ, -R2 ;  /* 0x000000ffff027224 */ /* 0x000fe400078e0a02 */
[----:B0-----:R-:W-:-:S04]  /*4ca0*/  IMAD.HI.U32 R7, R10, R11, RZ ;  /* 0x0000000b0a077227 */ /* 0x001fc800078e00ff */
[----:B------:R-:W-:Y:S02]  /*4cb0*/  IMAD R2, R9, R2, R3 ;  /* 0x0000000209027224 */ /* 0x000fe400078e0203 */
[----:B------:R-:W-:Y:S02]  /*4cc0*/  IMAD.MOV.U32 R19, RZ, RZ, R6 ;  /* 0x000000ffff137224 */ /* 0x000fe400078e0006 */
[----:B------:R-:W-:Y:S02]  /*4cd0*/  IMAD.MOV R12, RZ, RZ, -R7 ;  /* 0x000000ffff0c7224 */ /* 0x000fe400078e0a07 */
[----:B------:R-:W-:Y:S01]  /*4ce0*/  @!P5 IMAD.IADD R137, R137, 0x1, -R9 ;  /* 0x000000018989d824 */ /* 0x000fe200078e0a09 */
[C---:B------:R-:W-:Y:S01]  /*4cf0*/  ISETP.GT.U32.AND P5, PT, R9.reuse, R2, PT ;  /* 0x000000020900720c */ /* 0x040fe20003fa4070 */
[----:B------:R-:W-:Y:S02]  /*4d00*/  @!P1 IMAD.MOV R20, RZ, RZ, -R20 ;  /* 0x000000ffff149224 */ /* 0x000fe400078e0a14 */
[----:B------:R-:W-:-:S02]  /*4d10*/  IMAD R135, R9, R8, R135 ;  /* 0x0000000809877224 */ /* 0x000fc400078e0287 */
[----:B------:R-:W-:Y:S01]  /*4d20*/  @!P3 IMAD.MOV R19, RZ, RZ, -R19 ;  /* 0x000000ffff13b224 */ /* 0x000fe200078e0a13 */
[----:B------:R-:W-:Y:S01]  /*4d30*/  STL [R1+0x2f8], R20 ;  /* 0x0002f81401007387 */ /* 0x000fe20000100800 */
[--C-:B------:R-:W-:Y:S01]  /*4d40*/  @!P2 IMAD.IADD R139, R139, 0x1, -R9.reuse ;  /* 0x000000018b8ba824 */ /* 0x100fe200078e0a09 */
[C---:B------:R-:W-:Y:S01]  /*4d50*/  ISETP.GT.U32.AND P3, PT, R9.reuse, R135, PT ;  /* 0x000000870900720c */ /* 0x040fe20003f64070 */
[----:B------:R-:W-:Y:S01]  /*4d60*/  @!P4 IMAD.IADD R138, R138, 0x1, -R9 ;  /* 0x000000018a8ac824 */ /* 0x000fe200078e0a09 */
[----:B------:R-:W-:Y:S01]  /*4d70*/  STL [R1+0x2fc], R19 ;  /* 0x0002fc1301007387 */ /* 0x000fe20000100800 */
[----:B------:R-:W-:Y:S01]  /*4d80*/  IMAD R8, R9, R12, R11 ;  /* 0x0000000c09087224 */ /* 0x000fe200078e020b */
[----:B------:R-:W-:Y:S01]  /*4d90*/  ISETP.GE.AND P2, PT, R15, RZ, PT ;  /* 0x000000ff0f00720c */ /* 0x000fe20003f46270 */
[----:B------:R-:W-:Y:S01]  /*4da0*/  @!P0 IMAD.MOV R4, RZ, RZ, -R4 ;  /* 0x000000ffff048224 */ /* 0x000fe200078e0a04 */
[C---:B------:R-:W-:Y:S01]  /*4db0*/  ISETP.GT.U32.AND P1, PT, R9.reuse, R138, PT ;  /* 0x0000008a0900720c */ /* 0x040fe20003f24070 */
[----:B------:R-:W-:Y:S01]  /*4dc0*/  VIADD R11, R0, 0x56 ;  /* 0x00000056000b7836 */ /* 0x000fe20000000000 */
[----:B------:R-:W-:Y:S01]  /*4dd0*/  ISETP.GE.AND P4, PT, R14, RZ, PT ;  /* 0x000000ff0e00720c */ /* 0x000fe20003f86270 */
[----:B------:R-:W-:Y:S01]  /*4de0*/  @!P6 IMAD.MOV R139, RZ, RZ, -R139 ;  /* 0x000000ffff8be224 */ /* 0x000fe200078e0a8b */
[----:B------:R0:W-:Y:S01]  /*4df0*/  STL [R1+0x300], R4 ;  /* 0x0003000401007387 */ /* 0x0001e20000100800 */
[----:B------:R-:W-:Y:S01]  /*4e00*/  ISETP.GT.U32.AND P6, PT, R9, R8, PT ;  /* 0x000000080900720c */ /* 0x000fe20003fc4070 */
[----:B------:R-:W-:Y:S01]  /*4e10*/  VIADD R13, R0, 0x57 ;  /* 0x00000057000d7836 */ /* 0x000fe20000000000 */
[----:B------:R-:W-:Y:S01]  /*4e20*/  ISETP.GE.AND P0, PT, R16, RZ, PT ;  /* 0x000000ff1000720c */ /* 0x000fe20003f06270 */
[----:B------:R-:W-:-:S02]  /*4e30*/  @!P5 IMAD.IADD R2, R2, 0x1, -R9 ;  /* 0x000000010202d824 */ /* 0x000fc400078e0a09 */
[--C-:B------:R-:W-:Y:S01]  /*4e40*/  @!P3 IMAD.IADD R135, R135, 0x1, -R9.reuse ;  /* 0x000000018787b824 */ /* 0x100fe200078e0a09 */
[----:B------:R-:W-:Y:S01]  /*4e50*/  IABS R7, R13 ;  /* 0x0000000d00077213 */ /* 0x000fe20000000000 */
[----:B------:R-:W-:Y:S01]  /*4e60*/  VIADD R15, R0, 0x58 ;  /* 0x00000058000f7836 */ /* 0x000fe20000000000 */
[C---:B------:R-:W-:Y:S01]  /*4e70*/  ISETP.GT.U32.AND P5, PT, R9.reuse, R2, PT ;  /* 0x000000020900720c */ /* 0x040fe20003fa4070 */
[--C-:B------:R-:W-:Y:S01]  /*4e80*/  @!P1 IMAD.IADD R138, R138, 0x1, -R9.reuse ;  /* 0x000000018a8a9824 */ /* 0x100fe200078e0a09 */
[----:B0-----:R-:W-:Y:S01]  /*4e90*/  IABS R4, R11 ;  /* 0x0000000b00047213 */ /* 0x001fe20000000000 */
[----:B------:R-:W-:Y:S01]  /*4ea0*/  VIADD R16, R0, 0x59 ;  /* 0x0000005900107836 */ /* 0x000fe20000000000 */
[----:B------:R-:W-:Y:S01]  /*4eb0*/  IABS R133, R15 ;  /* 0x0000000f00857213 */ /* 0x000fe20000000000 */
[----:B------:R-:W-:Y:S01]  /*4ec0*/  @!P6 IMAD.IADD R8, R8, 0x1, -R9 ;  /* 0x000000010808e824 */ /* 0x000fe200078e0a09 */
[----:B------:R-:W-:Y:S01]  /*4ed0*/  ISETP.GT.U32.AND P6, PT, R9, R135, PT ;  /* 0x000000870900720c */ /* 0x000fe20003fc4070 */
[----:B------:R-:W-:Y:S01]  /*4ee0*/  IMAD.HI.U32 R3, R10, R4, RZ ;  /* 0x000000040a037227 */ /* 0x000fe200078e00ff */
[----:B------:R-:W-:-:S02]  /*4ef0*/  IABS R131, R16 ;  /* 0x0000001000837213 */ /* 0x000fc40000000000 */
[----:B------:R-:W-:Y:S01]  /*4f00*/  ISETP.GE.AND P3, PT, R18, RZ, PT ;  /* 0x000000ff1200720c */ /* 0x000fe20003f66270 */
[----:B------:R-:W-:Y:S01]  /*4f10*/  IMAD.MOV R6, RZ, RZ, -R3 ;  /* 0x000000ffff067224 */ /* 0x000fe200078e0a03 */
[----:B------:R-:W-:Y:S01]  /*4f20*/  ISETP.GE.AND P1, PT, R17, RZ, PT ;  /* 0x000000ff1100720c */ /* 0x000fe20003f26270 */
[----:B------:R-:W-:-:S04]  /*4f30*/  IMAD.HI.U32 R3, R10, R7, RZ ;  /* 0x000000070a037227 */ /* 0x000fc800078e00ff */
[C---:B------:R-:W-:Y:S02]  /*4f40*/  IMAD R4, R9.reuse, R6, R4 ;  /* 0x0000000609047224 */ /* 0x040fe400078e0204 */
[----:B------:R-:W-:Y:S02]  /*4f50*/  IMAD.MOV R6, RZ, RZ, -R3 ;  /* 0x000000ffff067224 */ /* 0x000fe400078e0a03 */
[----:B------:R-:W-:Y:S01]  /*4f60*/  @!P2 IMAD.MOV R138, RZ, RZ, -R138 ;  /* 0x000000ffff8aa224 */ /* 0x000fe200078e0a8a */
[C---:B------:R-:W-:Y:S01]  /*4f70*/  ISETP.GT.U32.AND P2, PT, R9.reuse, R8, PT ;  /* 0x000000080900720c */ /* 0x040fe20003f44070 */
[----:B------:R-:W-:Y:S02]  /*4f80*/  IMAD R6, R9, R6, R7 ;  /* 0x0000000609067224 */ /* 0x000fe400078e0207 */
[--C-:B------:R-:W-:Y:S02]  /*4f90*/  @!P5 IMAD.IADD R2, R2, 0x1, -R9.reuse ;  /* 0x000000010202d824 */ /* 0x100fe400078e0a09 */
[----:B------:R-:W-:Y:S01]  /*4fa0*/  @!P6 IMAD.IADD R135, R135, 0x1, -R9 ;  /* 0x000000018787e824 */ /* 0x000fe200078e0a09 */
[C---:B------:R-:W-:Y:S01]  /*4fb0*/  ISETP.GT.U32.AND P5, PT, R9.reuse, R6, PT ;  /* 0x000000060900720c */ /* 0x040fe20003fa4070 */
[----:B------:R-:W-:Y:S01]  /*4fc0*/  IMAD.HI.U32 R3, R10, R133, RZ ;  /* 0x000000850a037227 */ /* 0x000fe200078e00ff */
[----:B------:R-:W-:-:S03]  /*4fd0*/  ISETP.GT.U32.AND P6, PT, R9, R4, PT ;  /* 0x000000040900720c */ /* 0x000fc60003fc4070 */
[----:B------:R-:W-:Y:S02]  /*4fe0*/  IMAD.MOV R12, RZ, RZ, -R3 ;  /* 0x000000ffff0c7224 */ /* 0x000fe400078e0a03 */
[----:B------:R-:W-:Y:S01]  /*4ff0*/  @!P2 IMAD.IADD R8, R8, 0x1, -R9 ;  /* 0x000000010808a824 */ /* 0x000fe200078e0a09 */
[----:B------:R-:W-:Y:S01]  /*5000*/  ISETP.GE.AND P2, PT, R11, RZ, PT ;  /* 0x000000ff0b00720c */ /* 0x000fe20003f46270 */
[----:B------:R-:W-:Y:S02]  /*5010*/  VIADD R11, R0, 0x5a ;  /* 0x0000005a000b7836 */ /* 0x000fe40000000000 */
[----:B------:R-:W-:Y:S02]  /*5020*/  IMAD R133, R9, R12, R133 ;  /* 0x0000000c09857224 */ /* 0x000fe400078e0285 */
[--C-:B------:R-:W-:Y:S01]  /*5030*/  @!P5 IMAD.IADD R6, R6, 0x1, -R9.reuse ;  /* 0x000000010606d824 */ /* 0x100fe200078e0a09 */
[----:B------:R-:W-:Y:S01]  /*5040*/  IABS R129, R11 ;  /* 0x0000000b00817213 */ /* 0x000fe20000000000 */
[----:B------:R-:W-:Y:S01]  /*5050*/  @!P6 IMAD.IADD R4, R4, 0x1, -R9 ;  /* 0x000000010404e824 */ /* 0x000fe200078e0a09 */
[----:B------:R-:W-:Y:S01]  /*5060*/  ISETP.GE.AND P6, PT, R13, RZ, PT ;  /* 0x000000ff0d00720c */ /* 0x000fe20003fc6270 */
[----:B------:R-:W-:Y:S01]  /*5070*/  IMAD.HI.U32 R7, R10, R131, RZ ;  /* 0x000000830a077227 */ /* 0x000fe200078e00ff */
[----:B------:R-:W-:-:S03]  /*5080*/  ISETP.GT.U32.AND P5, PT, R9, R6, PT ;  /* 0x000000060900720c */ /* 0x000fc60003fa4070 */
[----:B------:R-:W-:-:S04]  /*5090*/  IMAD.HI.U32 R3, R10, R129, RZ ;  /* 0x000000810a037227 */ /* 0x000fc800078e00ff */
[----:B------:R-:W-:Y:S02]  /*50a0*/  IMAD.MOV R12, RZ, RZ, -R3 ;  /* 0x000000ffff0c7224 */ /* 0x000fe400078e0a03 */
[----:B------:R-:W-:Y:S01]  /*50b0*/  @!P4 IMAD.MOV R137, RZ, RZ, -R137 ;  /* 0x000000ffff89c224 */ /* 0x000fe200078e0a89 */
[C---:B------:R-:W-:Y:S01]  /*50c0*/  ISETP.GT.U32.AND P4, PT, R9.reuse, R4, PT ;  /* 0x000000040900720c */ /* 0x040fe20003f84070 */
[C---:B------:R-:W-:Y:S02]  /*50d0*/  IMAD R129, R9.reuse, R12, R129 ;  /* 0x0000000c09817224 */ /* 0x040fe400078e0281 */
[----:B------:R-:W-:Y:S02]  /*50e0*/  IMAD.MOV R14, RZ, RZ, -R7 ;  /* 0x000000ffff0e7224 */ /* 0x000fe400078e0a07 */
[----:B------:R-:W-:Y:S01]  /*50f0*/  @!P5 IMAD.IADD R6, R6, 0x1, -R9 ;  /* 0x000000010606d824 */ /* 0x000fe200078e0a09 */
[----:B------:R-:W-:Y:S01]  /*5100*/  ISETP.GT.U32.AND P5, PT, R9, R129, PT ;  /* 0x000000810900720c */ /* 0x000fe20003fa4070 */
[----:B------:R-:W-:-:S02]  /*5110*/  VIADD R7, R0, 0x5b ;  /* 0x0000005b00077836 */ /* 0x000fc40000000000 */
[----:B------:R-:W-:Y:S01]  /*5120*/  @!P0 IMAD.MOV R135, RZ, RZ, -R135 ;  /* 0x000000ffff878224 */ /* 0x000fe200078e0a87 */
[C---:B------:R-:W-:Y:S01]  /*5130*/  ISETP.GT.U32.AND P0, PT, R9.reuse, R133, PT ;  /* 0x000000850900720c */ /* 0x040fe20003f04070 */
[C---:B------:R-:W-:Y:S01]  /*5140*/  IMAD R131, R9.reuse, R14, R131 ;  /* 0x0000000e09837224 */ /* 0x040fe200078e0283 */
[----:B------:R-:W-:Y:S01]  /*5150*/  IABS R127, R7 ;  /* 0x00000007007f7213 */ /* 0x000fe20000000000 */
[----:B------:R-:W-:Y:S02]  /*5160*/  IMAD.MOV.U32 R19, RZ, RZ, R2 ;  /* 0x000000ffff137224 */ /* 0x000fe400078e0002 */
[----:B------:R-:W-:Y:S02]  /*5170*/  IMAD.MOV.U32 R20, RZ, RZ, R8 ;  /* 0x000000ffff147224 */ /* 0x000fe400078e0008 */
[----:B------:R-:W-:Y:S01]  /*5180*/  @!P3 IMAD.MOV R19, RZ, RZ, -R19 ;  /* 0x000000ffff13b224 */ /* 0x000fe200078e0a13 */
[----:B------:R-:W-:Y:S01]  /*5190*/  ISETP.GT.U32.AND P3, PT, R9, R131, PT ;  /* 0x000000830900720c */ /* 0x000fe20003f64070 */
[----:B------:R-:W-:-:S02]  /*51a0*/  VIADD R8, R0, 0x5c ;  /* 0x0000005c00087836 */ /* 0x000fc40000000000 */
[----:B------:R-:W-:Y:S01]  /*51b0*/  @!P4 IMAD.IADD R4, R4, 0x1, -R9 ;  /* 0x000000010404c824 */ /* 0x000fe200078e0a09 */
[----:B------:R-:W-:Y:S01]  /*51c0*/  ISETP.GE.AND P4, PT, R16, RZ, PT ;  /* 0x000000ff1000720c */ /* 0x000fe20003f86270 */
[----:B------:R-:W-:Y:S01]  /*51d0*/  IMAD.HI.U32 R2, R10, R127, RZ ;  /* 0x0000007f0a027227 */ /* 0x000fe200078e00ff */
[----:B------:R-:W-:-:S03]  /*51e0*/  IABS R3, R8 ;  /* 0x0000000800037213 */ /* 0x000fc60000000000 */
[--C-:B------:R-:W-:Y:S02]  /*51f0*/  @!P5 IMAD.IADD R129, R129, 0x1, -R9.reuse ;  /* 0x000000018181d824 */ /* 0x100fe400078e0a09 */
[----:B------:R-:W-:Y:S01]  /*5200*/  @!P0 IMAD.IADD R133, R133, 0x1, -R9 ;  /* 0x0000000185858824 */ /* 0x000fe200078e0a09 */
[----:B------:R-:W-:Y:S01]  /*5210*/  ISETP.GE.AND P0, PT, R11, RZ, PT ;  /* 0x000000ff0b00720c */ /* 0x000fe20003f06270 */
[----:B------:R-:W-:Y:S01]  /*5220*/  IMAD.MOV.U32 R13, RZ, RZ, R4 ;  /* 0x000000ffff0d7224 */ /* 0x000fe200078e0004 */
[C---:B------:R-:W-:Y:S01]  /*5230*/  ISETP.GT.U32.AND P5, PT, R9.reuse, R129, PT ;  /* 0x000000810900720c */ /* 0x040fe20003fa4070 */
[----:B------:R-:W-:Y:S02]  /*5240*/  IMAD.MOV R2, RZ, RZ, -R2 ;  /* 0x000000ffff027224 */ /* 0x000fe400078e0a02 */
[----:B------:R-:W-:Y:S01]  /*5250*/  @!P2 IMAD.MOV R13, RZ, RZ, -R13 ;  /* 0x000000ffff0da224 */ /* 0x000fe200078e0a0d */
[C---:B------:R-:W-:Y:S01]  /*5260*/  ISETP.GT.U32.AND P2, PT, R9.reuse, R133, PT ;  /* 0x000000850900720c */ /* 0x040fe20003f44070 */
[----:B------:R-:W-:-:S02]  /*5270*/  IMAD R127, R9, R2, R127 ;  /* 0x00000002097f7224 */ /* 0x000fc400078e027f */
[----:B------:R-:W-:-:S04]  /*5280*/  IMAD.HI.U32 R2, R10, R3, RZ ;  /* 0x000000030a027227 */ /* 0x000fc800078e00ff */
[--C-:B------:R-:W-:Y:S02]  /*5290*/  @!P3 IMAD.IADD R131, R131, 0x1, -R9.reuse ;  /* 0x000000018383b824 */ /* 0x100fe400078e0a09 */
[----:B------:R-:W-:Y:S02]  /*52a0*/  IMAD.MOV R2, RZ, RZ, -R2 ;  /* 0x000000ffff027224 */ /* 0x000fe400078e0a02 */
[----:B------:R-:W-:Y:S01]  /*52b0*/  @!P5 IMAD.IADD R129, R129, 0x1, -R9 ;  /* 0x000000018181d824 */ /* 0x000fe200078e0a09 */
[C---:B------:R-:W-:Y:S01]  /*52c0*/  ISETP.GT.U32.AND P3, PT, R9.reuse, R131, PT ;  /* 0x000000830900720c */ /* 0x040fe20003f64070 */
[----:B------:R-:W-:Y:S02]  /*52d0*/  IMAD R2, R9, R2, R3 ;  /* 0x0000000209027224 */ /* 0x000fe400078e0203 */
[----:B------:R-:W-:Y:S02]  /*52e0*/  VIADD R12, R0, 0x5d ;  /* 0x0000005d000c7836 */ /* 0x000fe40000000000 */
[----:B------:R-:W-:Y:S01]  /*52f0*/  @!P2 IMAD.IADD R133, R133, 0x1, -R9 ;  /* 0x000000018585a824 */ /* 0x000fe200078e0a09 */
[C---:B------:R-:W-:Y:S01]  /*5300*/  ISETP.GT.U32.AND P5, PT, R9.reuse, R2, PT ;  /* 0x000000020900720c */ /* 0x040fe20003fa4070 */
[----:B------:R-:W-:Y:S01]  /*5310*/  @!P1 IMAD.MOV R20, RZ, RZ, -R20 ;  /* 0x000000ffff149224 */ /* 0x000fe200078e0a14 */
[----:B------:R-:W-:Y:S01]  /*5320*/  ISETP.GT.U32.AND P2, PT, R9, R127, PT ;  /* 0x0000007f0900720c */ /* 0x000fe20003f44070 */
[----:B------:R-:W-:Y:S01]  /*5330*/  @!P6 IMAD.MOV R6, RZ, RZ, -R6 ;  /* 0x000000ffff06e224 */ /* 0x000fe200078e0a06 */
[----:B------:R-:W-:Y:S01]  /*5340*/  ISETP.GE.AND P1, PT, R15, RZ, PT ;  /* 0x000000ff0f00720c */ /* 0x000fe20003f26270 */
[----:B------:R-:W-:Y:S01]  /*5350*/  @!P0 IMAD.MOV R129, RZ, RZ, -R129 ;  /* 0x000000ffff818224 */ /* 0x000fe200078e0a81 */
[----:B------:R-:W-:Y:S01]  /*5360*/  IABS R4, R12 ;  /* 0x0000000c00047213 */ /* 0x000fe20000000000 */
[--C-:B------:R-:W-:Y:S01]  /*5370*/  @!P3 IMAD.IADD R131, R131, 0x1, -R9.reuse ;  /* 0x000000018383b824 */ /* 0x100fe200078e0a09 */
[----:B------:R-:W-:Y:S01]  /*5380*/  ISETP.GE.AND P3, PT, R8, RZ, PT ;  /* 0x000000ff0800720c */ /* 0x000fe20003f66270 */
[----:B------:R-:W-:Y:S01]  /*5390*/  STL [R1+0x304], R20 ;  /* 0x0003041401007387 */ /* 0x000fe20000100800 */
[----:B------:R-:W-:Y:S01]  /*53a0*/  VIADD R8, R0, 0x5e ;  /* 0x0000005e00087836 */ /* 0x000fe20000000000 */
[----:B------:R-:W-:Y:S01]  /*53b0*/  ISETP.GE.AND P6, PT, R7, RZ, PT ;  /* 0x000000ff0700720c */ /* 0x000fe20003fc6270 */
[----:B------:R-:W-:Y:S01]  /*53c0*/  IMAD.HI.U32 R3, R10, R4, RZ ;  /* 0x000000040a037227 */ /* 0x000fe200078e00ff */
[----:B------:R-:W-:Y:S02]  /*53d0*/  STL [R1+0x308], R19 ;  /* 0x0003081301007387 */ /* 0x000fe40000100800 */
[----:B------:R-:W-:Y:S01]  /*53e0*/  IABS R7, R8 ;  /* 0x0000000800077213 */ /* 0x000fe20000000000 */
[----:B------:R-:W-:Y:S01]  /*53f0*/  @!P5 IMAD.IADD R2, R2, 0x1, -R9 ;  /* 0x000000010202d824 */ /* 0x000fe200078e0a09 */
[----:B------:R0:W-:Y:S01]  /*5400*/  STL [R1+0x30c], R13 ;  /* 0x00030c0d01007387 */ /* 0x0001e20000100800 */
[----:B------:R-:W-:Y:S01]  /*5410*/  IMAD.MOV R3, RZ, RZ, -R3 ;  /* 0x000000ffff037224 */ /* 0x000fe200078e0a03 */
[----:B------:R-:W-:Y:S01]  /*5420*/  ISETP.GE.AND P0, PT, R8, RZ, PT ;  /* 0x000000ff0800720c */ /* 0x000fe20003f06270 */
[----:B------:R-:W-:Y:S01]  /*5430*/  @!P2 IMAD.IADD R127, R127, 0x1, -R9 ;  /* 0x000000017f7fa824 */ /* 0x000fe200078e0a09 */
[C---:B------:R-:W-:Y:S01]  /*5440*/  ISETP.GT.U32.AND P5, PT, R9.reuse, R2, PT ;  /* 0x000000020900720c */ /* 0x040fe20003fa4070 */
[----:B------:R-:W-:Y:S01]  /*5450*/  @!P1 IMAD.MOV R133, RZ, RZ, -R133 ;  /* 0x000000ffff859224 */ /* 0x000fe200078e0a85 */
[----:B------:R1:W-:Y:S01]  /*5460*/  STL [R1+0x310], R6 ;  /* 0x0003100601007387 */ /* 0x0003e20000100800 */
[C---:B------:R-:W-:Y:S01]  /*5470*/  IMAD R4, R9.reuse, R3, R4 ;  /* 0x0000000309047224 */ /* 0x040fe200078e0204 */
[----:B------:R-:W-:Y:S01]  /*5480*/  ISETP.GT.U32.AND P1, PT, R9, R127, PT ;  /* 0x0000007f0900720c */ /* 0x000fe20003f24070 */
[----:B------:R-:W-:Y:S01]  /*5490*/  IMAD.HI.U32 R3, R10, R7, RZ ;  /* 0x000000070a037227 */ /* 0x000fe200078e00ff */
[----:B------:R-:W-:-:S03]  /*54a0*/  ISETP.GE.AND P2, PT, R12, RZ, PT ;  /* 0x000000ff0c00720c */ /* 0x000fc60003f46270 */
[----:B0-----:R-:W-:Y:S02]  /*54b0*/  VIADD R13, R0, 0x5f ;  /* 0x0000005f000d7836 */ /* 0x001fe40000000000 */
[----:B------:R-:W-:Y:S02]  /*54c0*/  IMAD.MOV R8, RZ, RZ, -R3 ;  /* 0x000000ffff087224 */ /* 0x000fe400078e0a03 */
[----:B------:R-:W-:Y:S01]  /*54d0*/  @!P4 IMAD.MOV R131, RZ, RZ, -R131 ;  /* 0x000000ffff83c224 */ /* 0x000fe200078e0a83 */
[----:B------:R-:W-:Y:S01]  /*54e0*/  IABS R11, R13 ;  /* 0x0000000d000b7213 */ /* 0x000fe20000000000 */
[--C-:B------:R-:W-:Y:S01]  /*54f0*/  @!P5 IMAD.IADD R2, R2, 0x1, -R9.reuse ;  /* 0x000000010202d824 */ /* 0x100fe200078e0a09 */
[----:B------:R-:W-:Y:S01]  /*5500*/  ISETP.GT.U32.AND P4, PT, R9, R4, PT ;  /* 0x000000040900720c */ /* 0x000fe20003f84070 */
[----:B------:R-:W-:Y:S01]  /*5510*/  @!P1 IMAD.IADD R127, R127, 0x1, -R9 ;  /* 0x000000017f7f9824 */ /* 0x000fe200078e0a09 */
[----:B------:R-:W-:Y:S01]  /*5520*/  ISETP.GE.AND P1, PT, R13, RZ, PT ;  /* 0x000000ff0d00720c */ /* 0x000fe20003f26270 */
[----:B-1----:R-:W-:-:S04]  /*5530*/  IMAD.HI.U32 R6, R10, R11, RZ ;  /* 0x0000000b0a067227 */ /* 0x002fc800078e00ff */
[----:B------:R-:W-:Y:S02]  /*5540*/  IMAD.MOV R12, RZ, RZ, -R6 ;  /* 0x000000ffff0c7224 */ /* 0x000fe400078e0a06 */
[C---:B------:R-:W-:Y:S02]  /*5550*/  IMAD R6, R9.reuse, R8, R7 ;  /* 0x0000000809067224 */ /* 0x040fe400078e0207 */
[C---:B------:R-:W-:Y:S02]  /*5560*/  IMAD R8, R9.reuse, R12, R11 ;  /* 0x0000000c09087224 */ /* 0x040fe400078e020b */
[----:B------:R-:W-:Y:S01]  /*5570*/  @!P6 IMAD.MOV R127, RZ, RZ, -R127 ;  /* 0x000000ffff7fe224 */ /* 0x000fe200078e0a7f */
[C---:B------:R-:W-:Y:S01]  /*5580*/  ISETP.GT.U32.AND P5, PT, R9.reuse, R6, PT ;  /* 0x000000060900720c */ /* 0x040fe20003fa4070 */
[----:B------:R-:W-:Y:S01]  /*5590*/  VIADD R3, R0, 0x60 ;  /* 0x0000006000037836 */ /* 0x000fe20000000000 */
[----:B------:R-:W-:Y:S01]  /*55a0*/  ISETP.GT.U32.AND P6, PT, R9, R8, PT ;  /* 0x000000080900720c */ /* 0x000fe20003fc4070 */
[----:B------:R-:W-:-:S02]  /*55b0*/  @!P4 IMAD.IADD R4, R4, 0x1, -R9 ;  /* 0x000000010404c824 */ /* 0x000fc400078e0a09 */
[----:B------:R-:W-:Y:S01]  /*55c0*/  IMAD.MOV.U32 R14, RZ, RZ, R2 ;  /* 0x000000ffff0e7224 */ /* 0x000fe200078e0002 */
[----:B------:R-:W-:Y:S01]  /*55d0*/  IABS R125, R3 ;  /* 0x00000003007d7213 */ /* 0x000fe20000000000 */
[C---:B------:R-:W-:Y:S01]  /*55e0*/  VIADD R11, R0.reuse, 0x62 ;  /* 0x00000062000b7836 */ /* 0x040fe20000000000 */
[----:B------:R-:W-:Y:S01]  /*55f0*/  ISETP.GT.U32.AND P4, PT, R9, R4, PT ;  /* 0x000000040900720c */ /* 0x000fe20003f84070 */
[----:B------:R-:W-:Y:S02]  /*5600*/  VIADD R7, R0, 0x61 ;  /* 0x0000006100077836 */ /* 0x000fe40000000000 */
[----:B------:R-:W-:Y:S01]  /*5610*/  IMAD.HI.U32 R2, R10, R125, RZ ;  /* 0x0000007d0a027227 */ /* 0x000fe200078e00ff */
[----:B------:R-:W-:Y:S02]  /*5620*/  IABS R121, R11 ;  /* 0x0000000b00797213 */ /* 0x000fe40000000000 */
[----:B------:R-:W-:Y:S01]  /*5630*/  IABS R123, R7 ;  /* 0x00000007007b7213 */ /* 0x000fe20000000000 */
[----:B------:R-:W-:-:S02]  /*5640*/  @!P5 IMAD.IADD R6, R6, 0x1, -R9 ;  /* 0x000000010606d824 */ /* 0x000fc400078e0a09 */
[----:B------:R-:W-:Y:S02]  /*5650*/  @!P6 IMAD.IADD R8, R8, 0x1, -R9 ;  /* 0x000000010808e824 */ /* 0x000fe400078e0a09 */
[----:B------:R-:W-:Y:S01]  /*5660*/  IMAD.MOV R12, RZ, RZ, -R2 ;  /* 0x000000ffff0c7224 */ /* 0x000fe200078e0a02 */
[C---:B------:R-:W-:Y:S01]  /*5670*/  ISETP.GT.U32.AND P5, PT, R9.reuse, R6, PT ;  /* 0x000000060900720c */ /* 0x040fe20003fa4070 */
[----:B------:R-:W-:Y:S01]  /*5680*/  @!P3 IMAD.MOV R14, RZ, RZ, -R14 ;  /* 0x000000ffff0eb224 */ /* 0x000fe200078e0a0e */
[C---:B------:R-:W-:Y:S01]  /*5690*/  ISETP.GT.U32.AND P6, PT, R9.reuse, R8, PT ;  /* 0x000000080900720c */ /* 0x040fe20003fc4070 */
[----:B------:R-:W-:Y:S01]  /*56a0*/  IMAD R125, R9, R12, R125 ;  /* 0x0000000c097d7224 */ /* 0x000fe200078e027d */
[----:B------:R-:W-:Y:S01]  /*56b0*/  ISETP.GE.AND P3, PT, R3, RZ, PT ;  /* 0x000000ff0300720c */ /* 0x000fe20003f66270 */
[----:B------:R-:W-:Y:S01]  /*56c0*/  @!P4 IMAD.IADD R4, R4, 0x1, -R9 ;  /* 0x000000010404c824 */ /* 0x000fe200078e0a09 */
[----:B------:R0:W-:Y:S01]  /*56d0*/  STL [R1+0x314], R14 ;  /* 0x0003140e01007387 */ /* 0x0001e20000100800 */
[----:B------:R-:W-:Y:S01]  /*56e0*/  IMAD.HI.U32 R3, R10, R121, RZ ;  /* 0x000000790a037227 */ /* 0x000fe200078e00ff */
[----:B------:R-:W-:-:S03]  /*56f0*/  ISETP.GE.AND P4, PT, R7, RZ, PT ;  /* 0x000000ff0700720c */ /* 0x000fc60003f86270 */
[----:B------:R-:W-:-:S04]  /*5700*/  IMAD.HI.U32 R2, R10, R123, RZ ;  /* 0x0000007b0a027227 */ /* 0x000fc800078e00ff */
[----:B------:R-:W-:Y:S01]  /*5710*/  @!P5 IMAD.IADD R6, R6, 0x1, -R9 ;  /* 0x000000010606d824 */ /* 0x000fe200078e0a09 */
[C---:B------:R-:W-:Y:S01]  /*5720*/  ISETP.GT.U32.AND P5, PT, R9.reuse, R125, PT ;  /* 0x0000007d0900720c */ /* 0x040fe20003fa4070 */
[----:B------:R-:W-:Y:S02]  /*5730*/  IMAD.MOV.U32 R13, RZ, RZ, R4 ;  /* 0x000000ffff0d7224 */ /* 0x000fe400078e0004 */
[----:B------:R-:W-:Y:S02]  /*5740*/  IMAD.MOV R4, RZ, RZ, -R3 ;  /* 0x000000ffff047224 */ /* 0x000fe400078e0a03 */
[----:B------:R-:W-:Y:S02]  /*5750*/  @!P6 IMAD.IADD R8, R8, 0x1, -R9 ;  /* 0x000000010808e824 */ /* 0x000fe400078e0a09 */
[----:B------:R-:W-:Y:S02]  /*5760*/  IMAD.MOV R2, RZ, RZ, -R2 ;  /* 0x000000ffff027224 */ /* 0x000fe400078e0a02 */
[----:B------:R-:W-:-:S02]  /*5770*/  IMAD R121, R9, R4, R121 ;  /* 0x0000000409797224 */ /* 0x000fc400078e0279 */
[----:B0-----:R-:W-:Y:S02]  /*5780*/  IMAD.MOV.U32 R14, RZ, RZ, R8 ;  /* 0x000000ffff0e7224 */ /* 0x001fe400078e0008 */
[----:B------:R-:W-:Y:S01]  /*5790*/  @!P2 IMAD.MOV R13, RZ, RZ, -R13 ;  /* 0x000000ffff0da224 */ /* 0x000fe200078e0a0d */
[----:B------:R-:W-:Y:S01]  /*57a0*/  ISETP.GE.AND P2, PT, R11, RZ, PT ;  /* 0x000000ff0b00720c */ /* 0x000fe20003f46270 */
[C---:B------:R-:W-:Y:S02]  /*57b0*/  IMAD R123, R9.reuse, R2, R123 ;  /* 0x00000002097b7224 */ /* 0x040fe400078e027b */
[C---:B------:R-:W-:Y:S01]  /*57c0*/  VIADD R2, R0.reuse, 0x63 ;  /* 0x0000006300027836 */ /* 0x040fe20000000000 */
[----:B------:R0:W-:Y:S01]  /*57d0*/  STL [R1+0x318], R13 ;  /* 0x0003180d01007387 */ /* 0x0001e20000100800 */
[----:B------:R-:W-:Y:S01]  /*57e0*/  @!P1 IMAD.MOV R14, RZ, RZ, -R14 ;  /* 0x000000ffff0e9224 */ /* 0x000fe200078e0a0e */
[----:B------:R-:W-:Y:S01]  /*57f0*/  ISETP.GT.U32.AND P1, PT, R9, R121, PT ;  /* 0x000000790900720c */ /* 0x000fe20003f24070 */
[----:B------:R-:W-:Y:S01]  /*5800*/  IMAD.MOV.U32 R3, RZ, RZ, R6 ;  /* 0x000000ffff037224 */ /* 0x000fe200078e0006 */
[----:B------:R-:W-:Y:S01]  /*5810*/  IABS R119, R2 ;  /* 0x0000000200777213 */ /* 0x000fe20000000000 */
[----:B------:R-:W-:Y:S01]  /*5820*/  VIADD R11, R0, 0x64 ;  /* 0x00000064000b7836 */ /* 0x000fe20000000000 */
[----:B------:R-:W-:Y:S01]  /*5830*/  ISETP.GE.AND P6, PT, R2, RZ, PT ;  /* 0x000000ff0200720c */ /* 0x000fe20003fc6270 */
[----:B------:R-:W-:-:S02]  /*5840*/  @!P5 IMAD.IADD R125, R125, 0x1, -R9 ;  /* 0x000000017d7dd824 */ /* 0x000fc400078e0a09 */
[----:B------:R-:W-:Y:S01]  /*5850*/  @!P0 IMAD.MOV R3, RZ, RZ, -R3 ;  /* 0x000000ffff038224 */ /* 0x000fe200078e0a03 */
[----:B------:R-:W-:Y:S01]  /*5860*/  IABS R4, R11 ;  /* 0x0000000b00047213 */ /* 0x000fe20000000000 */
[----:B0-----:R-:W-:Y:S01]  /*5870*/  VIADD R13, R0, 0x66 ;  /* 0x00000066000d7836 */ /* 0x001fe20000000000 */
[C---:B------:R-:W-:Y:S01]  /*5880*/  ISETP.GT.U32.AND P5, PT, R9.reuse, R125, PT ;  /* 0x0000007d0900720c */ /* 0x040fe20003fa4070 */
[----:B------:R-:W-:Y:S01]  /*5890*/  IMAD.HI.U32 R2, R10, R119, RZ ;  /* 0x000000770a027227 */ /* 0x000fe200078e00ff */
[----:B------:R-:W-:Y:S01]  /*58a0*/  ISETP.GT.U32.AND P0, PT, R9, R123, PT ;  /* 0x0000007b0900720c */ /* 0x000fe20003f04070 */
[----:B------:R0:W-:Y:S01]  /*58b0*/  STL [R1+0x31c], R3 ;  /* 0x00031c0301007387 */ /* 0x0001e20000100800 */
[----:B------:R-:W-:Y:S01]  /*58c0*/  IABS R6, R13 ;  /* 0x0000000d00067213 */ /* 0x000fe20000000000 */
[----:B------:R-:W-:Y:S02]  /*58d0*/  VIADD R12, R0, 0x65 ;  /* 0x00000065000c7836 */ /* 0x000fe40000000000 */
[----:B------:R-:W-:Y:S01]  /*58e0*/  IMAD.MOV R2, RZ, RZ, -R2 ;  /* 0x000000ffff027224 */ /* 0x000fe200078e0a02 */
[----:B------:R1:W-:Y:S01]  /*58f0*/  STL [R1+0x320], R14 ;  /* 0x0003200e01007387 */ /* 0x0003e20000100800 */
[----:B------:R-:W-:Y:S01]  /*5900*/  IMAD.MOV.U32 R8, RZ, RZ, R6 ;  /* 0x000000ffff087224 */ /* 0x000fe200078e0006 */
[----:B------:R-:W-:Y:S01]  /*5910*/  IABS R7, R12 ;  /* 0x0000000c00077213 */ /* 0x000fe20000000000 */
[----:B------:R-:W-:-:S02]  /*5920*/  @!P1 IMAD.IADD R121, R121, 0x1, -R9 ;  /* 0x0000000179799824 */ /* 0x000fc400078e0a09 */
[----:B0-----:R-:W-:-:S03]  /*5930*/  IMAD.HI.U32 R3, R10, R4, RZ ;  /* 0x000000040a037227 */ /* 0x001fc600078e00ff */
[C---:B------:R-:W-:Y:S01]  /*5940*/  ISETP.GT.U32.AND P1, PT, R9.reuse, R121, PT ;  /* 0x000000790900720c */ /* 0x040fe20003f24070 */
[----:B------:R-:W-:Y:S02]  /*5950*/  IMAD.MOV R6, RZ, RZ, -R3 ;  /* 0x000000ffff067224 */ /* 0x000fe400078e0a03 */
[----:B------:R-:W-:Y:S02]  /*5960*/  IMAD R119, R9, R2, R119 ;  /* 0x0000000209777224 */ /* 0x000fe400078e0277 */
[--C-:B------:R-:W-:Y:S01]  /*5970*/  @!P5 IMAD.IADD R125, R125, 0x1, -R9.reuse ;  /* 0x000000017d7dd824 */ /* 0x100fe200078e0a09 */
[----:B------:R-:W-:Y:S01]  /*5980*/  ISETP.GE.AND P5, PT, R11, RZ, PT ;  /* 0x000000ff0b00720c */ /* 0x000fe20003fa6270 */
[----:B------:R-:W-:Y:S02]  /*5990*/  IMAD R2, R9, R6, R4 ;  /* 0x0000000609027224 */ /* 0x000fe400078e0204 */
[----:B------:R-:W-:Y:S02]  /*59a0*/  @!P0 IMAD.IADD R123, R123, 0x1, -R9 ;  /* 0x000000017b7b8824 */ /* 0x000fe400078e0a09 */
[----:B------:R-:W-:-:S03]  /*59b0*/  IMAD.HI.U32 R3, R10, R7, RZ ;  /* 0x000000070a037227 */ /* 0x000fc600078e00ff */
[C---:B------:R-:W-:Y:S01]  /*59c0*/  ISETP.GT.U32.AND P0, PT, R9.reuse, R123, PT ;  /* 0x0000007b0900720c */ /* 0x040fe20003f04070 */
[----:B------:R-:W-:Y:S01]  /*59d0*/  @!P3 IMAD.MOV R125, RZ, RZ, -R125 ;  /* 0x000000ffff7db224 */ /* 0x000fe200078e0a7d */
[----:B------:R-:W-:Y:S01]  /*59e0*/  ISETP.GT.U32.AND P3, PT, R9, R2, PT ;  /* 0x000000020900720c */ /* 0x000fe20003f64070 */
[----:B------:R-:W-:-:S04]  /*59f0*/  IMAD.HI.U32 R4, R10, R8, RZ ;  /* 0x000000080a047227 */ /* 0x000fc800078e00ff */
[----:B------:R-:W-:Y:S02]  /*5a00*/  IMAD.MOV R6, RZ, RZ, -R3 ;  /* 0x000000ffff067224 */ /* 0x000fe400078e0a03 */
[----:B------:R-:W-:Y:S02]  /*5a10*/  IMAD.MOV R3, RZ, RZ, -R4 ;  /* 0x000000ffff037224 */ /* 0x000fe400078e0a04 */
[C---:B------:R-:W-:Y:S02]  /*5a20*/  IMAD R4, R9.reuse, R6, R7 ;  /* 0x0000000609047224 */ /* 0x040fe400078e0207 */
[----:B------:R-:W-:Y:S02]  /*5a30*/  IMAD R6, R9, R3, R8 ;  /* 0x0000000309067224 */ /* 0x000fe400078e0208 */
[----:B------:R-:W-:Y:S01]  /*5a40*/  @!P1 IMAD.IADD R121, R121, 0x1, -R9 ;  /* 0x0000000179799824 */ /* 0x000fe200078e0a09 */
[----:B------:R-:W-:Y:S01]  /*5a50*/  ISETP.GT.U32.AND P1, PT, R9, R4, PT ;  /* 0x000000040900720c */ /* 0x000fe20003f24070 */
[----:B------:R-:W-:-:S02]  /*5a60*/  VIADD R11, R0, 0x67 ;  /* 0x00000067000b7836 */ /* 0x000fc40000000000 */
[----:B------:R-:W-:Y:S01]  /*5a70*/  @!P2 IMAD.MOV R121, RZ, RZ, -R121 ;  /* 0x000000ffff79a224 */ /* 0x000fe200078e0a79 */
[----:B------:R-:W-:Y:S01]  /*5a80*/  ISETP.GT.U32.AND P2, PT, R9, R6, PT ;  /* 0x000000060900720c */ /* 0x000fe20003f44070 */
[--C-:B------:R-:W-:Y:S01]  /*5a90*/  @!P3 IMAD.IADD R2, R2, 0x1, -R9.reuse ;  /* 0x000000010202b824 */ /* 0x100fe200078e0a09 */
[----:B------:R-:W-:Y:S01]  /*5aa0*/  IABS R8, R11 ;  /* 0x0000000b00087213 */ /* 0x000fe20000000000 */
[----:B------:R-:W-:Y:S01]  /*5ab0*/  @!P0 IMAD.IADD R123, R123, 0x1, -R9 ;  /* 0x000000017b7b8824 */ /* 0x000fe200078e0a09 */
[C---:B------:R-:W-:Y:S01]  /*5ac0*/  ISETP.GT.U32.AND P0, PT, R9.reuse, R119, PT ;  /* 0x000000770900720c */ /* 0x040fe20003f04070 */
[----:B-1----:R-:W-:Y:S01]  /*5ad0*/  VIADD R14, R0, 0x69 ;  /* 0x00000069000e7836 */ /* 0x002fe20000000000 */
[----:B------:R-:W-:Y:S01]  /*5ae0*/  ISETP.GT.U32.AND P3, PT, R9, R2, PT ;  /* 0x000000020900720c */ /* 0x000fe20003f64070 */
[----:B------:R-:W-:Y:S01]  /*5af0*/  @!P4 IMAD.MOV R123, RZ, RZ, -R123 ;  /* 0x000000ffff7bc224 */ /* 0x000fe200078e0a7b */
[----:B------:R-:W-:Y:S01]  /*5b00*/  ISETP.GE.AND P4, PT, R12, RZ, PT ;  /* 0x000000ff0c00720c */ /* 0x000fe20003f86270 */
[----:B------:R-:W-:Y:S01]  /*5b10*/  VIADD R12, R0, 0x68 ;  /* 0x00000068000c7836 */ /* 0x000fe20000000000 */
[----:B------:R-:W-:Y:S01]  /*5b20*/  IABS R111, R14 ;  /* 0x0000000e006f7213 */ /* 0x000fe20000000000 */
[----:B------:R-:W-:-:S03]  /*5b30*/  IMAD.HI.U32 R3, R10, R8, RZ ;  /* 0x000000080a037227 */ /* 0x000fc600078e00ff */
[----:B------:R-:W-:Y:S01]  /*5b40*/  IABS R113, R12 ;  /* 0x0000000c00717213 */ /* 0x000fe20000000000 */
[----:B------:R-:W-:Y:S02]  /*5b50*/  @!P2 IMAD.IADD R6, R6, 0x1, -R9 ;  /* 0x000000010606a824 */ /* 0x000fe400078e0a09 */
[----:B------:R-:W-:Y:S02]  /*5b60*/  IMAD.MOV R3, RZ, RZ, -R3 ;  /* 0x000000ffff037224 */ /* 0x000fe400078e0a03 */
[----:B------:R-:W-:Y:S01]  /*5b70*/  @!P3 IMAD.IADD R2, R2, 0x1, -R9 ;  /* 0x000000010202b824 */ /* 0x000fe200078e0a09 */
[C---:B------:R-:W-:Y:S01]  /*5b80*/  ISETP.GT.U32.AND P2, PT, R9.reuse, R6, PT ;  /* 0x000000060900720c */ /* 0x040fe20003f44070 */
[----:B------:R-:W-:Y:S02]  /*5b90*/  IMAD R8, R9, R3, R8 ;  /* 0x0000000309087224 */ /* 0x000fe400078e0208 */
[----:B------:R-:W-:-:S03]  /*5ba0*/  IMAD.HI.U32 R3, R10, R113, RZ ;  /* 0x000000710a037227 */ /* 0x000fc600078e00ff */
[----:B------:R-:W-:Y:S01]  /*5bb0*/  ISETP.GT.U32.AND P3, PT, R9, R8, PT ;  /* 0x000000080900720c */ /* 0x000fe20003f64070 */
[--C-:B------:R-:W-:Y:S02]  /*5bc0*/  @!P0 IMAD.IADD R119, R119, 0x1, -R9.reuse ;  /* 0x0000000177778824 */ /* 0x100fe400078e0a09 */
[----:B------:R-:W-:Y:S02]  /*5bd0*/  IMAD.MOV.U32 R15, RZ, RZ, R2 ;  /* 0x000000ffff0f7224 */ /* 0x000fe400078e0002 */
[----:B------:R-:W-:Y:S01]  /*5be0*/  @!P1 IMAD.IADD R4, R4, 0x1, -R9 ;  /* 0x0000000104049824 */ /* 0x000fe200078e0a09 */
[C---:B------:R-:W-:Y:S01]  /*5bf0*/  ISETP.GT.U32.AND P0, PT, R9.reuse, R119, PT ;  /* 0x000000770900720c */ /* 0x040fe20003f04070 */
[----:B------:R-:W-:Y:S02]  /*5c00*/  IMAD.MOV R2, RZ, RZ, -R3 ;  /* 0x000000ffff027224 */ /* 0x000fe400078e0a03 */
[----:B------:R-:W-:Y:S01]  /*5c10*/  @!P2 IMAD.IADD R6, R6, 0x1, -R9 ;  /* 0x000000010606a824 */ /* 0x000fe200078e0a09 */
[C---:B------:R-:W-:Y:S01]  /*5c20*/  ISETP.GT.U32.AND P1, PT, R9.reuse, R4, PT ;  /* 0x000000040900720c */ /* 0x040fe20003f24070 */
[----:B------:R-:W-:-:S02]  /*5c30*/  IMAD R113, R9, R2, R113 ;  /* 0x0000000209717224 */ /* 0x000fc400078e0271 */
[--C-:B------:R-:W-:Y:S02]  /*5c40*/  @!P3 IMAD.IADD R8, R8, 0x1, -R9.reuse ;  /* 0x000000010808b824 */ /* 0x100fe400078e0a09 */
[C---:B------:R-:W-:Y:S01]  /*5c50*/  VIADD R2, R0.reuse, 0x6a ;  /* 0x0000006a00027836 */ /* 0x040fe20000000000 */
[C---:B------:R-:W-:Y:S01]  /*5c60*/  ISETP.GT.U32.AND P2, PT, R9.reuse, R113, PT ;  /* 0x000000710900720c */ /* 0x040fe20003f44070 */
[----:B------:R-:W-:Y:S01]  /*5c70*/  VIADD R3, R0, 0x6b ;  /* 0x0000006b00037836 */ /* 0x000fe20000000000 */
[----:B------:R-:W-:Y:S01]  /*5c80*/  ISETP.GT.U32.AND P3, PT, R9, R8, PT ;  /* 0x000000080900720c */ /* 0x000fe20003f64070 */
[--C-:B------:R-:W-:Y:S01]  /*5c90*/  @!P0 IMAD.IADD R119, R119, 0x1, -R9.reuse ;  /* 0x0000000177778824 */ /* 0x100fe200078e0a09 */
[----:B------:R-:W-:Y:S01]  /*5ca0*/  ISETP.GE.AND P0, PT, R13, RZ, PT ;  /* 0x000000ff0d00720c */ /* 0x000fe20003f06270 */
[----:B------:R-:W-:Y:S01]  /*5cb0*/  IMAD.HI.U32 R7, R10, R111, RZ ;  /* 0x0000006f0a077227 */ /* 0x000fe200078e00ff */
[----:B------:R-:W-:Y:S02]  /*5cc0*/  IABS R109, R2 ;  /* 0x00000002006d7213 */ /* 0x000fe40000000000 */
[----:B------:R-:W-:Y:S01]  /*5cd0*/  IABS R107, R3 ;  /* 0x00000003006b7213 */ /* 0x000fe20000000000 */
[----:B------:R-:W-:Y:S01]  /*5ce0*/  @!P1 IMAD.IADD R4, R4, 0x1, -R9 ;  /* 0x0000000104049824 */ /* 0x000fe200078e0a09 */
[----:B------:R-:W-:Y:S01]  /*5cf0*/  ISETP.GE.AND P1, PT, R14, RZ, PT ;  /* 0x000000ff0e00720c */ /* 0x000fe20003f26270 */
[----:B------:R-:W-:Y:S01]  /*5d00*/  @!P6 IMAD.MOV R119, RZ, RZ, -R119 ;  /* 0x000000ffff77e224 */ /* 0x000fe200078e0a77 */
[----:B------:R-:W-:Y:S01]  /*5d10*/  ISETP.GE.AND P6, PT, R11, RZ, PT ;  /* 0x000000ff0b00720c */ /* 0x000fe20003fc6270 */
[----:B------:R-:W-:-:S02]  /*5d20*/  IMAD.MOV.U32 R13, RZ, RZ, R4 ;  /* 0x000000ffff0d7224 */ /* 0x000fc400078e0004 */
[----:B------:R-:W-:Y:S02]  /*5d30*/  @!P2 IMAD.IADD R113, R113, 0x1, -R9 ;  /* 0x000000017171a824 */ /* 0x000fe400078e0a09 */
[----:B------:R-:W-:Y:S02]  /*5d40*/  IMAD.MOV.U32 R11, RZ, RZ, R6 ;  /* 0x000000ffff0b7224 */ /* 0x000fe400078e0006 */
[----:B------:R-:W-:Y:S01]  /*5d50*/  @!P4 IMAD.MOV R13, RZ, RZ, -R13 ;  /* 0x000000ffff0dc224 */ /* 0x000fe200078e0a0d */
[----:B------:R-:W-:Y:S01]  /*5d60*/  ISETP.GE.AND P4, PT, R2, RZ, PT ;  /* 0x000000ff0200720c */ /* 0x000fe20003f86270 */
[----:B------:R-:W-:Y:S01]  /*5d70*/  IMAD.HI.U32 R2, R10, R109, RZ ;  /* 0x0000006d0a027227 */ /* 0x000fe200078e00ff */
[----:B------:R-:W-:-:S03]  /*5d80*/  ISETP.GT.U32.AND P2, PT, R9, R113, PT ;  /* 0x000000710900720c */ /* 0x000fc60003f44070 */
[----:B------:R-:W-:Y:S01]  /*5d90*/  @!P5 IMAD.MOV R15, RZ, RZ, -R15 ;  /* 0x000000ffff0fd224 */ /* 0x000fe200078e0a0f */
[----:B------:R-:W-:Y:S01]  /*5da0*/  ISETP.GE.AND P5, PT, R12, RZ, PT ;  /* 0x000000ff0c00720c */ /* 0x000fe20003fa6270 */
[----:B------:R-:W-:Y:S01]  /*5db0*/  @!P0 IMAD.MOV R11, RZ, RZ, -R11 ;  /* 0x000000ffff0b8224 */ /* 0x000fe200078e0a0b */
[----:B------:R-:W-:Y:S01]  /*5dc0*/  ISETP.GE.AND P0, PT, R3, RZ, PT ;  /* 0x000000ff0300720c */ /* 0x000fe20003f06270 */
[----:B------:R-:W-:Y:S01]  /*5dd0*/  IMAD.MOV R12, RZ, RZ, -R7 ;  /* 0x000000ffff0c7224 */ /* 0x000fe200078e0a07 */
[----:B------:R-:W-:Y:S01]  /*5de0*/  STL [R1+0x324], R15 ;  /* 0x0003240f01007387 */ /* 0x000fe20000100800 */
[----:B------:R-:W-:-:S03]  /*5df0*/  IMAD.HI.U32 R3, R10, R107, RZ ;  /* 0x0000006b0a037227 */ /* 0x000fc600078e00ff */
[----:B------:R0:W-:Y:S01]  /*5e00*/  STL [R1+0x328], R13 ;  /* 0x0003280d01007387 */ /* 0x0001e20000100800 */
[----:B------:R-:W-:Y:S02]  /*5e10*/  IMAD.MOV R2, RZ, RZ, -R2 ;  /* 0x000000ffff027224 */ /* 0x000fe400078e0a02 */
[C---:B------:R-:W-:Y:S01]  /*5e20*/  IMAD R111, R9.reuse, R12, R111 ;  /* 0x0000000c096f7224 */ /* 0x040fe200078e026f */
[----:B------:R1:W-:Y:S01]  /*5e30*/  STL [R1+0x32c], R11 ;  /* 0x00032c0b01007387 */ /* 0x0003e20000100800 */
[----:B------:R-:W-:Y:S02]  /*5e40*/  @!P3 IMAD.IADD R8, R8, 0x1, -R9 ;  /* 0x000000010808b824 */ /* 0x000fe400078e0a09 */
[----:B------:R-:W-:Y:S01]  /*5e50*/  IMAD.MOV R4, RZ, RZ, -R3 ;  /* 0x000000ffff047224 */ /* 0x000fe200078e0a03 */
[C---:B------:R-:W-:Y:S01]  /*5e60*/  ISETP.GT.U32.AND P3, PT, R9.reuse, R111, PT ;  /* 0x0000006f0900720c */ /* 0x040fe20003f64070 */
[C---:B------:R-:W-:Y:S02]  /*5e70*/  IMAD R109, R9.reuse, R2, R109 ;  /* 0x00000002096d7224 */ /* 0x040fe400078e026d */
[----:B------:R-:W-:-:S02]  /*5e80*/  IMAD R107, R9, R4, R107 ;  /* 0x00000004096b7224 */ /* 0x000fc400078e026b */
[----:B------:R-:W-:Y:S01]  /*5e90*/  @!P2 IMAD.IADD R113, R113, 0x1, -R9 ;  /* 0x000000017171a824 */ /* 0x000fe200078e0a09 */
[C---:B------:R-:W-:Y:S01]  /*5ea0*/  ISETP.GT.U32.AND P2, PT, R9.reuse, R109, PT ;  /* 0x0000006d0900720c */ /* 0x040fe20003f44070 */
[----:B0-----:R-:W-:Y:S02]  /*5eb0*/  IMAD.MOV.U32 R13, RZ, RZ, R8 ;  /* 0x000000ffff0d7224 */ /* 0x001fe400078e0008 */
[C---:B-1----:R-:W-:Y:S02]  /*5ec0*/  VIADD R11, R0.reuse, 0x6c ;  /* 0x0000006c000b7836 */ /* 0x042fe40000000000 */
[----:B------:R-:W-:Y:S01]  /*5ed0*/  @!P6 IMAD.MOV R13, RZ, RZ, -R13 ;  /* 0x000000ffff0de224 */ /* 0x000fe200078e0a0d */
[----:B------:R-:W-:Y:S01]  /*5ee0*/  ISETP.GT.U32.AND P6, PT, R9, R107, PT ;  /* 0x0000006b0900720c */ /* 0x000fe20003fc4070 */
[--C-:B------:R-:W-:Y:S01]  /*5ef0*/  @!P3 IMAD.IADD R111, R111, 0x1, -R9.reuse ;  /* 0x000000016f6fb824 */ /* 0x100fe200078e0a09 */
[----:B------:R-:W-:Y:S01]  /*5f00*/  IABS R6, R11 ;  /* 0x0000000b00067213 */ /* 0x000fe20000000000 */
[C---:B------:R-:W-:Y:S01]  /*5f10*/  VIADD R12, R0.reuse, 0x6d ;  /* 0x0000006d000c7836 */ /* 0x040fe20000000000 */
[----:B------:R0:W-:Y:S01]  /*5f20*/  STL [R1+0x330], R13 ;  /* 0x0003300d01007387 */ /* 0x0001e20000100800 */
[----:B------:R-:W-:Y:S01]  /*5f30*/  VIADD R15, R0, 0x6e ;  /* 0x0000006e000f7836 */ /* 0x000fe20000000000 */
[----:B------:R-:W-:Y:S01]  /*5f40*/  ISETP.GT.U32.AND P3, PT, R9, R111, PT ;  /* 0x0000006f0900720c */ /* 0x000fe20003f64070 */
[----:B------:R-:W-:Y:S01]  /*5f50*/  @!P2 IMAD.IADD R109, R109, 0x1, -R9 ;  /* 0x000000016d6da824 */ /* 0x000fe200078e0a09 */
[----:B------:R-:W-:Y:S01]  /*5f60*/  IABS R7, R12 ;  /* 0x0000000c00077213 */ /* 0x000fe20000000000 */
[----:B------:R-:W-:-:S03]  /*5f70*/  IMAD.HI.U32 R2, R10, R6, RZ ;  /* 0x000000060a027227 */ /* 0x000fc600078e00ff */
[----:B------:R-:W-:Y:S01]  /*5f80*/  ISETP.GT.U32.AND P2, PT, R9, R109, PT ;  /* 0x0000006d0900720c */ /* 0x000fe20003f44070 */
[----:B------:R-:W-:Y:S02]  /*5f90*/  @!P6 IMAD.IADD R107, R107, 0x1, -R9 ;  /* 0x000000016b6be824 */ /* 0x000fe400078e0a09 */
[----:B------:R-:W-:Y:S02]  /*5fa0*/  IMAD.MOV R2, RZ, RZ, -R2 ;  /* 0x000000ffff027224 */ /* 0x000fe400078e0a02 */
[----:B------:R-:W-:Y:S01]  /*5fb0*/  IMAD.HI.U32 R3, R10, R7, RZ ;  /* 0x000000070a037227 */ /* 0x000fe200078e00ff */
[----:B------:R-:W-:-:S03]  /*5fc0*/  ISETP.GT.U32.AND P6, PT, R9, R107, PT ;  /* 0x0000006b0900720c */ /* 0x000fc60003fc4070 */
[----:B------:R-:W-:Y:S01]  /*5fd0*/  IMAD R2, R9, R2, R6 ;  /* 0x0000000209027224 */ /* 0x000fe200078e0206 */
[----:B------:R-:W-:Y:S01]  /*5fe0*/  IABS R6, R15 ;  /* 0x0000000f00067213 */ /* 0x000fe20000000000 */
[----:B------:R-:W-:Y:S02]  /*5ff0*/  IMAD.MOV R4, RZ, RZ, -R3 ;  /* 0x000000ffff047224 */ /* 0x000fe400078e0a03 */
[----:B------:R-:W-:Y:S02]  /*6000*/  VIADD R16, R0, 0x6f ;  /* 0x0000006f00107836 */ /* 0x000fe40000000000 */
[----:B------:R-:W-:Y:S01]  /*6010*/  @!P3 IMAD.IADD R111, R111, 0x1, -R9 ;  /* 0x000000016f6fb824 */ /* 0x000fe200078e0a09 */
[----:B------:R-:W-:Y:S01]  /*6020*/  ISETP.GE.AND P3, PT, R12, RZ, PT ;  /* 0x000000ff0c00720c */ /* 0x000fe20003f66270 */
[----:B------:R-:W-:Y:S01]  /*6030*/  IMAD R4, R9, R4, R7 ;  /* 0x0000000409047224 */ /* 0x000fe200078e0207 */
[----:B------:R-:W-:Y:S01]  /*6040*/  IABS R12, R16 ;  /* 0x00000010000c7213 */ /* 0x000fe20000000000 */
[----:B------:R-:W-:Y:S01]  /*6050*/  @!P2 IMAD.IADD R109, R109, 0x1, -R9 ;  /* 0x000000016d6da824 */ /* 0x000fe200078e0a09 */
[----:B------:R-:W-:Y:S01]  /*6060*/  ISETP.GT.U32.AND P2, PT, R9, R2, PT ;  /* 0x000000020900720c */ /* 0x000fe20003f44070 */
[----:B------:R-:W-:-:S04]  /*6070*/  IMAD.HI.U32 R3, R10, R6, RZ ;  /* 0x000000060a037227 */ /* 0x000fc800078e00ff */
[----:B------:R-:W-:Y:S01]  /*6080*/  @!P6 IMAD.IADD R107, R107, 0x1, -R9 ;  /* 0x000000016b6be824 */ /* 0x000fe200078e0a09 */
[----:B------:R-:W-:Y:S01]  /*6090*/  ISETP.GT.U32.AND P6, PT, R9, R4, PT ;  /* 0x000000040900720c */ /* 0x000fe20003fc4070 */
[----:B------:R-:W-:Y:S02]  /*60a0*/  IMAD.MOV R8, RZ, RZ, -R3 ;  /* 0x000000ffff087224 */ /* 0x000fe400078e0a03 */
[----:B------:R-:W-:-:S04]  /*60b0*/  IMAD.HI.U32 R3, R10, R12, RZ ;  /* 0x0000000c0a037227 */ /* 0x000fc800078e00ff */
[C---:B------:R-:W-:Y:S02]  /*60c0*/  IMAD R6, R9.reuse, R8, R6 ;  /* 0x0000000809067224 */ /* 0x040fe400078e0206 */
[----:B------:R-:W-:Y:S02]  /*60d0*/  IMAD.MOV R8, RZ, RZ, -R3 ;  /* 0x000000ffff087224 */ /* 0x000fe400078e0a03 */
[--C-:B------:R-:W-:Y:S01]  /*60e0*/  @!P2 IMAD.IADD R2, R2, 0x1, -R9.reuse ;  /* 0x000000010202a824 */ /* 0x100fe200078e0a09 */
[C---:B------:R-:W-:Y:S01]  /*60f0*/  ISETP.GT.U32.AND P2, PT, R9.reuse, R6, PT ;  /* 0x000000060900720c */ /* 0x040fe20003f44070 */
[C---:B------:R-:W-:Y:S02]  /*6100*/  IMAD R8, R9.reuse, R8, R12 ;  /* 0x0000000809087224 */ /* 0x040fe400078e020c */
[----:B------:R-:W-:Y:S02]  /*6110*/  VIADD R17, R0, 0x70 ;  /* 0x0000007000117836 */ /* 0x000fe40000000000 */
[----:B------:R-:W-:Y:S01]  /*6120*/  @!P6 IMAD.IADD R4, R4, 0x1, -R9 ;  /* 0x000000010404e824 */ /* 0x000fe200078e0a09 */
[C---:B------:R-:W-:Y:S01]  /*6130*/  ISETP.GT.U32.AND P6, PT, R9.reuse, R8, PT ;  /* 0x000000080900720c */ /* 0x040fe20003fc4070 */
[C---:B0-----:R-:W-:Y:S01]  /*6140*/  VIADD R13, R0.reuse, 0x72 ;  /* 0x00000072000d7836 */ /* 0x041fe20000000000 */
[----:B------:R-:W-:Y:S01]  /*6150*/  IABS R105, R17 ;  /* 0x0000001100697213 */ /* 0x000fe20000000000 */
[----:B------:R-:W-:Y:S01]  /*6160*/  @!P1 IMAD.MOV R111, RZ, RZ, -R111 ;  /* 0x000000ffff6f9224 */ /* 0x000fe200078e0a6f */
[----:B------:R-:W-:Y:S01]  /*6170*/  ISETP.GT.U32.AND P1, PT, R9, R4, PT ;  /* 0x000000040900720c */ /* 0x000fe20003f24070 */
[----:B------:R-:W-:Y:S01]  /*6180*/  VIADD R18, R0, 0x71 ;  /* 0x0000007100127836 */ /* 0x000fe20000000000 */
[----:B------:R-:W-:Y:S01]  /*6190*/  IABS R101, R13 ;  /* 0x0000000d00657213 */ /* 0x000fe20000000000 */
[----:B------:R-:W-:-:S03]  /*61a0*/  IMAD.HI.U32 R7, R10, R105, RZ ;  /* 0x000000690a077227 */ /* 0x000fc600078e00ff */
[----:B------:R-:W-:Y:S01]  /*61b0*/  IABS R103, R18 ;  /* 0x0000001200677213 */ /* 0x000fe20000000000 */
[----:B------:R-:W-:Y:S01]  /*61c0*/  @!P2 IMAD.IADD R6, R6, 0x1, -R9 ;  /* 0x000000010606a824 */ /* 0x000fe200078e0a09 */
[C---:B------:R-:W-:Y:S01]  /*61d0*/  ISETP.GT.U32.AND P2, PT, R9.reuse, R2, PT ;  /* 0x000000020900720c */ /* 0x040fe20003f44070 */
[----:B------:R-:W-:Y:S02]  /*61e0*/  IMAD.MOV R14, RZ, RZ, -R7 ;  /* 0x000000ffff0e7224 */ /* 0x000fe400078e0a07 */
[----:B------:R-:W-:Y:S01]  /*61f0*/  @!P6 IMAD.IADD R8, R8, 0x1, -R9 ;  /* 0x000000010808e824 */ /* 0x000fe200078e0a09 */
[----:B------:R-:W-:Y:S01]  /*6200*/  ISETP.GT.U32.AND P6, PT, R9, R6, PT ;  /* 0x000000060900720c */ /* 0x000fe20003fc4070 */
[----:B------:R-:W-:-:S04]  /*6210*/  IMAD.HI.U32 R3, R10, R101, RZ ;  /* 0x000000650a037227 */ /* 0x000fc800078e00ff */
[C---:B------:R-:W-:Y:S02]  /*6220*/  IMAD R105, R9.reuse, R14, R105 ;  /* 0x0000000e09697224 */ /* 0x040fe400078e0269 */
[----:B------:R-:W-:Y:S01]  /*6230*/  @!P4 IMAD.MOV R109, RZ, RZ, -R109 ;  /* 0x000000ffff6dc224 */ /* 0x000fe200078e0a6d */
[C---:B------:R-:W-:Y:S01]  /*6240*/  ISETP.GT.U32.AND P4, PT, R9.reuse, R8, PT ;  /* 0x000000080900720c */ /* 0x040fe20003f84070 */
[----:B------:R-:W-:Y:S02]  /*6250*/  IMAD.MOV R14, RZ, RZ, -R3 ;  /* 0x000000ffff0e7224 */ /* 0x000fe400078e0a03 */
[----:B------:R-:W-:Y:S01]  /*6260*/  @!P0 IMAD.MOV R107, RZ, RZ, -R107 ;  /* 0x000000ffff6b8224 */ /* 0x000fe200078e0a6b */
[----:B------:R-:W-:Y:S01]  /*6270*/  ISETP.GT.U32.AND P0, PT, R9, R105, PT ;  /* 0x000000690900720c */ /* 0x000fe20003f04070 */
[----:B------:R-:W-:Y:S01]  /*6280*/  @!P5 IMAD.MOV R113, RZ, RZ, -R113 ;  /* 0x000000ffff71d224 */ /* 0x000fe200078e0a71 */
[----:B------:R-:W-:Y:S01]  /*6290*/  ISETP.GE.AND P5, PT, R11, RZ, PT ;  /* 0x000000ff0b00720c */ /* 0x000fe20003fa6270 */
[----:B------:R-:W-:-:S04]  /*62a0*/  IMAD.HI.U32 R11, R10, R103, RZ ;  /* 0x000000670a0b7227 */ /* 0x000fc800078e00ff */
[----:B------:R-:W-:Y:S02]  /*62b0*/  VIADD R19, R0, 0x73 ;  /* 0x0000007300137836 */ /* 0x000fe40000000000 */
[----:B------:R-:W-:Y:S02]  /*62c0*/  IMAD R101, R9, R14, R101 ;  /* 0x0000000e09657224 */ /* 0x000fe400078e0265 */
[----:B------:R-:W-:Y:S01]  /*62d0*/  @!P1 IMAD.IADD R4, R4, 0x1, -R9 ;  /* 0x0000000104049824 */ /* 0x000fe200078e0a09 */
[----:B------:R-:W-:Y:S01]  /*62e0*/  ISETP.GE.AND P1, PT, R15, RZ, PT ;  /* 0x000000ff0f00720c */ /* 0x000fe20003f26270 */
[----:B------:R-:W-:Y:S01]  /*62f0*/  IMAD.MOV R12, RZ, RZ, -R11 ;  /* 0x000000ffff0c7224 */ /* 0x000fe200078e0a0b */
[----:B------:R-:W-:Y:S01]  /*6300*/  IABS R99, R19 ;  /* 0x0000001300637213 */ /* 0x000fe20000000000 */
[----:B------:R-:W-:Y:S01]  /*6310*/  @!P6 IMAD.IADD R6, R6, 0x1, -R9 ;  /* 0x000000010606e824 */ /* 0x000fe200078e0a09 */
[----:B------:R-:W-:Y:S01]  /*6320*/  ISETP.GT.U32.AND P6, PT, R9, R101, PT ;  /* 0x000000650900720c */ /* 0x000fe20003fc4070 */
[----:B------:R-:W-:-:S02]  /*6330*/  VIADD R20, R0, 0x74 ;  /* 0x0000007400147836 */ /* 0x000fc40000000000 */
[----:B------:R-:W-:Y:S02]  /*6340*/  @!P2 IMAD.IADD R2, R2, 0x1, -R9 ;  /* 0x000000010202a824 */ /* 0x000fe400078e0a09 */
[C---:B------:R-:W-:Y:S01]  /*6350*/  IMAD R103, R9.reuse, R12, R103 ;  /* 0x0000000c09677224 */ /* 0x040fe200078e0267 */
[----:B------:R-:W-:Y:S01]  /*6360*/  IABS R11, R20 ;  /* 0x00000014000b7213 */ /* 0x000fe20000000000 */
[----:B------:R-:W-:Y:S01]  /*6370*/  @!P4 IMAD.IADD R8, R8, 0x1, -R9 ;  /* 0x000000010808c824 */ /* 0x000fe200078e0a09 */
[----:B------:R-:W-:Y:S01]  /*6380*/  ISETP.GE.AND P4, PT, R16, RZ, PT ;  /* 0x000000ff1000720c */ /* 0x000fe20003f86270 */
[----:B------:R-:W-:Y:S01]  /*6390*/  IMAD.HI.U32 R3, R10, R99, RZ ;  /* 0x000000630a037227 */ /* 0x000fe200078e00ff */
[----:B------:R-:W-:-:S03]  /*63a0*/  ISETP.GT.U32.AND P2, PT, R9, R103, PT ;  /* 0x000000670900720c */ /* 0x000fc60003f44070 */
[----:B------:R-:W-:Y:S01]  /*63b0*/  @!P0 IMAD.IADD R105, R105, 0x1, -R9 ;  /* 0x0000000169698824 */ /* 0x000fe200078e0a09 */
[----:B------:R-:W-:Y:S01]  /*63c0*/  ISETP.GE.AND P0, PT, R17, RZ, PT ;  /* 0x000000ff1100720c */ /* 0x000fe20003f06270 */
[----:B------:R-:W-:Y:S02]  /*63d0*/  IMAD.MOV.U32 R22, RZ, RZ, R2 ;  /* 0x000000ffff167224 */ /* 0x000fe400078e0002 */
[----:B------:R-:W-:Y:S02]  /*63e0*/  IMAD.MOV.U32 R21, RZ, RZ, R4 ;  /* 0x000000ffff157224 */ /* 0x000fe400078e0004 */
[----:B------:R-:W-:Y:S02]  /*63f0*/  IMAD.MOV.U32 R4, RZ, RZ, R6 ;  /* 0x000000ffff047224 */ /* 0x000fe400078e0006 */
[----:B------:R-:W-:Y:S02]  /*6400*/  IMAD.MOV R12, RZ, RZ, -R3 ;  /* 0x000000ffff0c7224 */ /* 0x000fe400078e0a03 */
[----:B------:R-:W-:Y:S01]  /*6410*/  @!P5 IMAD.MOV R22, RZ, RZ, -R22 ;  /* 0x000000ffff16d224 */ /* 0x000fe200078e0a16 */
[----:B------:R-:W-:Y:S01]  /*6420*/  ISETP.GT.U32.AND P5, PT, R9, R105, PT ;  /* 0x000000690900720c */ /* 0x000fe20003fa4070 */
[----:B------:R-:W-:-:S02]  /*6430*/  @!P3 IMAD.MOV R21, RZ, RZ, -R21 ;  /* 0x000000ffff15b224 */ /* 0x000fc400078e0a15 */
[----:B------:R-:W-:Y:S01]  /*6440*/  IMAD.HI.U32 R7, R10, R11, RZ ;  /* 0x0000000b0a077227 */ /* 0x000fe200078e00ff */
[----:B------:R-:W-:Y:S03]  /*6450*/  STL [R1+0x334], R22 ;  /* 0x0003341601007387 */ /* 0x000fe60000100800 */
[----:B------:R-:W-:Y:S01]  /*6460*/  @!P1 IMAD.MOV R4, RZ, RZ, -R4 ;  /* 0x000000ffff049224 */ /* 0x000fe200078e0a04 */
[----:B------:R-:W-:Y:S01]  /*6470*/  STL [R1+0x338], R21 ;  /* 0x0003381501007387 */ /* 0x000fe20000100800 */
[----:B------:R-:W-:Y:S02]  /*6480*/  IMAD R99, R9, R12, R99 ;  /* 0x0000000c09637224 */ /* 0x000fe400078e0263 */
[----:B------:R-:W-:Y:S01]  /*6490*/  VIADD R3, R0, 0x75 ;  /* 0x0000007500037836 */ /* 0x000fe20000000000 */
[----:B------:R0:W-:Y:S01]  /*64a0*/  STL [R1+0x33c], R4 ;  /* 0x00033c0401007387 */ /* 0x0001e20000100800 */
[----:B------:R-:W-:Y:S01]  /*64b0*/  @!P6 IMAD.IADD R101, R101, 0x1, -R9 ;  /* 0x000000016565e824 */ /* 0x000fe200078e0a09 */
[----:B------:R-:W-:Y:S01]  /*64c0*/  ISETP.GT.U32.AND P1, PT, R9, R99, PT ;  /* 0x000000630900720c */ /* 0x000fe20003f24070 */
[----:B------:R-:W-:-:S02]  /*64d0*/  IMAD.MOV.U32 R2, RZ, RZ, R8 ;  /* 0x000000ffff027224 */ /* 0x000fc400078e0008 */
[----:B------:R-:W-:Y:S01]  /*64e0*/  IMAD.MOV R14, RZ, RZ, -R7 ;  /* 0x000000ffff0e7224 */ /* 0x000fe200078e0a07 */
[----:B------:R-:W-:Y:S01]  /*64f0*/  ISETP.GT.U32.AND P6, PT, R9, R101, PT ;  /* 0x000000650900720c */ /* 0x000fe20003fc4070 */
[----:B------:R-:W-:Y:S01]  /*6500*/  @!P4 IMAD.MOV R2, RZ, RZ, -R2 ;  /* 0x000000ffff02c224 */ /* 0x000fe200078e0a02 */
[----:B------:R-:W-:Y:S01]  /*6510*/  ISETP.GE.AND P4, PT, R13, RZ, PT ;  /* 0x000000ff0d00720c */ /* 0x000fe20003f86270 */
[----:B------:R-:W-:Y:S01]  /*6520*/  IMAD R12, R9, R14, R11 ;  /* 0x0000000e090c7224 */ /* 0x000fe200078e020b */
[----:B0-----:R-:W-:Y:S01]  /*6530*/  IABS R4, R3 ;  /* 0x0000000300047213 */ /* 0x001fe20000000000 */
[--C-:B------:R-:W-:Y:S01]  /*6540*/  @!P2 IMAD.IADD R103, R103, 0x1, -R9.reuse ;  /* 0x000000016767a824 */ /* 0x100fe200078e0a09 */
[----:B------:R0:W-:Y:S01]  /*6550*/  STL [R1+0x340], R2 ;  /* 0x0003400201007387 */ /* 0x0001e20000100800 */
[--C-:B------:R-:W-:Y:S01]  /*6560*/  @!P5 IMAD.IADD R105, R105, 0x1, -R9.reuse ;  /* 0x000000016969d824 */ /* 0x100fe200078e0a09 */
[C---:B------:R-:W-:Y:S01]  /*6570*/  ISETP.GT.U32.AND P5, PT, R9.reuse, R12, PT ;  /* 0x0000000c0900720c */ /* 0x040fe20003fa4070 */
[----:B------:R-:W-:Y:S01]  /*6580*/  VIADD R7, R0, 0x76 ;  /* 0x0000007600077836 */ /* 0x000fe20000000000 */
[----:B------:R-:W-:Y:S01]  /*6590*/  ISETP.GT.U32.AND P3, PT, R9, R103, PT ;  /* 0x000000670900720c */ /* 0x000fe20003f64070 */
[--C-:B------:R-:W-:Y:S01]  /*65a0*/  @!P1 IMAD.IADD R99, R99, 0x1, -R9.reuse ;  /* 0x0000000163639824 */ /* 0x100fe200078e0a09 */
[----:B------:R-:W-:Y:S01]  /*65b0*/  ISETP.GE.AND P1, PT, R3, RZ, PT ;  /* 0x000000ff0300720c */ /* 0x000fe20003f26270 */
[----:B------:R-:W-:Y:S01]  /*65c0*/  @!P6 IMAD.IADD R101, R101, 0x1, -R9 ;  /* 0x000000016565e824 */ /* 0x000fe200078e0a09 */
[----:B------:R-:W-:Y:S01]  /*65d0*/  IABS R6, R7 ;  /* 0x0000000700067213 */ /* 0x000fe20000000000 */
[----:B------:R-:W-:Y:S01]  /*65e0*/  @!P0 IMAD.MOV R105, RZ, RZ, -R105 ;  /* 0x000000ffff698224 */ /* 0x000fe200078e0a69 */
[----:B------:R-:W-:Y:S01]  /*65f0*/  ISETP.GT.U32.AND P0, PT, R9, R99, PT ;  /* 0x000000630900720c */ /* 0x000fe20003f04070 */
[----:B0-----:R-:W-:Y:S01]  /*6600*/  IMAD.HI.U32 R2, R10, R4, RZ ;  /* 0x000000040a027227 */ /* 0x001fe200078e00ff */
[----:B------:R-:W-:-:S02]  /*6610*/  ISETP.GE.AND P2, PT, R18, RZ, PT ;  /* 0x000000ff1200720c */ /* 0x000fc40003f46270 */
[----:B------:R-:W-:Y:S01]  /*6620*/  ISETP.GE.AND P6, PT, R20, RZ, PT ;  /* 0x000000ff1400720c */ /* 0x000fe20003fc6270 */
[----:B------:R-:W-:Y:S02]  /*6630*/  IMAD.MOV R2, RZ, RZ, -R2 ;  /* 0x000000ffff027224 */ /* 0x000fe400078e0a02 */
[----:B------:R-:W-:Y:S02]  /*6640*/  @!P4 IMAD.MOV R101, RZ, RZ, -R101 ;  /* 0x000000ffff65c224 */ /* 0x000fe400078e0a65 */
[----:B------:R-:W-:Y:S02]  /*6650*/  IMAD R2, R9, R2, R4 ;  /* 0x0000000209027224 */ /* 0x000fe400078e0204 */
[--C-:B------:R-:W-:Y:S02]  /*6660*/  @!P5 IMAD.IADD R12, R12, 0x1, -R9.reuse ;  /* 0x000000010c0cd824 */ /* 0x100fe400078e0a09 */
[----:B------:R-:W-:Y:S01]  /*6670*/  @!P3 IMAD.IADD R103, R103, 0x1, -R9 ;  /* 0x000000016767b824 */ /* 0x000fe200078e0a09 */
[----:B------:R-:W-:Y:S01]  /*6680*/  ISETP.GT.U32.AND P4, PT, R9, R2, PT ;  /* 0x000000020900720c */ /* 0x000fe20003f84070 */
[----:B------:R-:W-:Y:S01]  /*6690*/  IMAD.HI.U32 R3, R10, R6, RZ ;  /* 0x000000060a037227 */ /* 0x000fe200078e00ff */
[----:B------:R-:W-:-:S02]  /*66a0*/  ISETP.GE.AND P3, PT, R19, RZ, PT ;  /* 0x000000ff1300720c */ /* 0x000fc40003f66270 */
[----:B------:R-:W-:Y:S01]  /*66b0*/  ISETP.GT.U32.AND P5, PT, R9, R12, PT ;  /* 0x0000000c0900720c */ /* 0x000fe20003fa4070 */
[----:B------:R-:W-:Y:S02]  /*66c0*/  IMAD.MOV R3, RZ, RZ, -R3 ;  /* 0x000000ffff037224 */ /* 0x000fe400078e0a03 */
[--C-:B------:R-:W-:Y:S02]  /*66d0*/  @!P0 IMAD.IADD R99, R99, 0x1, -R9.reuse ;  /* 0x0000000163638824 */ /* 0x100fe400078e0a09 */
[----:B------:R-:W-:Y:S02]  /*66e0*/  IMAD R4, R9, R3, R6 ;  /* 0x0000000309047224 */ /* 0x000fe400078e0206 */
[----:B------:R-:W-:Y:S02]  /*66f0*/  VIADD R3, R0, 0x77 ;  /* 0x0000007700037836 */ /* 0x000fe40000000000 */
[----:B------:R-:W-:Y:S02]  /*6700*/  @!P4 IMAD.IADD R2, R2, 0x1, -R9 ;  /* 0x000000010202c824 */ /* 0x000fe400078e0a09 */
[C---:B------:R-:W-:Y:S01]  /*6710*/  VIADD R6, R0.reuse, 0x78 ;  /* 0x0000007800067836 */ /* 0x040fe20000000000 */
[----:B------:R-:W-:Y:S01]  /*6720*/  IABS R8, R3 ;  /* 0x0000000300087213 */ /* 0x000fe20000000000 */
[----:B------:R-:W-:Y:S01]  /*6730*/  VIADD R11, R0, 0x79 ;  /* 0x00000079000b7836 */ /* 0x000fe20000000000 */
[----:B------:R-:W-:Y:S01]  /*6740*/  ISETP.GE.AND P0, PT, R3, RZ, PT ;  /* 0x000000ff0300720c */ /* 0x000fe20003f06270 */
[----:B------:R-:W-:Y:S01]  /*6750*/  @!P3 IMAD.MOV R99, RZ, RZ, -R99 ;  /* 0x000000ffff63b224 */ /* 0x000fe200078e0a63 */
[C---:B------:R-:W-:Y:S01]  /*6760*/  ISETP.GT.U32.AND P3, PT, R9.reuse, R2, PT ;  /* 0x000000020900720c */ /* 0x040fe20003f64070 */
[----:B------:R-:W-:Y:S01]  /*6770*/  @!P5 IMAD.IADD R12, R12, 0x1, -R9 ;  /* 0x000000010c0cd824 */ /* 0x000fe200078e0a09 */
[----:B------:R-:W-:Y:S01]  /*6780*/  IABS R97, R6 ;  /* 0x0000000600617213 */ /* 0x000fe20000000000 */
[----:B------:R-:W-:Y:S01]  /*6790*/  IMAD.HI.U32 R3, R10, R8, RZ ;  /* 0x000000080a037227 */ /* 0x000fe200078e00ff */
[----:B------:R-:W-:-:S02]  /*67a0*/  ISETP.GT.U32.AND P5, PT, R9, R4, PT ;  /* 0x000000040900720c */ /* 0x000fc40003fa4070 */
[----:B------:R-:W-:Y:S01]  /*67b0*/  IABS R94, R11 ;  /* 0x0000000b005e7213 */ /* 0x000fe20000000000 */
[----:B------:R-:W-:Y:S01]  /*67c0*/  @!P2 IMAD.MOV R103, RZ, RZ, -R103 ;  /* 0x000000ffff67a224 */ /* 0x000fe200078e0a67 */
[----:B------:R-:W-:Y:S01]  /*67d0*/  ISETP.GE.AND P4, PT, R6, RZ, PT ;  /* 0x000000ff0600720c */ /* 0x000fe20003f86270 */
[----:B------:R-:W-:Y:S01]  /*67e0*/  IMAD.HI.U32 R6, R10, R97, RZ ;  /* 0x000000610a067227 */ /* 0x000fe200078e00ff */
[----:B------:R-:W-:-:S03]  /*67f0*/  ISETP.GE.AND P2, PT, R7, RZ, PT ;  /* 0x000000ff0700720c */ /* 0x000fc60003f46270 */
[----:B------:R-:W-:Y:S02]  /*6800*/  IMAD.MOV R3, RZ, RZ, -R3 ;  /* 0x000000ffff037224 */ /* 0x000fe400078e0a03 */
[----:B------:R-:W-:-:S04]  /*6810*/  IMAD.HI.U32 R7, R10, R94, RZ ;  /* 0x0000005e0a077227 */ /* 0x000fc800078e00ff */
[----:B------:R-:W-:Y:S02]  /*6820*/  IMAD.MOV.U32 R14, RZ, RZ, R12 ;  /* 0x000000ffff0e7224 */ /* 0x000fe400078e000c */
[----:B------:R-:W-:Y:S02]  /*6830*/  IMAD.MOV R12, RZ, RZ, -R6 ;  /* 0x000000ffff0c7224 */ /* 0x000fe400078e0a06 */
[C---:B------:R-:W-:Y:S02]  /*6840*/  IMAD R6, R9.reuse, R3, R8 ;  /* 0x0000000309067224 */ /* 0x040fe400078e0208 */
[----:B------:R-:W-:Y:S02]  /*6850*/  IMAD.MOV R7, RZ, RZ, -R7 ;  /* 0x000000ffff077224 */ /* 0x000fe400078e0a07 */
[--C-:B------:R-:W-:Y:S01]  /*6860*/  @!P3 IMAD.IADD R2, R2, 0x1, -R9.reuse ;  /* 0x000000010202b824 */ /* 0x100fe200078e0a09 */
[----:B------:R-:W-:Y:S01]  /*6870*/  ISETP.GT.U32.AND P3, PT, R9, R6, PT ;  /* 0x000000060900720c */ /* 0x000fe20003f64070 */
[----:B------:R-:W-:-:S02]  /*6880*/  @!P5 IMAD.IADD R4, R4, 0x1, -R9 ;  /* 0x000000010404d824 */ /* 0x000fc400078e0a09 */
[C---:B------:R-:W-:Y:S02]  /*6890*/  IMAD R94, R9.reuse, R7, R94 ;  /* 0x00000007095e7224 */ /* 0x040fe400078e025e */
[----:B------:R-:W-:Y:S01]  /*68a0*/  IMAD.MOV.U32 R15, RZ, RZ, R2 ;  /* 0x000000ffff0f7224 */ /* 0x000fe200078e0002 */
[C---:B------:R-:W-:Y:S01]  /*68b0*/  ISETP.GT.U32.AND P5, PT, R9.reuse, R4, PT ;  /* 0x000000040900720c */ /* 0x040fe20003fa4070 */
[C---:B------:R-:W-:Y:S02]  /*68c0*/  VIADD R3, R0.reuse, 0x7a ;  /* 0x0000007a00037836 */ /* 0x040fe40000000000 */
[----:B------:R-:W-:Y:S01]  /*68d0*/  @!P1 IMAD.MOV R15, RZ, RZ, -R15 ;  /* 0x000000ffff0f9224 */ /* 0x000fe200078e0a0f */
[C---:B------:R-:W-:Y:S01]  /*68e0*/  ISETP.GT.U32.AND P1, PT, R9.reuse, R94, PT ;  /* 0x0000005e0900720c */ /* 0x040fe20003f24070 */
[----:B------:R-:W-:Y:S01]  /*68f0*/  @!P6 IMAD.MOV R14, RZ, RZ, -R14 ;  /* 0x000000ffff0ee224 */ /* 0x000fe200078e0a0e */
[----:B------:R-:W-:Y:S01]  /*6900*/  IABS R93, R3 ;  /* 0x00000003005d7213 */ /* 0x000fe20000000000 */
[----:B------:R-:W-:Y:S01]  /*6910*/  IMAD R97, R9, R12, R97 ;  /* 0x0000000c09617224 */ /* 0x000fe200078e0261 */
[----:B------:R-:W-:Y:S01]  /*6920*/  ISETP.GE.AND P6, PT, R11, RZ, PT ;  /* 0x000000ff0b00720c */ /* 0x000fe20003fc6270 */
[----:B------:R-:W-:Y:S01]  /*6930*/  VIADD R12, R0, 0x7b ;  /* 0x0000007b000c7836 */ /* 0x000fe20000000000 */
[----:B------:R0:W-:Y:S01]  /*6940*/  STL [R1+0x344], R14 ;  /* 0x0003440e01007387 */ /* 0x0001e20000100800 */
[----:B------:R-:W-:-:S02]  /*6950*/  @!P3 IMAD.IADD R6, R6, 0x1, -R9 ;  /* 0x000000010606b824 */ /* 0x000fc400078e0a09 */
[----:B------:R-:W-:Y:S01]  /*6960*/  IMAD.HI.U32 R2, R10, R93, RZ ;  /* 0x0000005d0a027227 */ /* 0x000fe200078e00ff */
[----:B------:R-:W-:Y:S01]  /*6970*/  IABS R92, R12 ;  /* 0x0000000c005c7213 */ /* 0x000fe20000000000 */
[----:B------:R-:W-:Y:S01]  /*6980*/  STL [R1+0x348], R15 ;  /* 0x0003480f01007387 */ /* 0x000fe20000100800 */
[C---:B------:R-:W-:Y:S01]  /*6990*/  ISETP.GT.U32.AND P3, PT, R9.reuse, R6, PT ;  /* 0x000000060900720c */ /* 0x040fe20003f64070 */
[----:B------:R-:W-:Y:S02]  /*69a0*/  VIADD R13, R0, 0x7c ;  /* 0x0000007c000d7836 */ /* 0x000fe40000000000 */
[----:B------:R-:W-:Y:S01]  /*69b0*/  @!P5 IMAD.IADD R4, R4, 0x1, -R9 ;  /* 0x000000010404d824 */ /* 0x000fe200078e0a09 */
[----:B------:R-:W-:Y:S01]  /*69c0*/  ISETP.GT.U32.AND P5, PT, R9, R97, PT ;  /* 0x000000610900720c */ /* 0x000fe20003fa4070 */
[----:B0-----:R-:W-:Y:S01]  /*69d0*/  VIADD R14, R0, 0x7d ;  /* 0x0000007d000e7836 */ /* 0x001fe20000000000 */
[----:B------:R-:W-:Y:S01]  /*69e0*/  IABS R7, R13 ;  /* 0x0000000d00077213 */ /* 0x000fe20000000000 */
[----:B------:R-:W-:-:S02]  /*69f0*/  IMAD.MOV R2, RZ, RZ, -R2 ;  /* 0x000000ffff027224 */ /* 0x000fc400078e0a02 */
[----:B------:R-:W-:Y:S01]  /*6a00*/  @!P1 IMAD.IADD R94, R94, 0x1, -R9 ;  /* 0x000000015e5e9824 */ /* 0x000fe200078e0a09 */
[----:B------:R-:W-:Y:S01]  /*6a10*/  IABS R11, R14 ;  /* 0x0000000e000b7213 */ /* 0x000fe20000000000 */
[----:B------:R-:W-:Y:S01]  /*6a20*/  @!P2 IMAD.MOV R4, RZ, RZ, -R4 ;  /* 0x000000ffff04a224 */ /* 0x000fe200078e0a04 */
[----:B------:R-:W-:Y:S01]  /*6a30*/  ISETP.GE.AND P2, PT, R3, RZ, PT ;  /* 0x000000ff0300720c */ /* 0x000fe20003f46270 */
[C---:B------:R-:W-:Y:S01]  /*6a40*/  IMAD R93, R9.reuse, R2, R93 ;  /* 0x00000002095d7224 */ /* 0x040fe200078e025d */
[----:B------:R-:W-:Y:S01]  /*6a50*/  ISETP.GT.U32.AND P1, PT, R9, R94, PT ;  /* 0x0000005e0900720c */ /* 0x000fe20003f24070 */
[C---:B------:R-:W-:Y:S01]  /*6a60*/  IMAD.HI.U32 R2, R10.reuse, R92, RZ ;  /* 0x0000005c0a027227 */ /* 0x040fe200078e00ff */
[----:B------:R0:W-:Y:S03]  /*6a70*/  STL [R1+0x34c], R4 ;  /* 0x00034c0401007387 */ /* 0x0001e60000100800 */
[----:B------:R-:W-:-:S04]  /*6a80*/  IMAD.HI.U32 R3, R10, R7, RZ ;  /* 0x000000070a037227 */ /* 0x000fc800078e00ff */
[----:B------:R-:W-:Y:S02]  /*6a90*/  IMAD.MOV R2, RZ, RZ, -R2 ;  /* 0x000000ffff027224 */ /* 0x000fe400078e0a02 */
[----:B------:R-:W-:Y:S02]  /*6aa0*/  IMAD.MOV R8, RZ, RZ, -R3 ;  /* 0x000000ffff087224 */ /* 0x000fe400078e0a03 */
[----:B0-----:R-:W-:-:S04]  /*6ab0*/  IMAD.HI.U32 R4, R10, R11, RZ ;  /* 0x0000000b0a047227 */ /* 0x001fc800078e00ff */
[C---:B------:R-:W-:Y:S02]  /*6ac0*/  IMAD R92, R9.reuse, R2, R92 ;  /* 0x00000002095c7224 */ /* 0x040fe400078e025c */
[----:B------:R-:W-:Y:S01]  /*6ad0*/  @!P3 IMAD.IADD R6, R6, 0x1, -R9 ;  /* 0x000000010606b824 */ /* 0x000fe200078e0a09 */
[C---:B------:R-:W-:Y:S01]  /*6ae0*/  ISETP.GT.U32.AND P3, PT, R9.reuse, R93, PT ;  /* 0x0000005d0900720c */ /* 0x040fe20003f64070 */
[----:B------:R-:W-:Y:S02]  /*6af0*/  IMAD.MOV R2, RZ, RZ, -R4 ;  /* 0x000000ffff027224 */ /* 0x000fe400078e0a04 */
[C---:B------:R-:W-:Y:S02]  /*6b00*/  IMAD R4, R9.reuse, R8, R7 ;  /* 0x0000000809047224 */ /* 0x040fe400078e0207 */
[----:B------:R-:W-:Y:S02]  /*6b10*/  IMAD.MOV.U32 R15, RZ, RZ, R6 ;  /* 0x000000ffff0f7224 */ /* 0x000fe400078e0006 */
[----:B------:R-:W-:-:S02]  /*6b20*/  IMAD R6, R9, R2, R11 ;  /* 0x0000000209067224 */ /* 0x000fc400078e020b */
[----:B------:R-:W-:Y:S01]  /*6b30*/  @!P1 IMAD.IADD R94, R94, 0x1, -R9 ;  /* 0x000000015e5e9824 */ /* 0x000fe200078e0a09 */
[C---:B------:R-:W-:Y:S01]  /*6b40*/  ISETP.GT.U32.AND P1, PT, R9.reuse, R4, PT ;  /* 0x000000040900720c */ /* 0x040fe20003f24070 */
[C---:B------:R-:W-:Y:S02]  /*6b50*/  VIADD R7, R0.reuse, 0x7e ;  /* 0x0000007e00077836 */ /* 0x040fe40000000000 */
[----:B------:R-:W-:Y:S01]  /*6b60*/  @!P0 IMAD.MOV R15, RZ, RZ, -R15 ;  /* 0x000000ffff0f8224 */ /* 0x000fe200078e0a0f */
[C---:B------:R-:W-:Y:S01]  /*6b70*/  ISETP.GT.U32.AND P0, PT, R9.reuse, R92, PT ;  /* 0x0000005c0900720c */ /* 0x040fe20003f04070 */
[----:B------:R-:W-:Y:S01]  /*6b80*/  @!P6 IMAD.MOV R94, RZ, RZ, -R94 ;  /* 0x000000ffff5ee224 */ /* 0x000fe200078e0a5e */
[----:B------:R-:W-:Y:S01]  /*6b90*/  ISETP.GT.U32.AND P6, PT, R9, R6, PT ;  /* 0x000000060900720c */ /* 0x000fe20003fc4070 */
[----:B------:R-:W-:Y:S01]  /*6ba0*/  VIADD R11, R0, 0x7f ;  /* 0x0000007f000b7836 */ /* 0x000fe20000000000 */
[----:B------:R-:W-:Y:S01]  /*6bb0*/  IABS R8, R7 ;  /* 0x0000000700087213 */ /* 0x000fe20000000000 */
[--C-:B------:R-:W-:Y:S01]  /*6bc0*/  @!P5 IMAD.IADD R97, R97, 0x1, -R9.reuse ;  /* 0x000000016161d824 */ /* 0x100fe200078e0a09 */
[----:B------:R0:W-:Y:S01]  /*6bd0*/  STL [R1+0x354], R15 ;  /* 0x0003540f01007387 */ /* 0x0001e20000100800 */
[----:B------:R-:W-:Y:S01]  /*6be0*/  @!P3 IMAD.IADD R93, R93, 0x1, -R9 ;  /* 0x000000015d5db824 */ /* 0x000fe200078e0a09 */
[----:B------:R-:W-:Y:S01]  /*6bf0*/  IABS R3, R11 ;  /* 0x0000000b00037213 */ /* 0x000fe20000000000 */
[----:B------:R-:W-:Y:S01]  /*6c00*/  IMAD.HI.U32 R2, R10, R8, RZ ;  /* 0x000000080a027227 */ /* 0x000fe200078e00ff */
[----:B------:R-:W-:-:S02]  /*6c10*/  ISETP.GT.U32.AND P5, PT, R9, R97, PT ;  /* 0x000000610900720c */ /* 0x000fc40003fa4070 */
[----:B------:R-:W-:Y:S01]  /*6c20*/  ISETP.GT.U32.AND P3, PT, R9, R93, PT ;  /* 0x0000005d0900720c */ /* 0x000fe20003f64070 */
[--C-:B------:R-:W-:Y:S02]  /*6c30*/  @!P1 IMAD.IADD R4, R4, 0x1, -R9.reuse ;  /* 0x0000000104049824 */ /* 0x100fe400078e0a09 */
[----:B------:R-:W-:Y:S02]  /*6c40*/  IMAD.MOV R2, RZ, RZ, -R2 ;  /* 0x000000ffff027224 */ /* 0x000fe400078e0a02 */
[--C-:B------:R-:W-:Y:S01]  /*6c50*/  @!P0 IMAD.IADD R92, R92, 0x1, -R9.reuse ;  /* 0x000000015c5c8824 */ /* 0x100fe200078e0a09 */
[----:B------:R-:W-:Y:S01]  /*6c60*/  ISETP.GE.AND P0, PT, R7, RZ, PT ;  /* 0x000000ff0700720c */ /* 0x000fe20003f06270 */
[----:B------:R-:W-:Y:S01]  /*6c70*/  @!P6 IMAD.IADD R6, R6, 0x1, -R9 ;  /* 0x000000010606e824 */ /* 0x000fe200078e0a09 */
[C---:B------:R-:W-:Y:S01]  /*6c80*/  ISETP.GT.U32.AND P6, PT, R9.reuse, R4, PT ;  /* 0x000000040900720c */ /* 0x040fe20003fc4070 */
[C---:B------:R-:W-:Y:S01]  /*6c90*/  IMAD R8, R9.reuse, R2, R8 ;  /* 0x0000000209087224 */ /* 0x040fe200078e0208 */
[----:B------:R-:W-:Y:S01]  /*6ca0*/  ISETP.GT.U32.AND P1, PT, R9, R92, PT ;  /* 0x0000005c0900720c */ /* 0x000fe20003f24070 */
[----:B------:R-:W-:-:S04]  /*6cb0*/  IMAD.HI.U32 R2, R10, R3, RZ ;  /* 0x000000030a027227 */ /* 0x000fc800078e00ff */
[----:B------:R-:W-:Y:S02]  /*6cc0*/  IMAD.MOV R2, RZ, RZ, -R2 ;  /* 0x000000ffff027224 */ /* 0x000fe400078e0a02 */
[----:B------:R-:W-:Y:S01]  /*6cd0*/  @!P5 IMAD.IADD R97, R97, 0x1, -R9 ;  /* 0x000000016161d824 */ /* 0x000fe200078e0a09 */
[----:B------:R-:W-:Y:S01]  /*6ce0*/  ISETP.GE.AND P5, PT, R12, RZ, PT ;  /* 0x000000ff0c00720c */ /* 0x000fe20003fa6270 */
[----:B------:R-:W-:Y:S02]  /*6cf0*/  IMAD R2, R9, R2, R3 ;  /* 0x0000000209027224 */ /* 0x000fe400078e0203 */
[--C-:B------:R-:W-:Y:S01]  /*6d00*/  @!P3 IMAD.IADD R93, R93, 0x1, -R9.reuse ;  /* 0x000000015d5db824 */ /* 0x100fe200078e0a09 */
[----:B------:R-:W-:Y:S01]  /*6d10*/  ISETP.GE.AND P3, PT, R14, RZ, PT ;  /* 0x000000ff0e00720c */ /* 0x000fe20003f66270 */
[----:B------:R-:W-:Y:S01]  /*6d20*/  @!P6 IMAD.IADD R4, R4, 0x1, -R9 ;  /* 0x000000010404e824 */ /* 0x000fe200078e0a09 */
[----:B------:R-:W-:Y:S01]  /*6d30*/  ISETP.GT.U32.AND P6, PT, R9, R2, PT ;  /* 0x000000020900720c */ /* 0x000fe20003fc4070 */
[----:B------:R-:W-:-:S02]  /*6d40*/  VIADD R12, R0, 0x80 ;  /* 0x00000080000c7836 */ /* 0x000fc40000000000 */
[----:B------:R-:W-:Y:S01]  /*6d50*/  @!P4 IMAD.MOV R97, RZ, RZ, -R97 ;  /* 0x000000ffff61c224 */ /* 0x000fe200078e0a61 */
[----:B------:R-:W-:Y:S01]  /*6d60*/  ISETP.GE.AND P4, PT, R13, RZ, PT ;  /* 0x000000ff0d00720c */ /* 0x000fe20003f86270 */
[----:B------:R-:W-:Y:S01]  /*6d70*/  @!P2 IMAD.MOV R93, RZ, RZ, -R93 ;  /* 0x000000ffff5da224 */ /* 0x000fe200078e0a5d */
[C---:B------:R-:W-:Y:S01]  /*6d80*/  ISETP.GT.U32.AND P2, PT, R9.reuse, R6, PT ;  /* 0x000000060900720c */ /* 0x040fe20003f44070 */
[--C-:B------:R-:W-:Y:S01]  /*6d90*/  @!P1 IMAD.IADD R92, R92, 0x1, -R9.reuse ;  /* 0x000000015c5c9824 */ /* 0x100fe200078e0a09 */
[----:B------:R-:W-:Y:S01]  /*6da0*/  ISETP.GT.U32.AND P1, PT, R9, R8, PT ;  /* 0x000000080900720c */ /* 0x000fe20003f24070 */
[C---:B------:R-:W-:Y:S01]  /*6db0*/  VIADD R13, R0.reuse, 0x81 ;  /* 0x00000081000d7836 */ /* 0x040fe20000000000 */
[----:B------:R-:W-:Y:S01]  /*6dc0*/  IABS R90, R12 ;  /* 0x0000000c005a7213 */ /* 0x000fe20000000000 */
[----:B------:R-:W-:Y:S02]  /*6dd0*/  VIADD R14, R0, 0x82 ;  /* 0x00000082000e7836 */ /* 0x000fe40000000000 */
[----:B------:R-:W-:Y:S01]  /*6de0*/  @!P6 IMAD.IADD R2, R2, 0x1, -R9 ;  /* 0x000000010202e824 */ /* 0x000fe200078e0a09 */
[----:B------:R-:W-:Y:S01]  /*6df0*/  IABS R89, R13 ;  /* 0x0000000d00597213 */ /* 0x000fe20000000000 */
[----:B------:R-:W-:Y:S01]  /*6e00*/  IMAD.HI.U32 R3, R10, R90, RZ ;  /* 0x0000005a0a037227 */ /* 0x000fe200078e00ff */
[----:B------:R-:W-:-:S02]  /*6e10*/  IABS R88, R14 ;  /* 0x0000000e00587213 */ /* 0x000fc40000000000 */
[----:B------:R-:W-:Y:S01]  /*6e20*/  ISETP.GT.U32.AND P6, PT, R9, R2, PT ;  /* 0x000000020900720c */ /* 0x000fe20003fc4070 */
[----:B------:R-:W-:-:S04]  /*6e30*/  IMAD.HI.U32 R7, R10, R89, RZ ;  /* 0x000000590a077227 */ /* 0x000fc800078e00ff */
[----:B------:R-:W-:Y:S02]  /*6e40*/  IMAD.MOV R3, RZ, RZ, -R3 ;  /* 0x000000ffff037224 */ /* 0x000fe400078e0a03 */
[--C-:B------:R-:W-:Y:S01]  /*6e50*/  @!P2 IMAD.IADD R6, R6, 0x1, -R9.reuse ;  /* 0x000000010606a824 */ /* 0x100fe200078e0a09 */
[----:B------:R-:W-:Y:S01]  /*6e60*/  ISETP.GE.AND P2, PT, R11, RZ, PT ;  /* 0x000000ff0b00720c */ /* 0x000fe20003f46270 */
[----:B------:R-:W-:Y:S01]  /*6e70*/  @!P1 IMAD.IADD R8, R8, 0x1, -R9 ;  /* 0x0000000108089824 */ /* 0x000fe200078e0a09 */
[----:B------:R-:W-:Y:S01]  /*6e80*/  ISETP.GE.AND P1, PT, R12, RZ, PT ;  /* 0x000000ff0c00720c */ /* 0x000fe20003f26270 */
[----:B------:R-:W-:-:S04]  /*6e90*/  IMAD.HI.U32 R11, R10, R88, RZ ;  /* 0x000000580a0b7227 */ /* 0x000fc800078e00ff */
[----:B------:R-:W-:Y:S02]  /*6ea0*/  IMAD.MOV R12, RZ, RZ, -R7 ;  /* 0x000000ffff0c7224 */ /* 0x000fe400078e0a07 */
[C---:B------:R-:W-:Y:S02]  /*6eb0*/  IMAD R90, R9.reuse, R3, R90 ;  /* 0x00000003095a7224 */ /* 0x040fe400078e025a */
[----:B------:R-:W-:Y:S02]  /*6ec0*/  IMAD.MOV.U32 R16, RZ, RZ, R4 ;  /* 0x000000ffff107224 */ /* 0x000fe400078e0004 */
[----:B------:R-:W-:Y:S01]  /*6ed0*/  @!P5 IMAD.MOV R92, RZ, RZ, -R92 ;  /* 0x000000ffff5cd224 */ /* 0x000fe200078e0a5c */
[C---:B------:R-:W-:Y:S01]  /*6ee0*/  ISETP.GT.U32.AND P5, PT, R9.reuse, R8, PT ;  /* 0x000000080900720c */ /* 0x040fe20003fa4070 */
[----:B------:R-:W-:Y:S02]  /*6ef0*/  IMAD.MOV R11, RZ, RZ, -R11 ;  /* 0x000000ffff0b7224 */ /* 0x000fe400078e0a0b */
[----:B------:R-:W-:-:S02]  /*6f00*/  IMAD R89, R9, R12, R89 ;  /* 0x0000000c09597224 */ /* 0x000fc400078e0259 */
[----:B0-----:R-:W-:Y:S02]  /*6f10*/  IMAD.MOV.U32 R15, RZ, RZ, R6 ;  /* 0x000000ffff0f7224 */ /* 0x001fe400078e0006 */
[----:B------:R-:W-:Y:S01]  /*6f20*/  @!P4 IMAD.MOV R16, RZ, RZ, -R16 ;  /* 0x000000ffff10c224 */ /* 0x000fe200078e0a10 */
[C---:B------:R-:W-:Y:S01]  /*6f30*/  ISETP.GT.U32.AND P4, PT, R9.reuse, R90, PT ;  /* 0x0000005a0900720c */ /* 0x040fe20003f84070 */
[C---:B------:R-:W-:Y:S02]  /*6f40*/  IMAD R88, R9.reuse, R11, R88 ;  /* 0x0000000b09587224 */ /* 0x040fe400078e0258 */
[----:B------:R-:W-:Y:S01]  /*6f50*/  @!P3 IMAD.MOV R15, RZ, RZ, -R15 ;  /* 0x000000ffff0fb224 */ /* 0x000fe200078e0a0f */
[C---:B------:R-:W-:Y:S01]  /*6f60*/  ISETP.GT.U32.AND P3, PT, R9.reuse, R89, PT ;  /* 0x000000590900720c */ /* 0x040fe20003f64070 */
[--C-:B------:R-:W-:Y:S01]  /*6f70*/  @!P6 IMAD.IADD R2, R2, 0x1, -R9.reuse ;  /* 0x000000010202e824 */ /* 0x100fe200078e0a09 */
[----:B------:R-:W-:Y:S01]  /*6f80*/  ISETP.GT.U32.AND P6, PT, R9, R88, PT ;  /* 0x000000580900720c */ /* 0x000fe20003fc4070 */
[----:B------:R-:W-:Y:S01]  /*6f90*/  VIADD R11, R0, 0x83 ;  /* 0x00000083000b7836 */ /* 0x000fe20000000000 */
[----:B------:R-:W-:Y:S01]  /*6fa0*/  STL [R1+0x358], R16 ;  /* 0x0003581001007387 */ /* 0x000fe20000100800 */
[--C-:B------:R-:W-:Y:S01]  /*6fb0*/  @!P5 IMAD.IADD R8, R8, 0x1, -R9.reuse ;  /* 0x000000010808d824 */ /* 0x100fe200078e0a09 */
[----:B------:R-:W-:Y:S01]  /*6fc0*/  ISETP.GE.AND P5, PT, R13, RZ, PT ;  /* 0x000000ff0d00720c */ /* 0x000fe20003fa6270 */
[----:B------:R-:W-:Y:S01]  /*6fd0*/  VIADD R13, R0, 0x84 ;  /* 0x00000084000d7836 */ /* 0x000fe20000000000 */
[----:B------:R-:W-:Y:S01]  /*6fe0*/  IABS R86, R11 ;  /* 0x0000000b00567213 */ /* 0x000fe20000000000 */
[--C-:B------:R-:W-:Y:S01]  /*6ff0*/  @!P4 IMAD.IADD R90, R90, 0x1, -R9.reuse ;  /* 0x000000015a5ac824 */ /* 0x100fe200078e0a09 */
[----:B------:R-:W-:Y:S01]  /*7000*/  ISETP.GE.AND P4, PT, R14, RZ, PT ;  /* 0x000000ff0e00720c */ /* 0x000fe20003f86270 */
[----:B------:R-:W-:Y:S01]  /*7010*/  IMAD.MOV.U32 R7, RZ, RZ, R8 ;  /* 0x000000ffff077224 */ /* 0x000fe200078e0008 */
[----:B------:R-:W-:Y:S01]  /*7020*/  IABS R6, R13 ;  /* 0x0000000d00067213 */ /* 0x000fe20000000000 */
[--C-:B------:R-:W-:Y:S01]  /*7030*/  @!P3 IMAD.IADD R89, R89, 0x1, -R9.reuse ;  /* 0x000000015959b824 */ /* 0x100fe200078e0a09 */
[C---:B------:R-:W-:Y:S01]  /*7040*/  ISETP.GT.U32.AND P3, PT, R9.reuse, R90, PT ;  /* 0x0000005a0900720c */ /* 0x040fe20003f64070 */
[----:B------:R-:W-:Y:S01]  /*7050*/  IMAD.HI.U32 R3, R10, R86, RZ ;  /* 0x000000560a037227 */ /* 0x000fe200078e00ff */
[----:B------:R-:W-:Y:S03]  /*7060*/  STL [R1+0x35c], R15 ;  /* 0x00035c0f01007387 */ /* 0x000fe60000100800 */
[----:B------:R-:W-:Y:S01]  /*7070*/  @!P6 IMAD.IADD R88, R88, 0x1, -R9 ;  /* 0x000000015858e824 */ /* 0x000fe200078e0a09 */
[----:B------:R-:W-:Y:S01]  /*7080*/  ISETP.GT.U32.AND P6, PT, R9, R89, PT ;  /* 0x000000590900720c */ /* 0x000fe20003fc4070 */
[----:B------:R-:W-:-:S02]  /*7090*/  IMAD.MOV R4, RZ, RZ, -R3 ;  /* 0x000000ffff047224 */ /* 0x000fc400078e0a03 */
[----:B------:R-:W-:-:S04]  /*70a0*/  IMAD.HI.U32 R3, R10, R6, RZ ;  /* 0x000000060a037227 */ /* 0x000fc800078e00ff */
[C---:B------:R-:W-:Y:S02]  /*70b0*/  IMAD R86, R9.reuse, R4, R86 ;  /* 0x0000000409567224 */ /* 0x040fe400078e0256 */
[----:B------:R-:W-:Y:S02]  /*70c0*/  IMAD.MOV R3, RZ, RZ, -R3 ;  /* 0x000000ffff037224 */ /* 0x000fe400078e0a03 */
[--C-:B------:R-:W-:Y:S01]  /*70d0*/  @!P3 IMAD.IADD R90, R90, 0x1, -R9.reuse ;  /* 0x000000015a5ab824 */ /* 0x100fe200078e0a09 */
[C---:B------:R-:W-:Y:S01]  /*70e0*/  ISETP.GT.U32.AND P3, PT, R9.reuse, R86, PT ;  /* 0x000000560900720c */ /* 0x040fe20003f64070 */
[----:B------:R-:W-:Y:S02]  /*70f0*/  IMAD R8, R9, R3, R6 ;  /* 0x0000000309087224 */ /* 0x000fe400078e0206 */
[----:B------:R-:W-:Y:S02]  /*7100*/  @!P6 IMAD.IADD R89, R89, 0x1, -R9 ;  /* 0x000000015959e824 */ /* 0x000fe400078e0a09 */
[C---:B------:R-:W-:Y:S01]  /*7110*/  VIADD R12, R0.reuse, 0x85 ;  /* 0x00000085000c7836 */ /* 0x040fe20000000000 */
[C---:B------:R-:W-:Y:S01]  /*7120*/  ISETP.GT.U32.AND P6, PT, R9.reuse, R8, PT ;  /* 0x000000080900720c */ /* 0x040fe20003fc4070 */
[----:B------:R-:W-:Y:S01]  /*7130*/  @!P0 IMAD.MOV R7, RZ, RZ, -R7 ;  /* 0x000000ffff078224 */ /* 0x000fe200078e0a07 */
[----:B------:R-:W-:Y:S01]  /*7140*/  ISETP.GT.U32.AND P0, PT, R9, R88, PT ;  /* 0x000000580900720c */ /* 0x000fe20003f04070 */
[----:B------:R-:W-:Y:S01]  /*7150*/  VIADD R14, R0, 0x86 ;  /* 0x00000086000e7836 */ /* 0x000fe20000000000 */
[----:B------:R-:W-:Y:S01]  /*7160*/  IABS R4, R12 ;  /* 0x0000000c00047213 */ /* 0x000fe20000000000 */
[----:B------:R-:W-:Y:S01]  /*7170*/  @!P2 IMAD.MOV R2, RZ, RZ, -R2 ;  /* 0x000000ffff02a224 */ /* 0x000fe200078e0a02 */
[----:B------:R0:W-:Y:S01]  /*7180*/  STL [R1+0x364], R7 ;  /* 0x0003640701007387 */ /* 0x0001e20000100800 */
[--C-:B------:R-:W-:Y:S01]  /*7190*/  @!P3 IMAD.IADD R86, R86, 0x1, -R9.reuse ;  /* 0x000000015656b824 */ /* 0x100fe200078e0a09 */
[----:B------:R-:W-:Y:S01]  /*71a0*/  ISETP.GE.AND P3, PT, R13, RZ, PT ;  /* 0x000000ff0d00720c */ /* 0x000fe20003f66270 */
[----:B------:R-:W-:Y:S01]  /*71b0*/  IMAD.HI.U32 R3, R10, R4, RZ ;  /* 0x000000040a037227 */ /* 0x000fe200078e00ff */
[----:B------:R1:W-:Y:S03]  /*71c0*/  STL [R1+0x368], R2 ;  /* 0x0003680201007387 */ /* 0x0003e60000100800 */
[----:B------:R-:W-:Y:S01]  /*71d0*/  @!P6 IMAD.IADD R8, R8, 0x1, -R9 ;  /* 0x000000010808e824 */ /* 0x000fe200078e0a09 */
[C---:B------:R-:W-:Y:S01]  /*71e0*/  ISETP.GT.U32.AND P6, PT, R9.reuse, R86, PT ;  /* 0x000000560900720c */ /* 0x040fe20003fc4070 */
[----:B------:R-:W-:Y:S01]  /*71f0*/  IMAD.MOV R6, RZ, RZ, -R3 ;  /* 0x000000ffff067224 */ /* 0x000fe200078e0a03 */
[----:B0-----:R-:W-:Y:S01]  /*7200*/  IABS R7, R14 ;  /* 0x0000000e00077213 */ /* 0x001fe20000000000 */
[----:B------:R-:W-:Y:S01]  /*7210*/  @!P1 IMAD.MOV R90, RZ, RZ, -R90 ;  /* 0x000000ffff5a9224 */ /* 0x000fe200078e0a5a */
[C---:B------:R-:W-:Y:S01]  /*7220*/  ISETP.GT.U32.AND P1, PT, R9.reuse, R8, PT ;  /* 0x000000080900720c */ /* 0x040fe20003f24070 */
[----:B------:R-:W-:-:S02]  /*7230*/  IMAD R4, R9, R6, R4 ;  /* 0x0000000609047224 */ /* 0x000fc400078e0204 */
[----:B------:R-:W-:-:S03]  /*7240*/  IMAD.HI.U32 R3, R10, R7, RZ ;  /* 0x000000070a037227 */ /* 0x000fc600078e00ff */
[C---:B------:R-:W-:Y:S01]  /*7250*/  ISETP.GT.U32.AND P2, PT, R9.reuse, R4, PT ;  /* 0x000000040900720c */ /* 0x040fe20003f44070 */
[----:B------:R-:W-:Y:S02]  /*7260*/  IMAD.MOV R6, RZ, RZ, -R3 ;  /* 0x000000ffff067224 */ /* 0x000fe400078e0a03 */
[----:B------:R-:W-:Y:S02]  /*7270*/  @!P6 IMAD.IADD R86, R86, 0x1, -R9 ;  /* 0x000000015656e824 */ /* 0x000fe400078e0a09 */
[C---:B------:R-:W-:Y:S02]  /*7280*/  IMAD R6, R9.reuse, R6, R7 ;  /* 0x0000000609067224 */ /* 0x040fe400078e0207 */
[----:B------:R-:W-:Y:S02]  /*7290*/  VIADD R15, R0, 0x87 ;  /* 0x00000087000f7836 */ /* 0x000fe40000000000 */
[--C-:B------:R-:W-:Y:S01]  /*72a0*/  @!P0 IMAD.IADD R88, R88, 0x1, -R9.reuse ;  /* 0x0000000158588824 */ /* 0x100fe200078e0a09 */
[----:B------:R-:W-:Y:S01]  /*72b0*/  ISETP.GT.U32.AND P6, PT, R9, R6, PT ;  /* 0x000000060900720c */ /* 0x000fe20003fc4070 */
[----:B------:R-:W-:Y:S01]  /*72c0*/  VIADD R3, R0, 0x88 ;  /* 0x0000008800037836 */ /* 0x000fe20000000000 */
[----:B------:R-:W-:Y:S01]  /*72d0*/  ISETP.GE.AND P0, PT, R11, RZ, PT ;  /* 0x000000ff0b00720c */ /* 0x000fe20003f06270 */
[--C-:B------:R-:W-:Y:S01]  /*72e0*/  @!P2 IMAD.IADD R4, R4, 0x1, -R9.reuse ;  /* 0x000000010404a824 */ /* 0x100fe200078e0a09 */
[----:B------:R-:W-:Y:S01]  /*72f0*/  IABS R11, R15 ;  /* 0x0000000f000b7213 */ /* 0x000fe20000000000 */
[----:B------:R-:W-:Y:S01]  /*7300*/  @!P1 IMAD.IADD R8, R8, 0x1, -R9 ;  /* 0x0000000108089824 */ /* 0x000fe200078e0a09 */
[----:B------:R-:W-:Y:S01]  /*7310*/  IABS R85, R3 ;  /* 0x0000000300557213 */ /* 0x000fe20000000000 */
[----:B------:R-:W-:Y:S01]  /*7320*/  @!P5 IMAD.MOV R89, RZ, RZ, -R89 ;  /* 0x000000ffff59d224 */ /* 0x000fe200078e0a59 */
[----:B------:R-:W-:Y:S01]  /*7330*/  ISETP.GE.AND P2, PT, R3, RZ, PT ;  /* 0x000000ff0300720c */ /* 0x000fe20003f46270 */
[----:B-1----:R-:W-:Y:S01]  /*7340*/  IMAD.HI.U32 R2, R10, R11, RZ ;  /* 0x0000000b0a027227 */ /* 0x002fe200078e00ff */
[----:B------:R-:W-:-:S02]  /*7350*/  ISETP.GE.AND P5, PT, R12, RZ, PT ;  /* 0x000000ff0c00720c */ /* 0x000fc40003fa6270 */
[----:B------:R-:W-:Y:S01]  /*7360*/  ISETP.GE.AND P1, PT, R15, RZ, PT ;  /* 0x000000ff0f00720c */ /* 0x000fe20003f26270 */
[----:B------:R-:W-:Y:S01]  /*7370*/  @!P6 IMAD.IADD R6, R6, 0x1, -R9 ;  /* 0x000000010606e824 */ /* 0x000fe200078e0a09 */
[----:B------:R-:W-:Y:S01]  /*7380*/  ISETP.GT.U32.AND P6, PT, R9, R4, PT ;  /* 0x000000040900720c */ /* 0x000fe20003fc4070 */
[----:B------:R-:W-:Y:S02]  /*7390*/  IMAD.MOV R2, RZ, RZ, -R2 ;  /* 0x000000ffff027224 */ /* 0x000fe400078e0a02 */
[----:B------:R-:W-:-:S04]  /*73a0*/  IMAD.HI.U32 R3, R10, R85, RZ ;  /* 0x000000550a037227 */ /* 0x000fc800078e00ff */
[----:B------:R-:W-:Y:S02]  /*73b0*/  IMAD.MOV.U32 R16, RZ, RZ, R8 ;  /* 0x000000ffff107224 */ /* 0x000fe400078e0008 */
[C---:B------:R-:W-:Y:S02]  /*73c0*/  IMAD R2, R9.reuse, R2, R11 ;  /* 0x0000000209027224 */ /* 0x040fe400078e020b */
[----:B------:R-:W-:Y:S02]  /*73d0*/  IMAD.MOV R8, RZ, RZ, -R3 ;  /* 0x000000ffff087224 */ /* 0x000fe400078e0a03 */
[----:B------:R-:W-:Y:S01]  /*73e0*/  @!P3 IMAD.MOV R16, RZ, RZ, -R16 ;  /* 0x000000ffff10b224 */ /* 0x000fe200078e0a10 */
[C---:B------:R-:W-:Y:S01]  /*73f0*/  ISETP.GT.U32.AND P3, PT, R9.reuse, R2, PT ;  /* 0x000000020900720c */ /* 0x040fe20003f64070 */
[C---:B------:R-:W-:Y:S02]  /*7400*/  IMAD R85, R9.reuse, R8, R85 ;  /* 0x0000000809557224 */ /* 0x040fe400078e0255 */
[----:B------:R-:W-:Y:S01]  /*7410*/  VIADD R11, R0, 0x89 ;  /* 0x00000089000b7836 */ /* 0x000fe20000000000 */
[----:B------:R0:W-:Y:S01]  /*7420*/  STL [R1+0x36c], R16 ;  /* 0x00036c1001007387 */ /* 0x0001e20000100800 */
[----:B------:R-:W-:Y:S01]  /*7430*/  @!P6 IMAD.IADD R4, R4, 0x1, -R9 ;  /* 0x000000010404e824 */ /* 0x000fe200078e0a09 */
[C---:B------:R-:W-:Y:S01]  /*7440*/  ISETP.GT.U32.AND P6, PT, R9.reuse, R85, PT ;  /* 0x000000550900720c */ /* 0x040fe20003fc4070 */
[----:B------:R-:W-:Y:S01]  /*7450*/  @!P0 IMAD.MOV R86, RZ, RZ, -R86 ;  /* 0x000000ffff568224 */ /* 0x000fe200078e0a56 */
[----:B------:R-:W-:Y:S01]  /*7460*/  ISETP.GT.U32.AND P0, PT, R9, R6, PT ;  /* 0x000000060900720c */ /* 0x000fe20003f04070 */
[C---:B------:R-:W-:Y:S01]  /*7470*/  VIADD R13, R0.reuse, 0x8b ;  /* 0x0000008b000d7836 */ /* 0x040fe20000000000 */
[----:B------:R-:W-:Y:S01]  /*7480*/  IABS R84, R11 ;  /* 0x0000000b00547213 */ /* 0x000fe20000000000 */
[----:B------:R-:W-:-:S02]  /*7490*/  VIADD R12, R0, 0x8a ;  /* 0x0000008a000c7836 */ /* 0x000fc40000000000 */
[----:B------:R-:W-:Y:S01]  /*74a0*/  @!P4 IMAD.MOV R88, RZ, RZ, -R88 ;  /* 0x000000ffff58c224 */ /* 0x000fe200078e0a58 */
[----:B------:R-:W-:Y:S01]  /*74b0*/  IABS R81, R13 ;  /* 0x0000000d00517213 */ /* 0x000fe20000000000 */
[----:B------:R-:W-:Y:S01]  /*74c0*/  IMAD.HI.U32 R3, R10, R84, RZ ;  /* 0x000000540a037227 */ /* 0x000fe200078e00ff */
[----:B------:R-:W-:Y:S02]  /*74d0*/  ISETP.GE.AND P4, PT, R14, RZ, PT ;  /* 0x000000ff0e00720c */ /* 0x000fe40003f86270 */
[----:B------:R-:W-:Y:S01]  /*74e0*/  IABS R82, R12 ;  /* 0x0000000c00527213 */ /* 0x000fe20000000000 */
[----:B------:R-:W-:Y:S01]  /*74f0*/  @!P3 IMAD.IADD R2, R2, 0x1, -R9 ;  /* 0x000000010202b824 */ /* 0x000fe200078e0a09 */
[----:B------:R-:W-:Y:S01]  /*7500*/  ISETP.GE.AND P3, PT, R12, RZ, PT ;  /* 0x000000ff0c00720c */ /* 0x000fe20003f66270 */
[----:B------:R-:W-:Y:S02]  /*7510*/  IMAD.MOV R8, RZ, RZ, -R3 ;  /* 0x000000ffff087224 */ /* 0x000fe400078e0a03 */
[----:B------:R-:W-:Y:S01]  /*7520*/  @!P6 IMAD.IADD R85, R85, 0x1, -R9 ;  /* 0x000000015555e824 */ /* 0x000fe200078e0a09 */
[----:B------:R-:W-:Y:S01]  /*7530*/  ISETP.GT.U32.AND P6, PT, R9, R2, PT ;  /* 0x000000020900720c */ /* 0x000fe20003fc4070 */
[----:B------:R-:W-:-:S04]  /*7540*/  IMAD.HI.U32 R3, R10, R81, RZ ;  /* 0x000000510a037227 */ /* 0x000fc800078e00ff */
[----:B------:R-:W-:-:S04]  /*7550*/  IMAD.HI.U32 R7, R10, R82, RZ ;  /* 0x000000520a077227 */ /* 0x000fc800078e00ff */
[----:B------:R-:W-:Y:S01]  /*7560*/  @!P0 IMAD.IADD R6, R6, 0x1, -R9 ;  /* 0x0000000106068824 */ /* 0x000fe200078e0a09 */
[----:B------:R-:W-:Y:S01]  /*7570*/  ISETP.GE.AND P0, PT, R11, RZ, PT ;  /* 0x000000ff0b00720c */ /* 0x000fe20003f06270 */
[----:B------:R-:W-:Y:S02]  /*7580*/  IMAD.MOV.U32 R14, RZ, RZ, R4 ;  /* 0x000000ffff0e7224 */ /* 0x000fe400078e0004 */
[----:B------:R-:W-:Y:S02]  /*7590*/  IMAD.MOV R4, RZ, RZ, -R3 ;  /* 0x000000ffff047224 */ /* 0x000fe400078e0a03 */
[----:B------:R-:W-:Y:S02]  /*75a0*/  IMAD.MOV R7, RZ, RZ, -R7 ;  /* 0x000000ffff077224 */ /* 0x000fe400078e0a07 */
[----:B------:R-:W-:Y:S02]  /*75b0*/  IMAD R84, R9, R8, R84 ;  /* 0x0000000809547224 */ /* 0x000fe400078e0254 */
[----:B------:R-:W-:-:S02]  /*75c0*/  IMAD.MOV.U32 R3, RZ, RZ, R6 ;  /* 0x000000ffff037224 */ /* 0x000fc400078e0006 */
[C---:B------:R-:W-:Y:S02]  /*75d0*/  IMAD R82, R9.reuse, R7, R82 ;  /* 0x0000000709527224 */ /* 0x040fe400078e0252 */
[----:B------:R-:W-:Y:S01]  /*75e0*/  @!P5 IMAD.MOV R14, RZ, RZ, -R14 ;  /* 0x000000ffff0ed224 */ /* 0x000fe200078e0a0e */
[C---:B------:R-:W-:Y:S01]  /*75f0*/  ISETP.GT.U32.AND P5, PT, R9.reuse, R85, PT ;  /* 0x000000550900720c */ /* 0x040fe20003fa4070 */
[----:B------:R-:W-:Y:S01]  /*7600*/  @!P4 IMAD.MOV R3, RZ, RZ, -R3 ;  /* 0x000000ffff03c224 */ /* 0x000fe200078e0a03 */
[C---:B------:R-:W-:Y:S01]  /*7610*/  ISETP.GT.U32.AND P4, PT, R9.reuse, R84, PT ;  /* 0x000000540900720c */ /* 0x040fe20003f84070 */
[----:B------:R-:W-:Y:S01]  /*7620*/  @!P6 IMAD.IADD R2, R2, 0x1, -R9 ;  /* 0x000000010202e824 */ /* 0x000fe200078e0a09 */
[C---:B------:R-:W-:Y:S01]  /*7630*/  ISETP.GT.U32.AND P6, PT, R9.reuse, R82, PT ;  /* 0x000000520900720c */ /* 0x040fe20003fc4070 */
[----:B------:R-:W-:Y:S01]  /*7640*/  IMAD R81, R9, R4, R81 ;  /* 0x0000000409517224 */ /* 0x000fe200078e0251 */
[----:B------:R1:W-:Y:S01]  /*7650*/  STL [R1+0x374], R14 ;  /* 0x0003740e01007387 */ /* 0x0003e20000100800 */
[----:B0-----:R-:W-:-:S02]  /*7660*/  VIADD R16, R0, 0x8c ;  /* 0x0000008c00107836 */ /* 0x001fc40000000000 */
[C---:B------:R-:W-:Y:S01]  /*7670*/  VIADD R15, R0.reuse, 0x8d ;  /* 0x0000008d000f7836 */ /* 0x040fe20000000000 */
[----:B------:R0:W-:Y:S01]  /*7680*/  STL [R1+0x378], R3 ;  /* 0x0003780301007387 */ /* 0x0001e20000100800 */
[----:B------:R-:W-:Y:S01]  /*7690*/  VIADD R12, R0, 0x8e ;  /* 0x0000008e000c7836 */ /* 0x000fe20000000000 */
[----:B------:R-:W-:Y:S01]  /*76a0*/  IABS R8, R16 ;  /* 0x0000001000087213 */ /* 0x000fe20000000000 */
[--C-:B------:R-:W-:Y:S01]  /*76b0*/  @!P5 IMAD.IADD R85, R85, 0x1, -R9.reuse ;  /* 0x000000015555d824 */ /* 0x100fe200078e0a09 */
[C---:B------:R-:W-:Y:S01]  /*76c0*/  ISETP.GT.U32.AND P5, PT, R9.reuse, R81, PT ;  /* 0x000000510900720c */ /* 0x040fe20003fa4070 */
[--C-:B------:R-:W-:Y:S01]  /*76d0*/  @!P4 IMAD.IADD R84, R84, 0x1, -R9.reuse ;  /* 0x000000015454c824 */ /* 0x100fe200078e0a09 */
[----:B-1----:R-:W-:Y:S01]  /*76e0*/  IABS R14, R15 ;  /* 0x0000000f000e7213 */ /* 0x002fe20000000000 */
[----:B------:R-:W-:Y:S01]  /*76f0*/  @!P6 IMAD.IADD R82, R82, 0x1, -R9 ;  /* 0x000000015252e824 */ /* 0x000fe200078e0a09 */
[----:B------:R-:W-:Y:S01]  /*7700*/  IABS R6, R12 ;  /* 0x0000000c00067213 */ /* 0x000fe20000000000 */
[----:B------:R-:W-:Y:S01]  /*7710*/  IMAD.HI.U32 R4, R10, R8, RZ ;  /* 0x000000080a047227 */ /* 0x000fe200078e00ff */
[----:B------:R-:W-:-:S02]  /*7720*/  ISETP.GT.U32.AND P6, PT, R9, R84, PT ;  /* 0x000000540900720c */ /* 0x000fc40003fc4070 */
[----:B------:R-:W-:Y:S01]  /*7730*/  ISETP.GE.AND P4, PT, R13, RZ, PT ;  /* 0x000000ff0d00720c */ /* 0x000fe20003f86270 */
[----:B------:R-:W-:Y:S02]  /*7740*/  IMAD.MOV R4, RZ, RZ, -R4 ;  /* 0x000000ffff047224 */ /* 0x000fe400078e0a04 */
[----:B------:R-:W-:-:S04]  /*7750*/  IMAD.HI.U32 R7, R10, R14, RZ ;  /* 0x0000000e0a077227 */ /* 0x000fc800078e00ff */
[----:B------:R-:W-:Y:S01]  /*7760*/  @!P5 IMAD.IADD R81, R81, 0x1, -R9 ;  /* 0x000000015151d824 */ /* 0x000fe200078e0a09 */
[C---:B------:R-:W-:Y:S01]  /*7770*/  ISETP.GT.U32.AND P5, PT, R9.reuse, R82, PT ;  /* 0x000000520900720c */ /* 0x040fe20003fa4070 */
[C---:B------:R-:W-:Y:S02]  /*7780*/  IMAD R4, R9.reuse, R4, R8 ;  /* 0x0000000409047224 */ /* 0x040fe400078e0208 */
[----:B------:R-:W-:Y:S02]  /*7790*/  IMAD.MOV R7, RZ, RZ, -R7 ;  /* 0x000000ffff077224 */ /* 0x000fe400078e0a07 */
[----:B------:R-:W-:Y:S02]  /*77a0*/  IMAD.MOV.U32 R17, RZ, RZ, R2 ;  /* 0x000000ffff117224 */ /* 0x000fe400078e0002 */
[----:B------:R-:W-:Y:S01]  /*77b0*/  @!P6 IMAD.IADD R84, R84, 0x1, -R9 ;  /* 0x000000015454e824 */ /* 0x000fe200078e0a09 */
[----:B------:R-:W-:Y:S01]  /*77c0*/  ISETP.GT.U32.AND P6, PT, R9, R4, PT ;  /* 0x000000040900720c */ /* 0x000fe20003fc4070 */
[----:B------:R-:W-:-:S02]  /*77d0*/  VIADD R11, R0, 0x8f ;  /* 0x0000008f000b7836 */ /* 0x000fc40000000000 */
[----:B------:R-:W-:Y:S02]  /*77e0*/  IMAD R2, R9, R7, R14 ;  /* 0x0000000709027224 */ /* 0x000fe400078e020e */
[----:B------:R-:W-:Y:S01]  /*77f0*/  IMAD.HI.U32 R7, R10, R6, RZ ;  /* 0x000000060a077227 */ /* 0x000fe200078e00ff */
[----:B0-----:R-:W-:-:S03]  /*7800*/  IABS R3, R11 ;  /* 0x0000000b00037213 */ /* 0x001fc60000000000 */
[----:B------:R-:W-:Y:S02]  /*7810*/  IMAD.MOV R7, RZ, RZ, -R7 ;  /* 0x000000ffff077224 */ /* 0x000fe400078e0a07 */
[----:B------:R-:W-:Y:S01]  /*7820*/  @!P5 IMAD.IADD R82, R82, 0x1, -R9 ;  /* 0x000000015252d824 */ /* 0x000fe200078e0a09 */
[C---:B------:R-:W-:Y:S01]  /*7830*/  ISETP.GT.U32.AND P5, PT, R9.reuse, R2, PT ;  /* 0x000000020900720c */ /* 0x040fe20003fa4070 */
[----:B------:R-:W-:Y:S02]  /*7840*/  IMAD R6, R9, R7, R6 ;  /* 0x0000000709067224 */ /* 0x000fe400078e0206 */
[----:B------:R-:W-:-:S04]  /*7850*/  IMAD.HI.U32 R8, R10, R3, RZ ;  /* 0x000000030a087227 */ /* 0x000fc800078e00ff */
[----:B------:R-:W-:Y:S01]  /*7860*/  @!P1 IMAD.MOV R17, RZ, RZ, -R17 ;  /* 0x000000ffff119224 */ /* 0x000fe200078e0a11 */
[C---:B------:R-:W-:Y:S01]  /*7870*/  ISETP.GT.U32.AND P1, PT, R9.reuse, R81, PT ;  /* 0x000000510900720c */ /* 0x040fe20003f24070 */
[----:B------:R-:W-:Y:S01]  /*7880*/  @!P6 IMAD.IADD R4, R4, 0x1, -R9 ;  /* 0x000000010404e824 */ /* 0x000fe200078e0a09 */
[C---:B------:R-:W-:Y:S01]  /*7890*/  ISETP.GT.U32.AND P6, PT, R9.reuse, R6, PT ;  /* 0x000000060900720c */ /* 0x040fe20003fc4070 */
[----:B------:R-:W-:Y:S01]  /*78a0*/  IMAD.MOV R8, RZ, RZ, -R8 ;  /* 0x000000ffff087224 */ /* 0x000fe200078e0a08 */
[----:B------:R0:W-:Y:S01]  /*78b0*/  STL [R1+0xac4], R17 ;  /* 0x000ac41101007387 */ /* 0x0001e20000100800 */
[----:B------:R-:W-:Y:S02]  /*78c0*/  VIADD R13, R0, 0x90 ;  /* 0x00000090000d7836 */ /* 0x000fe40000000000 */
[C---:B------:R-:W-:Y:S02]  /*78d0*/  IMAD R8, R9.reuse, R8, R3 ;  /* 0x0000000809087224 */ /* 0x040fe400078e0203 */
[----:B------:R-:W-:Y:S01]  /*78e0*/  @!P3 IMAD.MOV R82, RZ, RZ, -R82 ;  /* 0x000000ffff52b224 */ /* 0x000fe200078e0a52 */
[----:B------:R-:W-:Y:S01]  /*78f0*/  IABS R80, R13 ;  /* 0x0000000d00507213 */ /* 0x000fe20000000000 */
[--C-:B------:R-:W-:Y:S01]  /*7900*/  @!P5 IMAD.IADD R2, R2, 0x1, -R9.reuse ;  /* 0x000000010202d824 */ /* 0x100fe200078e0a09 */
[----:B------:R-:W-:Y:S01]  /*7910*/  ISETP.GT.U32.AND P3, PT, R9, R8, PT ;  /* 0x000000080900720c */ /* 0x000fe20003f64070 */
[--C-:B------:R-:W-:Y:S01]  /*7920*/  @!P1 IMAD.IADD R81, R81, 0x1, -R9.reuse ;  /* 0x0000000151519824 */ /* 0x100fe200078e0a09 */
[----:B------:R-:W-:Y:S01]  /*7930*/  ISETP.GE.AND P1, PT, R15, RZ, PT ;  /* 0x000000ff0f00720c */ /* 0x000fe20003f26270 */
[----:B------:R-:W-:Y:S01]  /*7940*/  VIADD R7, R0, 0x91 ;  /* 0x0000009100077836 */ /* 0x000fe20000000000 */
[----:B------:R-:W-:Y:S01]  /*7950*/  ISETP.GT.U32.AND P5, PT, R9, R2, PT ;  /* 0x000000020900720c */ /* 0x000fe20003fa4070 */
[----:B------:R-:W-:Y:S01]  /*7960*/  @!P6 IMAD.IADD R6, R6, 0x1, -R9 ;  /* 0x000000010606e824 */ /* 0x000fe200078e0a09 */
[----:B------:R-:W-:Y:S01]  /*7970*/  ISETP.GE.AND P6, PT, R12, RZ, PT ;  /* 0x000000ff0c00720c */ /* 0x000fe20003fc6270 */
[----:B------:R-:W-:Y:S01]  /*7980*/  IMAD.HI.U32 R3, R10, R80, RZ ;  /* 0x000000500a037227 */ /* 0x000fe200078e00ff */
[----:B------:R-:W-:-:S03]  /*7990*/  IABS R78, R7 ;  /* 0x00000007004e7213 */ /* 0x000fc60000000000 */
[----:B------:R-:W-:Y:S01]  /*79a0*/  @!P4 IMAD.MOV R81, RZ, RZ, -R81 ;  /* 0x000000ffff51c224 */ /* 0x000fe200078e0a51 */
[C---:B------:R-:W-:Y:S01]  /*79b0*/  ISETP.GT.U32.AND P4, PT, R9.reuse, R6, PT ;  /* 0x000000060900720c */ /* 0x040fe20003f84070 */
[----:B------:R-:W-:Y:S02]  /*79c0*/  IMAD.MOV R3, RZ, RZ, -R3 ;  /* 0x000000ffff037224 */ /* 0x000fe400078e0a03 */
[----:B------:R-:W-:Y:S01]  /*79d0*/  @!P0 IMAD.MOV R84, RZ, RZ, -R84 ;  /* 0x000000ffff548224 */ /* 0x000fe200078e0a54 */
[C---:B------:R-:W-:Y:S01]  /*79e0*/  ISETP.GT.U32.AND P0, PT, R9.reuse, R4, PT ;  /* 0x000000040900720c */ /* 0x040fe20003f04070 */
[----:B------:R-:W-:Y:S02]  /*79f0*/  IMAD R80, R9, R3, R80 ;  /* 0x0000000309507224 */ /* 0x000fe400078e0250 */
[----:B------:R-:W-:Y:S02]  /*7a00*/  @!P3 IMAD.IADD R8, R8, 0x1, -R9 ;  /* 0x000000010808b824 */ /* 0x000fe400078e0a09 */
[----:B------:R-:W-:-:S03]  /*7a10*/  IMAD.HI.U32 R3, R10, R78, RZ ;  /* 0x0000004e0a037227 */ /* 0x000fc600078e00ff */
[C---:B------:R-:W-:Y:S01]  /*7a20*/  ISETP.GT.U32.AND P3, PT, R9.reuse, R8, PT ;  /* 0x000000080900720c */ /* 0x040fe20003f64070 */
[----:B------:R-:W-:Y:S01]  /*7a30*/  @!P2 IMAD.MOV R85, RZ, RZ, -R85 ;  /* 0x000000ffff55a224 */ /* 0x000fe200078e0a55 */
[----:B------:R-:W-:Y:S01]  /*7a40*/  ISETP.GE.AND P2, PT, R16, RZ, PT ;  /* 0x000000ff1000720c */ /* 0x000fe20003f46270 */
[----:B------:R-:W-:Y:S01]  /*7a50*/  @!P5 IMAD.IADD R2, R2, 0x1, -R9 ;  /* 0x000000010202d824 */ /* 0x000fe200078e0a09 */
[----:B------:R-:W-:Y:S01]  /*7a60*/  ISETP.GT.U32.AND P5, PT, R9, R80, PT ;  /* 0x000000500900720c */ /* 0x000fe20003fa4070 */
[----:B------:R-:W-:Y:S02]  /*7a70*/  IMAD.MOV R3, RZ, RZ, -R3 ;  /* 0x000000ffff037224 */ /* 0x000fe400078e0a03 */
[--C-:B------:R-:W-:Y:S01]  /*7a80*/  @!P4 IMAD.IADD R6, R6, 0x1, -R9.reuse ;  /* 0x000000010606c824 */ /* 0x100fe200078e0a09 */
[----:B------:R-:W-:Y:S01]  /*7a90*/  ISETP.GE.AND P4, PT, R7, RZ, PT ;  /* 0x000000ff0700720c */ /* 0x000fe20003f86270 */
[----:B------:R-:W-:Y:S02]  /*7aa0*/  IMAD R78, R9, R3, R78 ;  /* 0x00000003094e7224 */ /* 0x000fe400078e024e */
[----:B------:R-:W-:Y:S01]  /*7ab0*/  @!P0 IMAD.IADD R4, R4, 0x1, -R9 ;  /* 0x0000000104048824 */ /* 0x000fe200078e0a09 */
[----:B------:R-:W-:Y:S01]  /*7ac0*/  ISETP.GE.AND P0, PT, R11, RZ, PT ;  /* 0x000000ff0b00720c */ /* 0x000fe20003f06270 */
[----:B------:R-:W-:Y:S01]  /*7ad0*/  @!P6 IMAD.MOV R6, RZ, RZ, -R6 ;  /* 0x000000ffff06e224 */ /* 0x000fe200078e0a06 */
[----:B------:R-:W-:Y:S01]  /*7ae0*/  ISETP.GT.U32.AND P6, PT, R9, R78, PT ;  /* 0x0000004e0900720c */ /* 0x000fe20003fc4070 */
[----:B0-----:R-:W-:-:S02]  /*7af0*/  IMAD.MOV.U32 R17, RZ, RZ, R4 ;  /* 0x000000ffff117224 */ /* 0x001fc400078e0004 */
[----:B------:R-:W-:Y:S02]  /*7b00*/  IMAD.MOV.U32 R12, RZ, RZ, R2 ;  /* 0x000000ffff0c7224 */ /* 0x000fe400078e0002 */
[----:B------:R-:W-:Y:S02]  /*7b10*/  VIADD R3, R0, 0x92 ;  /* 0x0000009200037836 */ /* 0x000fe40000000000 */
[----:B------:R-:W-:Y:S02]  /*7b20*/  @!P3 IMAD.IADD R8, R8, 0x1, -R9 ;  /* 0x000000010808b824 */ /* 0x000fe400078e0a09 */
[----:B------:R-:W-:Y:S01]  /*7b30*/  @!P2 IMAD.MOV R17, RZ, RZ, -R17 ;  /* 0x000000ffff11a224 */ /* 0x000fe200078e0a11 */
[----:B------:R-:W-:Y:S01]  /*7b40*/  IABS R77, R3 ;  /* 0x00000003004d7213 */ /* 0x000fe20000000000 */
[----:B------:R-:W-:Y:S01]  /*7b50*/  @!P5 IMAD.IADD R80, R80, 0x1, -R9 ;  /* 0x000000015050d824 */ /* 0x000fe200078e0a09 */
[----:B------:R-:W-:Y:S01]  /*7b60*/  ISETP.GE.AND P2, PT, R13, RZ, PT ;  /* 0x000000ff0d00720c */ /* 0x000fe20003f46270 */
[----:B------:R-:W-:Y:S01]  /*7b70*/  @!P1 IMAD.MOV R12, RZ, RZ, -R12 ;  /* 0x000000ffff0c9224 */ /* 0x000fe200078e0a0c */
[----:B------:R-:W-:Y:S01]  /*7b80*/  STL [R1+0xad8], R17 ;  /* 0x000ad81101007387 */ /* 0x000fe20000100800 */
[C---:B------:R-:W-:Y:S01]  /*7b90*/  VIADD R2, R0.reuse, 0x94 ;  /* 0x0000009400027836 */ /* 0x040fe20000000000 */
[----:B------:R-:W-:Y:S01]  /*7ba0*/  ISETP.GT.U32.AND P5, PT, R9, R80, PT ;  /* 0x000000500900720c */ /* 0x000fe20003fa4070 */
[----:B------:R-:W-:Y:S01]  /*7bb0*/  IMAD.MOV.U32 R7, RZ, RZ, R8 ;  /* 0x000000ffff077224 */ /* 0x000fe200078e0008 */
[----:B------:R0:W-:Y:S01]  /*7bc0*/  STL [R1+0xae4], R12 ;  /* 0x000ae40c01007387 */ /* 0x0001e20000100800 */
[----:B------:R-:W-:Y:S01]  /*7bd0*/  VIADD R4, R0, 0x93 ;  /* 0x0000009300047836 */ /* 0x000fe20000000000 */
[----:B------:R-:W-:Y:S01]  /*7be0*/  ISETP.GE.AND P1, PT, R3, RZ, PT ;  /* 0x000000ff0300720c */ /* 0x000fe20003f26270 */
[----:B------:R-:W-:Y:S01]  /*7bf0*/  @!P0 IMAD.MOV R7, RZ, RZ, -R7 ;  /* 0x000000ffff078224 */ /* 0x000fe200078e0a07 */
[----:B------:R1:W-:Y:S01]  /*7c00*/  STL [R1+0xaf4], R6 ;  /* 0x000af40601007387 */ /* 0x0003e20000100800 */
[----:B------:R-:W-:Y:S01]  /*7c10*/  ISETP.GE.AND P0, PT, R2, RZ, PT ;  /* 0x000000ff0200720c */ /* 0x000fe20003f06270 */
[--C-:B------:R-:W-:Y:S01]  /*7c20*/  @!P6 IMAD.IADD R78, R78, 0x1, -R9.reuse ;  /* 0x000000014e4ee824 */ /* 0x100fe200078e0a09 */
[----:B------:R-:W-:Y:S01]  /*7c30*/  IABS R76, R4 ;  /* 0x00000004004c7213 */ /* 0x000fe20000000000 */
[----:B------:R-:W-:Y:S01]  /*7c40*/  VIADD R11, R0, 0x95 ;  /* 0x00000095000b7836 */ /* 0x000fe20000000000 */
[----:B------:R2:W-:Y:S01]  /*7c50*/  STL [R1+0xb00], R7 ;  /* 0x000b000701007387 */ /* 0x0005e20000100800 */
[----:B------:R-:W-:Y:S01]  /*7c60*/  ISETP.GE.AND P3, PT, R4, RZ, PT ;  /* 0x000000ff0400720c */ /* 0x000fe20003f66270 */
[----:B------:R-:W-:Y:S01]  /*7c70*/  @!P5 IMAD.IADD R80, R80, 0x1, -R9 ;  /* 0x000000015050d824 */ /* 0x000fe200078e0a09 */
[----:B------:R-:W-:Y:S01]  /*7c80*/  ISETP.GT.U32.AND P6, PT, R9, R78, PT ;  /* 0x0000004e0900720c */ /* 0x000fe20003fc4070 */
[----:B0-----:R-:W-:Y:S01]  /*7c90*/  VIADD R12, R0, 0x97 ;  /* 0x00000097000c7836 */ /* 0x001fe20000000000 */
[----:B-1----:R-:W-:Y:S01]  /*7ca0*/  IABS R6, R2 ;  /* 0x0000000200067213 */ /* 0x002fe20000000000 */
[----:B------:R-:W-:Y:S01]  /*7cb0*/  IMAD.HI.U32 R2, R10, R77, RZ ;  /* 0x0000004d0a027227 */ /* 0x000fe200078e00ff */
[----:B------:R-:W-:-:S03]  /*7cc0*/  ISETP.GE.AND P5, PT, R11, RZ, PT ;  /* 0x000000ff0b00720c */ /* 0x000fc60003fa6270 */
[----:B------:R-:W-:Y:S01]  /*7cd0*/  IMAD.MOV R8, RZ, RZ, -R2 ;  /* 0x000000ffff087224 */ /* 0x000fe200078e0a02 */
[----:B--2---:R-:W-:Y:S01]  /*7ce0*/  IABS R7, R11 ;  /* 0x0000000b00077213 */ /* 0x004fe20000000000 */
[----:B------:R-:W-:Y:S01]  /*7cf0*/  IMAD.HI.U32 R2, R10, R76, RZ ;  /* 0x0000004c0a027227 */ /* 0x000fe200078e00ff */
[----:B------:R-:W-:-:S03]  /*7d00*/  IABS R11, R12 ;  /* 0x0000000c000b7213 */ /* 0x000fc60000000000 */
[C---:B------:R-:W-:Y:S02]  /*7d10*/  IMAD R77, R9.reuse, R8, R77 ;  /* 0x00000008094d7224 */ /* 0x040fe400078e024d */
[----:B------:R-:W-:Y:S02]  /*7d20*/  IMAD.MOV R2, RZ, RZ, -R2 ;  /* 0x000000ffff027224 */ /* 0x000fe400078e0a02 */
[----:B------:R-:W-:Y:S01]  /*7d30*/  @!P2 IMAD.MOV R80, RZ, RZ, -R80 ;  /* 0x000000ffff50a224 */ /* 0x000fe200078e0a50 */
[C---:B------:R-:W-:Y:S01]  /*7d40*/  ISETP.GT.U32.AND P2, PT, R9.reuse, R77, PT ;  /* 0x0000004d0900720c */ /* 0x040fe20003f44070 */
[----:B------:R-:W-:Y:S02]  /*7d50*/  IMAD R76, R9, R2, R76 ;  /* 0x00000002094c7224 */ /* 0x000fe400078e024c */
[----:B------:R-:W-:-:S04]  /*7d60*/  IMAD.HI.U32 R3, R10, R6, RZ ;  /* 0x000000060a037227 */ /* 0x000fc800078e00ff */
[----:B------:R-:W-:Y:S01]  /*7d70*/  @!P6 IMAD.IADD R78, R78, 0x1, -R9 ;  /* 0x000000014e4ee824 */ /* 0x000fe200078e0a09 */
[----:B------:R-:W-:Y:S01]  /*7d80*/  ISETP.GT.U32.AND P6, PT, R9, R76, PT ;  /* 0x0000004c0900720c */ /* 0x000fe20003fc4070 */
[----:B------:R-:W-:Y:S02]  /*7d90*/  IMAD.MOV R3, RZ, RZ, -R3 ;  /* 0x000000ffff037224 */ /* 0x000fe400078e0a03 */
[----:B------:R-:W-:-:S04]  /*7da0*/  IMAD.HI.U32 R4, R10, R7, RZ ;  /* 0x000000070a047227 */ /* 0x000fc800078e00ff */
[----:B------:R-:W-:Y:S02]  /*7db0*/  IMAD R6, R9, R3, R6 ;  /* 0x0000000309067224 */ /* 0x000fe400078e0206 */
[--C-:B------:R-:W-:Y:S02]  /*7dc0*/  @!P2 IMAD.IADD R77, R77, 0x1, -R9.reuse ;  /* 0x000000014d4da824 */ /* 0x100fe400078e0a09 */
[----:B------:R-:W-:Y:S01]  /*7dd0*/  IMAD.MOV R4, RZ, RZ, -R4 ;  /* 0x000000ffff047224 */ /* 0x000fe200078e0a04 */
[C---:B------:R-:W-:Y:S01]  /*7de0*/  ISETP.GT.U32.AND P2, PT, R9.reuse, R6, PT ;  /* 0x000000060900720c */ /* 0x040fe20003f44070 */
[----:B------:R-:W-:Y:S01]  /*7df0*/  @!P6 IMAD.IADD R76, R76, 0x1, -R9 ;  /* 0x000000014c4ce824 */ /* 0x000fe200078e0a09 */
[C---:B------:R-:W-:Y:S01]  /*7e00*/  ISETP.GT.U32.AND P6, PT, R9.reuse, R77, PT ;  /* 0x0000004d0900720c */ /* 0x040fe20003fc4070 */
[----:B------:R-:W-:Y:S02]  /*7e10*/  VIADD R8, R0, 0x96 ;  /* 0x0000009600087836 */ /* 0x000fe40000000000 */
[----:B------:R-:W-:Y:S01]  /*7e20*/  @!P4 IMAD.MOV R78, RZ, RZ, -R78 ;  /* 0x000000ffff4ec224 */ /* 0x000fe200078e0a4e */
[C---:B------:R-:W-:Y:S01]  /*7e30*/  ISETP.GT.U32.AND P4, PT, R9.reuse, R76, PT ;  /* 0x0000004c0900720c */ /* 0x040fe20003f84070 */
[----:B------:R-:W-:Y:S01]  /*7e40*/  IMAD R7, R9, R4, R7 ;  /* 0x0000000409077224 */ /* 0x000fe200078e0207 */
[----:B------:R-:W-:Y:S01]  /*7e50*/  IABS R15, R8 ;  /* 0x00000008000f7213 */ /* 0x000fe20000000000 */
[----:B------:R-:W-:-:S04]  /*7e60*/  IMAD.HI.U32 R4, R10, R11, RZ ;  /* 0x0000000b0a047227 */ /* 0x000fc800078e00ff */
[--C-:B------:R-:W-:Y:S02]  /*7e70*/  @!P2 IMAD.IADD R6, R6, 0x1, -R9.reuse ;  /* 0x000000010606a824 */ /* 0x100fe400078e0a09 */
[----:B------:R-:W-:Y:S01]  /*7e80*/  @!P6 IMAD.IADD R77, R77, 0x1, -R9 ;  /* 0x000000014d4de824 */ /* 0x000fe200078e0a09 */
[C---:B------:R-:W-:Y:S01]  /*7e90*/  ISETP.GT.U32.AND P6, PT, R9.reuse, R7, PT ;  /* 0x000000070900720c */ /* 0x040fe20003fc4070 */
[----:B------:R-:W-:Y:S01]  /*7ea0*/  IMAD.HI.U32 R16, R10, R15, RZ ;  /* 0x0000000f0a107227 */ /* 0x000fe200078e00ff */
[----:B------:R-:W-:-:S03]  /*7eb0*/  ISETP.GT.U32.AND P2, PT, R9, R6, PT ;  /* 0x000000060900720c */ /* 0x000fc60003f44070 */
[C---:B------:R-:W-:Y:S02]  /*7ec0*/  VIADD R13, R0.reuse, 0x98 ;  /* 0x00000098000d7836 */ /* 0x040fe40000000000 */
[----:B------:R-:W-:Y:S02]  /*7ed0*/  VIADD R14, R0, 0x99 ;  /* 0x00000099000e7836 */ /* 0x000fe40000000000 */
[----:B------:R-:W-:Y:S01]  /*7ee0*/  IMAD.MOV R16, RZ, RZ, -R16 ;  /* 0x000000ffff107224 */ /* 0x000fe200078e0a10 */
[----:B------:R-:W-:Y:S01]  /*7ef0*/  IABS R74, R13 ;  /* 0x0000000d004a7213 */ /* 0x000fe20000000000 */
[----:B------:R-:W-:Y:S01]  /*7f00*/  IMAD.MOV R4, RZ, RZ, -R4 ;  /* 0x000000ffff047224 */ /* 0x000fe200078e0a04 */
[----:B------:R-:W-:Y:S01]  /*7f10*/  IABS R73, R14 ;  /* 0x0000000e00497213 */ /* 0x000fe20000000000 */
[----:B------:R-:W-:Y:S01]  /*7f20*/  @!P4 IMAD.IADD R76, R76, 0x1, -R9 ;  /* 0x000000014c4cc824 */ /* 0x000fe200078e0a09 */
[----:B------:R-:W-:Y:S01]  /*7f30*/  ISETP.GE.AND P4, PT, R8, RZ, PT ;  /* 0x000000ff0800720c */ /* 0x000fe20003f86270 */
[----:B------:R-:W-:-:S02]  /*7f40*/  IMAD R8, R9, R16, R15 ;  /* 0x0000001009087224 */ /* 0x000fc400078e020f */
[C---:B------:R-:W-:Y:S02]  /*7f50*/  IMAD R11, R9.reuse, R4, R11 ;  /* 0x00000004090b7224 */ /* 0x040fe400078e020b */
[--C-:B------:R-:W-:Y:S01]  /*7f60*/  @!P2 IMAD.IADD R6, R6, 0x1, -R9.reuse ;  /* 0x000000010606a824 */ /* 0x100fe200078e0a09 */
[----:B------:R-:W-:Y:S01]  /*7f70*/  ISETP.GT.U32.AND P2, PT, R9, R8, PT ;  /* 0x000000080900720c */ /* 0x000fe20003f44070 */
[----:B------:R-:W-:Y:S01]  /*7f80*/  @!P6 IMAD.IADD R7, R7, 0x1, -R9 ;  /* 0x000000010707e824 */ /* 0x000fe200078e0a09 */
[----:B------:R-:W-:Y:S01]  /*7f90*/  ISETP.GT.U32.AND P6, PT, R9, R11, PT ;  /* 0x0000000b0900720c */ /* 0x000fe20003fc4070 */
[----:B------:R-:W-:-:S04]  /*7fa0*/  IMAD.HI.U32 R3, R10, R74, RZ ;  /* 0x0000004a0a037227 */ /* 0x000fc800078e00ff */
[----:B------:R-:W-:-:S04]  /*7fb0*/  IMAD.HI.U32 R2, R10, R73, RZ ;  /* 0x000000490a027227 */ /* 0x000fc800078e00ff */
[----:B------:R-:W-:Y:S02]  /*7fc0*/  IMAD.MOV R3, RZ, RZ, -R3 ;  /* 0x000000ffff037224 */ /* 0x000fe400078e0a03 */
[----:B------:R-:W-:Y:S02]  /*7fd0*/  IMAD.MOV R2, RZ, RZ, -R2 ;  /* 0x000000ffff027224 */ /* 0x000fe400078e0a02 */
[C---:B------:R-:W-:Y:S02]  /*7fe0*/  IMAD R74, R9.reuse, R3, R74 ;  /* 0x00000003094a7224 */ /* 0x040fe400078e024a */
[C---:B------:R-:W-:Y:S02]  /*7ff0*/  IMAD R73, R9.reuse, R2, R73 ;  /* 0x0000000209497224 */ /* 0x040fe400078e0249 */
[--C-:B------:R-:W-:Y:S01]  /*8000*/  @!P2 IMAD.IADD R8, R8, 0x1, -R9.reuse ;  /* 0x000000010808a824 */ /* 0x100fe200078e0a09 */
[----:B------:R-:W-:Y:S01]  /*8010*/  ISETP.GT.U32.AND P2, PT, R9, R74, PT ;  /* 0x0000004a0900720c */ /* 0x000fe20003f44070 */
[----:B------:R-:W-:Y:S01]  /*8020*/  @!P6 IMAD.IADD R11, R11, 0x1, -R9 ;  /* 0x000000010b0be824 */ /* 0x000fe200078e0a09 */
[----:B------:R-:W-:Y:S01]  /*8030*/  ISETP.GT.U32.AND P6, PT, R9, R73, PT ;  /* 0x000000490900720c */ /* 0x000fe20003fc4070 */
[----:B------:R-:W-:-:S02]  /*8040*/  VIADD R15, R0, 0x9a ;  /* 0x0000009a000f7836 */ /* 0x000fc40000000000 */
[C---:B------:R-:W-:Y:S02]  /*8050*/  VIADD R2, R0.reuse, 0x9b ;  /* 0x0000009b00027836 */ /* 0x040fe40000000000 */
[C---:B------:R-:W-:Y:S01]  /*8060*/  VIADD R4, R0.reuse, 0x9d ;  /* 0x0000009d00047836 */ /* 0x040fe20000000000 */
[----:B------:R-:W-:Y:S01]  /*8070*/  IABS R16, R15 ;  /* 0x0000000f00107213 */ /* 0x000fe20000000000 */
[----:B------:R-:W-:Y:S01]  /*8080*/  VIADD R3, R0, 0x9c ;  /* 0x0000009c00037836 */ /* 0x000fe20000000000 */
[----:B------:R-:W-:Y:S01]  /*8090*/  IABS R17, R2 ;  /* 0x0000000200117213 */ /* 0x000fe20000000000 */
[----:B------:R-:W-:Y:S01]  /*80a0*/  @!P1 IMAD.MOV R77, RZ, RZ, -R77 ;  /* 0x000000ffff4d9224 */ /* 0x000fe200078e0a4d */
[----:B------:R-:W-:Y:S01]  /*80b0*/  IABS R19, R4 ;  /* 0x0000000400137213 */ /* 0x000fe20000000000 */
[--C-:B------:R-:W-:Y:S01]  /*80c0*/  @!P2 IMAD.IADD R74, R74, 0x1, -R9.reuse ;  /* 0x000000014a4aa824 */ /* 0x100fe200078e0a09 */
[----:B------:R-:W-:Y:S01]  /*80d0*/  ISETP.GT.U32.AND P2, PT, R9, R7, PT ;  /* 0x000000070900720c */ /* 0x000fe20003f44070 */
[----:B------:R-:W-:Y:S01]  /*80e0*/  @!P6 IMAD.IADD R73, R73, 0x1, -R9 ;  /* 0x000000014949e824 */ /* 0x000fe200078e0a09 */
[----:B------:R-:W-:Y:S01]  /*80f0*/  IABS R18, R3 ;  /* 0x0000000300127213 */ /* 0x000fe20000000000 */
[----:B------:R-:W-:Y:S01]  /*8100*/  IMAD.HI.U32 R20, R10, R16, RZ ;  /* 0x000000100a147227 */ /* 0x000fe200078e00ff */
[----:B------:R-:W-:-:S02]  /*8110*/  ISETP.GT.U32.AND P1, PT, R9, R8, PT ;  /* 0x000000080900720c */ /* 0x000fc40003f24070 */
[----:B------:R-:W-:Y:S01]  /*8120*/  ISETP.GT.U32.AND P6, PT, R9, R73, PT ;  /* 0x000000490900720c */ /* 0x000fe20003fc4070 */
[----:B------:R-:W-:-:S04]  /*8130*/  IMAD.HI.U32 R21, R10, R17, RZ ;  /* 0x000000110a157227 */ /* 0x000fc800078e00ff */
[----:B------:R-:W-:-:S04]  /*8140*/  IMAD.HI.U32 R23, R10, R19, RZ ;  /* 0x000000130a177227 */ /* 0x000fc800078e00ff */
[----:B------:R-:W-:Y:S02]  /*8150*/  IMAD.MOV R20, RZ, RZ, -R20 ;  /* 0x000000ffff147224 */ /* 0x000fe400078e0a14 */
[----:B------:R-:W-:Y:S02]  /*8160*/  IMAD.MOV.U32 R24, RZ, RZ, R6 ;  /* 0x000000ffff187224 */ /* 0x000fe400078e0006 */
[----:B------:R-:W-:Y:S01]  /*8170*/  @!P3 IMAD.MOV R76, RZ, RZ, -R76 ;  /* 0x000000ffff4cb224 */ /* 0x000fe200078e0a4c */
[----:B------:R-:W-:Y:S01]  /*8180*/  ISETP.GT.U32.AND P3, PT, R9, R11, PT ;  /* 0x0000000b0900720c */ /* 0x000fe20003f64070 */
[----:B------:R-:W-:-:S04]  /*8190*/  IMAD.HI.U32 R22, R10, R18, RZ ;  /* 0x000000120a167227 */ /* 0x000fc800078e00ff */
[----:B------:R-:W-:Y:S02]  /*81a0*/  IMAD.MOV R21, RZ, RZ, -R21 ;  /* 0x000000ffff157224 */ /* 0x000fe400078e0a15 */
[----:B------:R-:W-:Y:S02]  /*81b0*/  IMAD.MOV R23, RZ, RZ, -R23 ;  /* 0x000000ffff177224 */ /* 0x000fe400078e0a17 */
[----:B------:R-:W-:Y:S01]  /*81c0*/  @!P0 IMAD.MOV R24, RZ, RZ, -R24 ;  /* 0x000000ffff188224 */ /* 0x000fe200078e0a18 */
[C---:B------:R-:W-:Y:S01]  /*81d0*/  ISETP.GT.U32.AND P0, PT, R9.reuse, R74, PT ;  /* 0x0000004a0900720c */ /* 0x040fe20003f04070 */
[C---:B------:R-:W-:Y:S02]  /*81e0*/  IMAD R16, R9.reuse, R20, R16 ;  /* 0x0000001409107224 */ /* 0x040fe400078e0210 */
[----:B------:R-:W-:Y:S01]  /*81f0*/  IMAD.MOV R22, RZ, RZ, -R22 ;  /* 0x000000ffff167224 */ /* 0x000fe200078e0a16 */
[----:B------:R0:W-:Y:S01]  /*8200*/  STL [R1+0xaf0], R24 ;  /* 0x000af01801007387 */ /* 0x0001e20000100800 */
[----:B------:R-:W-:-:S02]  /*8210*/  IMAD R17, R9, R21, R17 ;  /* 0x0000001509117224 */ /* 0x000fc400078e0211 */
[----:B------:R-:W-:Y:S02]  /*8220*/  IMAD R19, R9, R23, R19 ;  /* 0x0000001709137224 */ /* 0x000fe400078e0213 */
[--C-:B------:R-:W-:Y:S01]  /*8230*/  @!P2 IMAD.IADD R7, R7, 0x1, -R9.reuse ;  /* 0x000000010707a824 */ /* 0x100fe200078e0a09 */
[C---:B------:R-:W-:Y:S01]  /*8240*/  ISETP.GT.U32.AND P2, PT, R9.reuse, R16, PT ;  /* 0x000000100900720c */ /* 0x040fe20003f44070 */
[C---:B------:R-:W-:Y:S02]  /*8250*/  IMAD R18, R9.reuse, R22, R18 ;  /* 0x0000001609127224 */ /* 0x040fe400078e0212 */
[--C-:B------:R-:W-:Y:S01]  /*8260*/  @!P1 IMAD.IADD R8, R8, 0x1, -R9.reuse ;  /* 0x0000000108089824 */ /* 0x100fe200078e0a09 */
[----:B------:R-:W-:Y:S01]  /*8270*/  ISETP.GT.U32.AND P1, PT, R9, R17, PT ;  /* 0x000000110900720c */ /* 0x000fe20003f24070 */
[--C-:B------:R-:W-:Y:S01]  /*8280*/  @!P6 IMAD.IADD R73, R73, 0x1, -R9.reuse ;  /* 0x000000014949e824 */ /* 0x100fe200078e0a09 */
[----:B------:R-:W-:Y:S01]  /*8290*/  ISETP.GT.U32.AND P6, PT, R9, R19, PT ;  /* 0x000000130900720c */ /* 0x000fe20003fc4070 */
[----:B------:R-:W-:Y:S01]  /*82a0*/  @!P3 IMAD.IADD R11, R11, 0x1, -R9 ;  /* 0x000000010b0bb824 */ /* 0x000fe200078e0a09 */
[----:B------:R-:W-:Y:S01]  /*82b0*/  ISETP.GT.U32.AND P3, PT, R9, R18, PT ;  /* 0x000000120900720c */ /* 0x000fe20003f64070 */
[----:B------:R-:W-:-:S02]  /*82c0*/  VIADD R6, R0, 0x9e ;  /* 0x0000009e00067836 */ /* 0x000fc40000000000 */
[--C-:B------:R-:W-:Y:S01]  /*82d0*/  @!P0 IMAD.IADD R74, R74, 0x1, -R9.reuse ;  /* 0x000000014a4a8824 */ /* 0x100fe200078e0a09 */
[----:B------:R-:W-:Y:S01]  /*82e0*/  ISETP.GE.AND P0, PT, R12, RZ, PT ;  /* 0x000000ff0c00720c */ /* 0x000fe20003f06270 */
[----:B------:R-:W-:Y:S01]  /*82f0*/  @!P2 IMAD.IADD R16, R16, 0x1, -R9 ;  /* 0x000000011010a824 */ /* 0x000fe200078e0a09 */
[----:B------:R-:W-:Y:S01]  /*8300*/  IABS R20, R6 ;  /* 0x0000000600147213 */ /* 0x000fe20000000000 */
[----:B------:R-:W-:Y:S01]  /*8310*/  IMAD.MOV.U32 R25, RZ, RZ, R7 ;  /* 0x000000ffff197224 */ /* 0x000fe200078e0007 */
[----:B------:R-:W-:Y:S01]  /*8320*/  ISETP.GE.AND P2, PT, R13, RZ, PT ;  /* 0x000000ff0d00720c */ /* 0x000fe20003f46270 */
[--C-:B------:R-:W-:Y:S01]  /*8330*/  @!P1 IMAD.IADD R17, R17, 0x1, -R9.reuse ;  /* 0x0000000111119824 */ /* 0x100fe200078e0a09 */
[----:B------:R-:W-:Y:S01]  /*8340*/  ISETP.GE.AND P1, PT, R14, RZ, PT ;  /* 0x000000ff0e00720c */ /* 0x000fe20003f26270 */
[----:B------:R-:W-:Y:S01]  /*8350*/  @!P6 IMAD.IADD R19, R19, 0x1, -R9 ;  /* 0x000000011313e824 */ /* 0x000fe200078e0a09 */
[----:B------:R-:W-:Y:S01]  /*8360*/  ISETP.GT.U32.AND P6, PT, R9, R16, PT ;  /* 0x000000100900720c */ /* 0x000fe20003fc4070 */
[----:B------:R-:W-:-:S04]  /*8370*/  IMAD.HI.U32 R14, R10, R20, RZ ;  /* 0x000000140a0e7227 */ /* 0x000fc800078e00ff */
[----:B------:R-:W-:Y:S01]  /*8380*/  @!P3 IMAD.IADD R18, R18, 0x1, -R9 ;  /* 0x000000011212b824 */ /* 0x000fe200078e0a09 */
[----:B------:R-:W-:Y:S01]  /*8390*/  ISETP.GE.AND P3, PT, R15, RZ, PT ;  /* 0x000000ff0f00720c */ /* 0x000fe20003f66270 */
[----:B------:R-:W-:Y:S02]  /*83a0*/  IMAD.MOV.U32 R7, RZ, RZ, R11 ;  /* 0x000000ffff077224 */ /* 0x000fe400078e000b */
[----:B0-----:R-:W-:Y:S02]  /*83b0*/  IMAD.MOV.U32 R24, RZ, RZ, R8 ;  /* 0x000000ffff187224 */ /* 0x001fe400078e0008 */
[----:B------:R-:W-:Y:S02]  /*83c0*/  VIADD R12, R0, 0x9f ;  /* 0x0000009f000c7836 */ /* 0x000fe40000000000 */
[----:B------:R-:W-:Y:S02]  /*83d0*/  IMAD.MOV R14, RZ, RZ, -R14 ;  /* 0x000000ffff0e7224 */ /* 0x000fe400078e0a0e */
[----:B------:R-:W-:Y:S01]  /*83e0*/  @!P0 IMAD.MOV R7, RZ, RZ, -R7 ;  /* 0x000000ffff078224 */ /* 0x000fe200078e0a07 */
[C---:B------:R-:W-:Y:S01]  /*83f0*/  ISETP.GT.U32.AND P0, PT, R9.reuse, R18, PT ;  /* 0x000000120900720c */ /* 0x040fe20003f04070 */
[----:B------:R-:W-:Y:S01]  /*8400*/  @!P4 IMAD.MOV R24, RZ, RZ, -R24 ;  /* 0x000000ffff18c224 */ /* 0x000fe200078e0a18 */
[C---:B------:R-:W-:Y:S01]  /*8410*/  ISETP.GT.U32.AND P4, PT, R9.reuse, R17, PT ;  /* 0x000000110900720c */ /* 0x040fe20003f84070 */
[C---:B------:R-:W-:Y:S01]  /*8420*/  IMAD R14, R9.reuse, R14, R20 ;  /* 0x0000000e090e7224 */ /* 0x040fe200078e0214 */
[----:B------:R-:W-:Y:S01]  /*8430*/  IABS R13, R12 ;  /* 0x0000000c000d7213 */ /* 0x000fe20000000000 */
[----:B------:R-:W-:Y:S01]  /*8440*/  @!P5 IMAD.MOV R25, RZ, RZ, -R25 ;  /* 0x000000ffff19d224 */ /* 0x000fe200078e0a19 */
[----:B------:R-:W-:Y:S01]  /*8450*/  ISETP.GT.U32.AND P5, PT, R9, R19, PT ;  /* 0x000000130900720c */ /* 0x000fe20003fa4070 */
[----:B------:R-:W-:Y:S01]  /*8460*/  @!P2 IMAD.MOV R74, RZ, RZ, -R74 ;  /* 0x000000ffff4aa224 */ /* 0x000fe200078e0a4a */
[----:B------:R-:W-:Y:S01]  /*8470*/  ISETP.GE.AND P2, PT, R2, RZ, PT ;  /* 0x000000ff0200720c */ /* 0x000fe20003f46270 */
[----:B------:R-:W-:Y:S01]  /*8480*/  @!P1 IMAD.MOV R73, RZ, RZ, -R73 ;  /* 0x000000ffff499224 */ /* 0x000fe200078e0a49 */
[----:B------:R-:W-:Y:S01]  /*8490*/  ISETP.GE.AND P1, PT, R3, RZ, PT ;  /* 0x000000ff0300720c */ /* 0x000fe20003f26270 */
[--C-:B------:R-:W-:Y:S01]  /*84a0*/  @!P6 IMAD.IADD R16, R16, 0x1, -R9.reuse ;  /* 0x000000011010e824 */ /* 0x100fe200078e0a09 */
[----:B------:R-:W-:Y:S01]  /*84b0*/  ISETP.GT.U32.AND P6, PT, R9, R14, PT ;  /* 0x0000000e0900720c */ /* 0x000fe20003fc4070 */
[----:B------:R-:W-:Y:S01]  /*84c0*/  IMAD.HI.U32 R2, R10, R13, RZ ;  /* 0x0000000d0a027227 */ /* 0x000fe200078e00ff */
[----:B------:R-:W-:Y:S03]  /*84d0*/  STL [R1+0xb04], R25 ;  /* 0x000b041901007387 */ /* 0x000fe60000100800 */
[----:B------:R-:W-:Y:S01]  /*84e0*/  IMAD.MOV R2, RZ, RZ, -R2 ;  /* 0x000000ffff027224 */ /* 0x000fe200078e0a02 */
[----:B------:R-:W-:Y:S01]  /*84f0*/  STL [R1+0xb0c], R24 ;  /* 0x000b0c1801007387 */ /* 0x000fe20000100800 */
[--C-:B------:R-:W-:Y:S01]  /*8500*/  @!P0 IMAD.IADD R18, R18, 0x1, -R9.reuse ;  /* 0x0000000112128824 */ /* 0x100fe200078e0a09 */
[----:B------:R-:W-:Y:S01]  /*8510*/  ISETP.GE.AND P0, PT, R6, RZ, PT ;  /* 0x000000ff0600720c */ /* 0x000fe20003f06270 */
[----:B------:R-:W-:Y:S01]  /*8520*/  @!P4 IMAD.IADD R17, R17, 0x1, -R9 ;  /* 0x000000011111c824 */ /* 0x000fe200078e0a09 */
[----:B------:R-:W-:Y:S01]  /*8530*/  ISETP.GE.AND P4, PT, R4, RZ, PT ;  /* 0x000000ff0400720c */ /* 0x000fe20003f86270 */
[----:B------:R-:W-:Y:S01]  /*8540*/  IMAD R2, R9, R2, R13 ;  /* 0x0000000209027224 */ /* 0x000fe200078e020d */
[----:B------:R0:W-:Y:S01]  /*8550*/  STL [R1+0xb10], R7 ;  /* 0x000b100701007387 */ /* 0x0001e20000100800 */
[----:B------:R-:W-:-:S02]  /*8560*/  IMAD.MOV.U32 R8, RZ, RZ, R18 ;  /* 0x000000ffff087224 */ /* 0x000fc400078e0012 */
[--C-:B------:R-:W-:Y:S01]  /*8570*/  @!P5 IMAD.IADD R19, R19, 0x1, -R9.reuse ;  /* 0x000000011313d824 */ /* 0x100fe200078e0a09 */
[----:B------:R-:W-:Y:S01]  /*8580*/  ISETP.GE.AND P5, PT, R12, RZ, PT ;  /* 0x000000ff0c00720c */ /* 0x000fe20003fa6270 */
[----:B------:R-:W-:Y:S02]  /*8590*/  IMAD.MOV.U32 R72, RZ, RZ, R16 ;  /* 0x000000ffff487224 */ /* 0x000fe400078e0010 */
[----:B------:R-:W-:Y:S01]  /*85a0*/  @!P6 IMAD.IADD R14, R14, 0x1, -R9 ;  /* 0x000000010e0ee824 */ /* 0x000fe200078e0a09 */
[----:B------:R-:W-:Y:S01]  /*85b0*/  ISETP.GE.AND P6, PT, R69, RZ, PT ;  /* 0x000000ff4500720c */ /* 0x000fe20003fc6270 */
[----:B------:R-:W-:Y:S01]  /*85c0*/  @!P1 IMAD.MOV R8, RZ, RZ, -R8 ;  /* 0x000000ffff089224 */ /* 0x000fe200078e0a08 */
[C---:B------:R-:W-:Y:S01]  /*85d0*/  ISETP.GT.U32.AND P1, PT, R9.reuse, R2, PT ;  /* 0x000000020900720c */ /* 0x040fe20003f24070 */
[----:B------:R-:W-:Y:S01]  /*85e0*/  @!P3 IMAD.MOV R72, RZ, RZ, -R72 ;  /* 0x000000ffff48b224 */ /* 0x000fe200078e0a48 */
[----:B------:R-:W-:Y:S01]  /*85f0*/  ISETP.GT.U32.AND P3, PT, R9, R14, PT ;  /* 0x0000000e0900720c */ /* 0x000fe20003f64070 */
[----:B0-----:R-:W-:Y:S01]  /*8600*/  IMAD.MOV.U32 R7, RZ, RZ, R19 ;  /* 0x000000ffff077224 */ /* 0x001fe200078e0013 */
[----:B------:R-:W-:Y:S01]  /*8610*/  IABS R69, R69 ;  /* 0x0000004500457213 */ /* 0x000fe20000000000 */
[----:B------:R0:W-:Y:S01]  /*8620*/  STL [R1+0xaec], R8 ;  /* 0x000aec0801007387 */ /* 0x0001e20000100800 */
[----:B------:R-:W-:-:S02]  /*8630*/  VIADD R4, R0, 0xa1 ;  /* 0x000000a100047836 */ /* 0x000fc40000000000 */
[----:B------:R-:W-:Y:S02]  /*8640*/  @!P4 IMAD.MOV R7, RZ, RZ, -R7 ;  /* 0x000000ffff07c224 */ /* 0x000fe400078e0a07 */
[----:B------:R-:W-:Y:S01]  /*8650*/  VIADD R6, R0, 0xa2 ;  /* 0x000000a200067836 */ /* 0x000fe20000000000 */
[----:B------:R-:W-:Y:S01]  /*8660*/  IABS R68, R4 ;  /* 0x0000000400447213 */ /* 0x000fe20000000000 */
[----:B------:R-:W-:Y:S01]  /*8670*/  IMAD.MOV.U32 R70, RZ, RZ, R17 ;  /* 0x000000ffff467224 */ /* 0x000fe200078e0011 */
[----:B------:R1:W-:Y:S01]  /*8680*/  STL [R1+0xafc], R7 ;  /* 0x000afc0701007387 */ /* 0x0003e20000100800 */
[--C-:B------:R-:W-:Y:S01]  /*8690*/  @!P1 IMAD.IADD R2, R2, 0x1, -R9.reuse ;  /* 0x0000000102029824 */ /* 0x100fe200078e0a09 */
[----:B------:R-:W-:Y:S01]  /*86a0*/  ISETP.GE.AND P4, PT, R6, RZ, PT ;  /* 0x000000ff0600720c */ /* 0x000fe20003f86270 */
[----:B------:R-:W-:Y:S01]  /*86b0*/  @!P3 IMAD.IADD R14, R14, 0x1, -R9 ;  /* 0x000000010e0eb824 */ /* 0x000fe200078e0a09 */
[----:B------:R-:W-:Y:S01]  /*86c0*/  IABS R66, R6 ;  /* 0x0000000600427213 */ /* 0x000fe20000000000 */
[----:B------:R-:W-:Y:S01]  /*86d0*/  IMAD.HI.U32 R6, R10, R68, RZ ;  /* 0x000000440a067227 */ /* 0x000fe200078e00ff */
[----:B------:R-:W-:-:S03]  /*86e0*/  ISETP.GT.U32.AND P1, PT, R9, R2, PT ;  /* 0x000000020900720c */ /* 0x000fc60003f24070 */
[----:B0-----:R-:W-:Y:S02]  /*86f0*/  IMAD.MOV.U32 R8, RZ, RZ, R14 ;  /* 0x000000ffff087224 */ /* 0x001fe400078e000e */
[----:B-1----:R-:W-:-:S04]  /*8700*/  IMAD.HI.U32 R7, R10, R69, RZ ;  /* 0x000000450a077227 */ /* 0x002fc800078e00ff */
[----:B------:R-:W-:Y:S02]  /*8710*/  IMAD.MOV R7, RZ, RZ, -R7 ;  /* 0x000000ffff077224 */ /* 0x000fe400078e0a07 */
[----:B------:R-:W-:Y:S02]  /*8720*/  @!P0 IMAD.MOV R8, RZ, RZ, -R8 ;  /* 0x000000ffff088224 */ /* 0x000fe400078e0a08 */
[C---:B------:R-:W-:Y:S02]  /*8730*/  IMAD R69, R9.reuse, R7, R69 ;  /* 0x0000000709457224 */ /* 0x040fe400078e0245 */
[----:B------:R-:W-:Y:S01]  /*8740*/  IMAD.MOV R6, RZ, RZ, -R6 ;  /* 0x000000ffff067224 */ /* 0x000fe200078e0a06 */
[----:B------:R0:W-:Y:S01]  /*8750*/  STL [R1+0xaf8], R8 ;  /* 0x000af80801007387 */ /* 0x0001e20000100800 */
[----:B------:R-:W-:Y:S01]  /*8760*/  @!P1 IMAD.IADD R2, R2, 0x1, -R9 ;  /* 0x0000000102029824 */ /* 0x000fe200078e0a09 */
[C---:B------:R-:W-:Y:S01]  /*8770*/  ISETP.GT.U32.AND P0, PT, R9.reuse, R69, PT ;  /* 0x000000450900720c */ /* 0x040fe20003f04070 */
[----:B------:R-:W-:-:S02]  /*8780*/  IMAD R68, R9, R6, R68 ;  /* 0x0000000609447224 */ /* 0x000fc400078e0244 */
[----:B------:R-:W-:Y:S02]  /*8790*/  IMAD.MOV.U32 R11, RZ, RZ, R2 ;  /* 0x000000ffff0b7224 */ /* 0x000fe400078e0002 */
[----:B------:R-:W-:Y:S01]  /*87a0*/  @!P2 IMAD.MOV R70, RZ, RZ, -R70 ;  /* 0x000000ffff46a224 */ /* 0x000fe200078e0a46 */
[----:B------:R-:W-:Y:S01]  /*87b0*/  ISETP.GE.AND P2, PT, R4, RZ, PT ;  /* 0x000000ff0400720c */ /* 0x000fe20003f46270 */
[----:B------:R-:W-:Y:S01]  /*87c0*/  @!P5 IMAD.MOV R11, RZ, RZ, -R11 ;  /* 0x000000ffff0bd224 */ /* 0x000fe200078e0a0b */
[----:B------:R-:W-:Y:S01]  /*87d0*/  ISETP.GT.U32.AND P5, PT, R9, R68, PT ;  /* 0x000000440900720c */ /* 0x000fe20003fa4070 */
[----:B------:R-:W-:-:S03]  /*87e0*/  IMAD.HI.U32 R4, R10, R66, RZ ;  /* 0x000000420a047227 */ /* 0x000fc600078e00ff */
[----:B------:R1:W-:Y:S01]  /*87f0*/  STL [R1+0xb08], R11 ;  /* 0x000b080b01007387 */ /* 0x0003e20000100800 */
[--C-:B------:R-:W-:Y:S02]  /*8800*/  @!P0 IMAD.IADD R69, R69, 0x1, -R9.reuse ;  /* 0x0000000145458824 */ /* 0x100fe400078e0a09 */
[C---:B------:R-:W-:Y:S02]  /*8810*/  VIADD R3, R0.reuse, 0xa3 ;  /* 0x000000a300037836 */ /* 0x040fe40000000000 */
[----:B------:R-:W-:Y:S01]  /*8820*/  IMAD.MOV R4, RZ, RZ, -R4 ;  /* 0x000000ffff047224 */ /* 0x000fe200078e0a04 */
[C---:B------:R-:W-:Y:S01]  /*8830*/  ISETP.GT.U32.AND P0, PT, R9.reuse, R69, PT ;  /* 0x000000450900720c */ /* 0x040fe20003f04070 */
[----:B------:R-:W-:Y:S01]  /*8840*/  VIADD R7, R0, 0xa4 ;  /* 0x000000a400077836 */ /* 0x000fe20000000000 */
[----:B------:R-:W-:Y:S01]  /*8850*/  IABS R65, R3 ;  /* 0x0000000300417213 */ /* 0x000fe20000000000 */
[----:B------:R-:W-:Y:S01]  /*8860*/  IMAD R66, R9, R4, R66 ;  /* 0x0000000409427224 */ /* 0x000fe200078e0242 */
[----:B------:R-:W-:Y:S01]  /*8870*/  ISETP.GE.AND P3, PT, R3, RZ, PT ;  /* 0x000000ff0300720c */ /* 0x000fe20003f66270 */
[----:B------:R-:W-:Y:S01]  /*8880*/  @!P5 IMAD.IADD R68, R68, 0x1, -R9 ;  /* 0x000000014444d824 */ /* 0x000fe200078e0a09 */
[----:B------:R-:W-:Y:S01]  /*8890*/  ISETP.GE.AND P1, PT, R7, RZ, PT ;  /* 0x000000ff0700720c */ /* 0x000fe20003f26270 */
[----:B------:R-:W-:Y:S01]  /*88a0*/  IMAD.HI.U32 R3, R10, R65, RZ ;  /* 0x000000410a037227 */ /* 0x000fe200078e00ff */
[----:B------:R-:W-:-:S02]  /*88b0*/  IABS R7, R7 ;  /* 0x0000000700077213 */ /* 0x000fc40000000000 */
[----:B------:R-:W-:Y:S01]  /*88c0*/  ISETP.GT.U32.AND P5, PT, R9, R68, PT ;  /* 0x000000440900720c */ /* 0x000fe20003fa4070 */
[C---:B------:R-:W-:Y:S02]  /*88d0*/  VIADD R16, R0.reuse, 0xa7 ;  /* 0x000000a700107836 */ /* 0x040fe40000000000 */
[----:B------:R-:W-:Y:S01]  /*88e0*/  @!P0 IMAD.IADD R69, R69, 0x1, -R9 ;  /* 0x0000000145458824 */ /* 0x000fe200078e0a09 */
[----:B------:R-:W-:Y:S01]  /*88f0*/  ISETP.GT.U32.AND P0, PT, R9, R66, PT ;  /* 0x000000420900720c */ /* 0x000fe20003f04070 */
[----:B------:R-:W-:Y:S01]  /*8900*/  IMAD.MOV R3, RZ, RZ, -R3 ;  /* 0x000000ffff037224 */ /* 0x000fe200078e0a03 */
[----:B0-----:R-:W-:Y:S01]  /*8910*/  IABS R8, R16 ;  /* 0x0000001000087213 */ /* 0x001fe20000000000 */
[----:B------:R-:W-:Y:S02]  /*8920*/  VIADD R15, R0, 0xa5 ;  /* 0x000000a5000f7836 */ /* 0x000fe40000000000 */
[----:B------:R-:W-:-:S03]  /*8930*/  IMAD.HI.U32 R4, R10, R7, RZ ;  /* 0x000000070a047227 */ /* 0x000fc600078e00ff */
[----:B------:R-:W-:Y:S01]  /*8940*/  IABS R6, R15 ;  /* 0x0000000f00067213 */ /* 0x000fe20000000000 */
[C---:B------:R-:W-:Y:S02]  /*8950*/  IMAD R65, R9.reuse, R3, R65 ;  /* 0x0000000309417224 */ /* 0x040fe400078e0241 */
[----:B------:R-:W-:Y:S02]  /*8960*/  VIADD R17, R0, 0xa6 ;  /* 0x000000a600117836 */ /* 0x000fe40000000000 */
[----:B------:R-:W-:Y:S02]  /*8970*/  IMAD.MOV R4, RZ, RZ, -R4 ;  /* 0x000000ffff047224 */ /* 0x000fe400078e0a04 */
[----:B------:R-:W-:Y:S01]  /*8980*/  @!P0 IMAD.IADD R66, R66, 0x1, -R9 ;  /* 0x0000000142428824 */ /* 0x000fe200078e0a09 */
[----:B------:R-:W-:Y:S01]  /*8990*/  IABS R3, R17 ;  /* 0x0000001100037213 */ /* 0x000fe20000000000 */
[C---:B------:R-:W-:Y:S02]  /*89a0*/  IMAD R7, R9.reuse, R4, R7 ;  /* 0x0000000409077224 */ /* 0x040fe400078e0207 */
[----:B------:R-:W-:Y:S01]  /*89b0*/  @!P5 IMAD.IADD R68, R68, 0x1, -R9 ;  /* 0x000000014444d824 */ /* 0x000fe200078e0a09 */
[C---:B------:R-:W-:Y:S01]  /*89c0*/  ISETP.GT.U32.AND P5, PT, R9.reuse, R65, PT ;  /* 0x000000410900720c */ /* 0x040fe20003fa4070 */
[----:B------:R-:W-:Y:S01]  /*89d0*/  IMAD.MOV.U32 R2, RZ, RZ, R8 ;  /* 0x000000ffff027224 */ /* 0x000fe200078e0008 */
[----:B------:R-:W-:Y:S01]  /*89e0*/  ISETP.GT.U32.AND P0, PT, R9, R66, PT ;  /* 0x000000420900720c */ /* 0x000fe20003f04070 */
[----:B------:R-:W-:-:S04]  /*89f0*/  IMAD.HI.U32 R8, R10, R6, RZ ;  /* 0x000000060a087227 */ /* 0x000fc800078e00ff */
[----:B------:R-:W-:Y:S01]  /*8a00*/  @!P6 IMAD.MOV R69, RZ, RZ, -R69 ;  /* 0x000000ffff45e224 */ /* 0x000fe200078e0a45 */
[----:B------:R-:W-:Y:S01]  /*8a10*/  ISETP.GT.U32.AND P6, PT, R9, R7, PT ;  /* 0x000000070900720c */ /* 0x000fe20003fc4070 */
[----:B------:R-:W-:-:S04]  /*8a20*/  IMAD.HI.U32 R12, R10, R3, RZ ;  /* 0x000000030a0c7227 */ /* 0x000fc800078e00ff */
[----:B-1----:R-:W-:-:S04]  /*8a30*/  IMAD.HI.U32 R11, R10, R2, RZ ;  /* 0x000000020a0b7227 */ /* 0x002fc800078e00ff */
[----:B------:R-:W-:Y:S02]  /*8a40*/  IMAD.MOV R8, RZ, RZ, -R8 ;  /* 0x000000ffff087224 */ /* 0x000fe400078e0a08 */
[----:B------:R-:W-:Y:S02]  /*8a50*/  VIADD R14, R0, 0xa8 ;  /* 0x000000a8000e7836 */ /* 0x000fe40000000000 */
[----:B------:R-:W-:Y:S02]  /*8a60*/  IMAD.MOV R12, RZ, RZ, -R12 ;  /* 0x000000ffff0c7224 */ /* 0x000fe400078e0a0c */
[----:B------:R-:W-:Y:S01]  /*8a70*/  IMAD.MOV R11, RZ, RZ, -R11 ;  /* 0x000000ffff0b7224 */ /* 0x000fe200078e0a0b */
[----:B------:R-:W-:Y:S01]  /*8a80*/  IABS R64, R14 ;  /* 0x0000000e00407213 */ /* 0x000fe20000000000 */
[C---:B------:R-:W-:Y:S02]  /*8a90*/  IMAD R6, R9.reuse, R8, R6 ;  /* 0x0000000809067224 */ /* 0x040fe400078e0206 */
[----:B------:R-:W-:-:S02]  /*8aa0*/  IMAD R3, R9, R12, R3 ;  /* 0x0000000c09037224 */ /* 0x000fc400078e0203 */
[C---:B------:R-:W-:Y:S02]  /*8ab0*/  IMAD R2, R9.reuse, R11, R2 ;  /* 0x0000000b09027224 */ /* 0x040fe400078e0202 */
[----:B------:R-:W-:Y:S01]  /*8ac0*/  @!P2 IMAD.MOV R68, RZ, RZ, -R68 ;  /* 0x000000ffff44a224 */ /* 0x000fe200078e0a44 */
[----:B------:R-:W-:Y:S01]  /*8ad0*/  ISETP.GT.U32.AND P2, PT, R9, R6, PT ;  /* 0x000000060900720c */ /* 0x000fe20003f44070 */
[--C-:B------:R-:W-:Y:S01]  /*8ae0*/  @!P5 IMAD.IADD R65, R65, 0x1, -R9.reuse ;  /* 0x000000014141d824 */ /* 0x100fe200078e0a09 */
[C---:B------:R-:W-:Y:S01]  /*8af0*/  ISETP.GT.U32.AND P5, PT, R9.reuse, R2, PT ;  /* 0x000000020900720c */ /* 0x040fe20003fa4070 */
[--C-:B------:R-:W-:Y:S01]  /*8b00*/  @!P0 IMAD.IADD R66, R66, 0x1, -R9.reuse ;  /* 0x0000000142428824 */ /* 0x100fe200078e0a09 */
[----:B------:R-:W-:Y:S01]  /*8b10*/  ISETP.GT.U32.AND P0, PT, R9, R3, PT ;  /* 0x000000030900720c */ /* 0x000fe20003f04070 */
[----:B------:R-:W-:Y:S01]  /*8b20*/  @!P6 IMAD.IADD R7, R7, 0x1, -R9 ;  /* 0x000000010707e824 */ /* 0x000fe200078e0a09 */
[----:B------:R-:W-:Y:S01]  /*8b30*/  ISETP.GT.U32.AND P6, PT, R9, R65, PT ;  /* 0x000000410900720c */ /* 0x000fe20003fc4070 */
[----:B------:R-:W-:-:S02]  /*8b40*/  VIADD R8, R0, 0xa9 ;  /* 0x000000a900087836 */ /* 0x000fc40000000000 */
[----:B------:R-:W-:-:S03]  /*8b50*/  IMAD.HI.U32 R4, R10, R64, RZ ;  /* 0x000000400a047227 */ /* 0x000fc600078e00ff */
[----:B------:R-:W-:Y:S01]  /*8b60*/  IABS R62, R8 ;  /* 0x00000008003e7213 */ /* 0x000fe20000000000 */
[----:B------:R-:W-:Y:S02]  /*8b70*/  IMAD.MOV R4, RZ, RZ, -R4 ;  /* 0x000000ffff047224 */ /* 0x000fe400078e0a04 */
[----:B------:R-:W-:Y:S02]  /*8b80*/  VIADD R11, R0, 0xaa ;  /* 0x000000aa000b7836 */ /* 0x000fe40000000000 */
[C---:B------:R-:W-:Y:S02]  /*8b90*/  IMAD R64, R9.reuse, R4, R64 ;  /* 0x0000000409407224 */ /* 0x040fe400078e0240 */
[----:B------:R-:W-:Y:S01]  /*8ba0*/  @!P2 IMAD.IADD R6, R6, 0x1, -R9 ;  /* 0x000000010606a824 */ /* 0x000fe200078e0a09 */
[----:B------:R-:W-:Y:S01]  /*8bb0*/  IABS R61, R11 ;  /* 0x0000000b003d7213 */ /* 0x000fe20000000000 */
[----:B------:R-:W-:Y:S01]  /*8bc0*/  IMAD.HI.U32 R13, R10, R62, RZ ;  /* 0x0000003e0a0d7227 */ /* 0x000fe200078e00ff */
[----:B------:R-:W-:-:S03]  /*8bd0*/  ISETP.GT.U32.AND P2, PT, R9, R7, PT ;  /* 0x000000070900720c */ /* 0x000fc60003f44070 */
[--C-:B------:R-:W-:Y:S01]  /*8be0*/  @!P0 IMAD.IADD R3, R3, 0x1, -R9.reuse ;  /* 0x0000000103038824 */ /* 0x100fe200078e0a09 */
[----:B------:R-:W-:Y:S01]  /*8bf0*/  ISETP.GT.U32.AND P0, PT, R9, R6, PT ;  /* 0x000000060900720c */ /* 0x000fe20003f04070 */
[--C-:B------:R-:W-:Y:S02]  /*8c00*/  @!P5 IMAD.IADD R2, R2, 0x1, -R9.reuse ;  /* 0x000000010202d824 */ /* 0x100fe400078e0a09 */
[----:B------:R-:W-:Y:S01]  /*8c10*/  @!P6 IMAD.IADD R65, R65, 0x1, -R9 ;  /* 0x000000014141e824 */ /* 0x000fe200078e0a09 */
[C---:B------:R-:W-:Y:S01]  /*8c20*/  ISETP.GT.U32.AND P6, PT, R9.reuse, R64, PT ;  /* 0x000000400900720c */ /* 0x040fe20003fc4070 */
[----:B------:R-:W-:Y:S01]  /*8c30*/  IMAD.MOV R13, RZ, RZ, -R13 ;  /* 0x000000ffff0d7224 */ /* 0x000fe200078e0a0d */
[----:B------:R-:W-:Y:S01]  /*8c40*/  ISETP.GT.U32.AND P5, PT, R9, R3, PT ;  /* 0x000000030900720c */ /* 0x000fe20003fa4070 */
[----:B------:R-:W-:Y:S02]  /*8c50*/  VIADD R12, R0, 0xab ;  /* 0x000000ab000c7836 */ /* 0x000fe40000000000 */
[----:B------:R-:W-:-:S03]  /*8c60*/  IMAD.HI.U32 R4, R10, R61, RZ ;  /* 0x0000003d0a047227 */ /* 0x000fc600078e00ff */
[----:B------:R-:W-:Y:S01]  /*8c70*/  IABS R60, R12 ;  /* 0x0000000c003c7213 */ /* 0x000fe20000000000 */
[----:B------:R-:W-:Y:S01]  /*8c80*/  @!P4 IMAD.MOV R66, RZ, RZ, -R66 ;  /* 0x000000ffff42c224 */ /* 0x000fe200078e0a42 */
[C---:B------:R-:W-:Y:S01]  /*8c90*/  ISETP.GT.U32.AND P4, PT, R9.reuse, R2, PT ;  /* 0x000000020900720c */ /* 0x040fe20003f84070 */
[----:B------:R-:W-:Y:S02]  /*8ca0*/  IMAD R62, R9, R13, R62 ;  /* 0x0000000d093e7224 */ /* 0x000fe400078e023e */
[----:B------:R-:W-:Y:S02]  /*8cb0*/  VIADD R13, R0, 0xac ;  /* 0x000000ac000d7836 */ /* 0x000fe40000000000 */
[----:B------:R-:W-:Y:S02]  /*8cc0*/  IMAD.MOV R4, RZ, RZ, -R4 ;  /* 0x000000ffff047224 */ /* 0x000fe400078e0a04 */
[----:B------:R-:W-:-:S04]  /*8cd0*/  IMAD.HI.U32 R18, R10, R60, RZ ;  /* 0x0000003c0a127227 */ /* 0x000fc800078e00ff */
[----:B------:R-:W-:Y:S01]  /*8ce0*/  IMAD R61, R9, R4, R61 ;  /* 0x00000004093d7224 */ /* 0x000fe200078e023d */
[----:B------:R-:W-:Y:S01]  /*8cf0*/  IABS R4, R13 ;  /* 0x0000000d00047213 */ /* 0x000fe20000000000 */
[--C-:B------:R-:W-:Y:S01]  /*8d00*/  @!P0 IMAD.IADD R6, R6, 0x1, -R9.reuse ;  /* 0x0000000106068824 */ /* 0x100fe200078e0a09 */
[----:B------:R-:W-:Y:S01]  /*8d10*/  ISETP.GE.AND P0, PT, R15, RZ, PT ;  /* 0x000000ff0f00720c */ /* 0x000fe20003f06270 */
[--C-:B------:R-:W-:Y:S01]  /*8d20*/  @!P6 IMAD.IADD R64, R64, 0x1, -R9.reuse ;  /* 0x000000014040e824 */ /* 0x100fe200078e0a09 */
[----:B------:R-:W-:Y:S01]  /*8d30*/  ISETP.GE.AND P6, PT, R16, RZ, PT ;  /* 0x000000ff1000720c */ /* 0x000fe20003fc6270 */
[----:B------:R-:W-:Y:S01]  /*8d40*/  @!P2 IMAD.IADD R7, R7, 0x1, -R9 ;  /* 0x000000010707a824 */ /* 0x000fe200078e0a09 */
[----:B------:R-:W-:Y:S01]  /*8d50*/  ISETP.GT.U32.AND P2, PT, R9, R62, PT ;  /* 0x0000003e0900720c */ /* 0x000fe20003f44070 */
[----:B------:R-:W-:-:S04]  /*8d60*/  IMAD.HI.U32 R15, R10, R4, RZ ;  /* 0x000000040a0f7227 */ /* 0x000fc800078e00ff */
[----:B------:R-:W-:Y:S02]  /*8d70*/  IMAD.MOV R18, RZ, RZ, -R18 ;  /* 0x000000ffff127224 */ /* 0x000fe400078e0a12 */
[--C-:B------:R-:W-:Y:S01]  /*8d80*/  @!P4 IMAD.IADD R2, R2, 0x1, -R9.reuse ;  /* 0x000000010202c824 */ /* 0x100fe200078e0a09 */
[----:B------:R-:W-:Y:S01]  /*8d90*/  ISETP.GE.AND P4, PT, R17, RZ, PT ;  /* 0x000000ff1100720c */ /* 0x000fe20003f86270 */
[----:B------:R-:W-:Y:S01]  /*8da0*/  @!P5 IMAD.IADD R3, R3, 0x1, -R9 ;  /* 0x000000010303d824 */ /* 0x000fe200078e0a09 */
[C---:B------:R-:W-:Y:S01]  /*8db0*/  ISETP.GT.U32.AND P5, PT, R9.reuse, R61, PT ;  /* 0x0000003d0900720c */ /* 0x040fe20003fa4070 */
[----:B------:R-:W-:Y:S02]  /*8dc0*/  IMAD.MOV R15, RZ, RZ, -R15 ;  /* 0x000000ffff0f7224 */ /* 0x000fe400078e0a0f */
[----:B------:R-:W-:Y:S02]  /*8dd0*/  IMAD R60, R9, R18, R60 ;  /* 0x00000012093c7224 */ /* 0x000fe400078e023c */
[----:B------:R-:W-:-:S02]  /*8de0*/  IMAD.MOV.U32 R20, RZ, RZ, R7 ;  /* 0x000000ffff147224 */ /* 0x000fc400078e0007 */
[----:B------:R-:W-:Y:S02]  /*8df0*/  IMAD.MOV.U32 R19, RZ, RZ, R6 ;  /* 0x000000ffff137224 */ /* 0x000fe400078e0006 */
[----:B------:R-:W-:Y:S02]  /*8e00*/  IMAD.MOV.U32 R6, RZ, RZ, R3 ;  /* 0x000000ffff067224 */ /* 0x000fe400078e0003 */
[C---:B------:R-:W-:Y:S02]  /*8e10*/  IMAD R4, R9.reuse, R15, R4 ;  /* 0x0000000f09047224 */ /* 0x040fe400078e0204 */
[----:B------:R-:W-:Y:S01]  /*8e20*/  @!P1 IMAD.MOV R20, RZ, RZ, -R20 ;  /* 0x000000ffff149224 */ /* 0x000fe200078e0a14 */
[C---:B------:R-:W-:Y:S01]  /*8e30*/  ISETP.GT.U32.AND P1, PT, R9.reuse, R60, PT ;  /* 0x0000003c0900720c */ /* 0x040fe20003f24070 */
[----:B------:R-:W-:Y:S02]  /*8e40*/  IMAD.MOV.U32 R3, RZ, RZ, R2 ;  /* 0x000000ffff037224 */ /* 0x000fe400078e0002 */
[----:B------:R-:W-:Y:S01]  /*8e50*/  @!P0 IMAD.MOV R19, RZ, RZ, -R19 ;  /* 0x000000ffff138224 */ /* 0x000fe200078e0a13 */
[----:B------:R-:W-:Y:S01]  /*8e60*/  STL [R1+0xad4], R20 ;  /* 0x000ad41401007387 */ /* 0x000fe20000100800 */
[----:B------:R-:W-:Y:S01]  /*8e70*/  @!P6 IMAD.MOV R3, RZ, RZ, -R3 ;  /* 0x000000ffff03e224 */ /* 0x000fe200078e0a03 */
[----:B------:R-:W-:Y:S01]  /*8e80*/  ISETP.GT.U32.AND P6, PT, R9, R4, PT ;  /* 0x000000040900720c */ /* 0x000fe20003fc4070 */
[----:B------:R-:W-:Y:S01]  /*8e90*/  @!P4 IMAD.MOV R6, RZ, RZ, -R6 ;  /* 0x000000ffff06c224 */ /* 0x000fe200078e0a06 */
[----:B------:R-:W-:Y:S01]  /*8ea0*/  STL [R1+0xadc], R19 ;  /* 0x000adc1301007387 */ /* 0x000fe20000100800 */
[----:B------:R-:W-:Y:S01]  /*8eb0*/  VIADD R2, R0, 0xad ;  /* 0x000000ad00027836 */ /* 0x000fe20000000000 */
[----:B------:R-:W-:Y:S01]  /*8ec0*/  ISETP.GE.AND P4, PT, R8, RZ, PT ;  /* 0x000000ff0800720c */ /* 0x000fe20003f86270 */
[--C-:B------:R-:W-:Y:S01]  /*8ed0*/  @!P2 IMAD.IADD R62, R62, 0x1, -R9.reuse ;  /* 0x000000013e3ea824 */ /* 0x100fe200078e0a09 */
[----:B------:R0:W-:Y:S01]  /*8ee0*/  STL [R1+0xae0], R6 ;  /* 0x000ae00601007387 */ /* 0x0001e20000100800 */
[--C-:B------:R-:W-:Y:S01]  /*8ef0*/  @!P1 IMAD.IADD R60, R60, 0x1, -R9.reuse ;  /* 0x000000013c3c9824 */ /* 0x100fe200078e0a09 */
[----:B------:R-:W-:Y:S01]  /*8f00*/  ISETP.GE.AND P1, PT, R2, RZ, PT ;  /* 0x000000ff0200720c */ /* 0x000fe20003f26270 */
[----:B------:R-:W-:Y:S01]  /*8f10*/  @!P5 IMAD.IADD R61, R61, 0x1, -R9 ;  /* 0x000000013d3dd824 */ /* 0x000fe200078e0a09 */
[----:B------:R1:W-:Y:S01]  /*8f20*/  STL [R1+0xae8], R3 ;  /* 0x000ae80301007387 */ /* 0x0003e20000100800 */
[----:B------:R-:W-:Y:S01]  /*8f30*/  ISETP.GE.AND P2, PT, R14, RZ, PT ;  /* 0x000000ff0e00720c */ /* 0x000fe20003f46270 */
[----:B------:R-:W-:Y:S01]  /*8f40*/  @!P3 IMAD.MOV R65, RZ, RZ, -R65 ;  /* 0x000000ffff41b224 */ /* 0x000fe200078e0a41 */
[C---:B------:R-:W-:Y:S01]  /*8f50*/  ISETP.GT.U32.AND P3, PT, R9.reuse, R64, PT ;  /* 0x000000400900720c */ /* 0x040fe20003f64070 */
[----:B------:R-:W-:Y:S01]  /*8f60*/  @!P6 IMAD.IADD R4, R4, 0x1, -R9 ;  /* 0x000000010404e824 */ /* 0x000fe200078e0a09 */
[C---:B------:R-:W-:Y:S01]  /*8f70*/  ISETP.GT.U32.AND P6, PT, R9.reuse, R60, PT ;  /* 0x0000003c0900720c */ /* 0x040fe20003fc4070 */
[C---:B0-----:R-:W-:Y:S01]  /*8f80*/  VIADD R6, R0.reuse, 0xae ;  /* 0x000000ae00067836 */ /* 0x041fe20000000000 */
[C---:B------:R-:W-:Y:S01]  /*8f90*/  ISETP.GT.U32.AND P0, PT, R9.reuse, R61, PT ;  /* 0x0000003d0900720c */ /* 0x040fe20003f04070 */
[C---:B------:R-:W-:Y:S01]  /*8fa0*/  VIADD R7, R0.reuse, 0xaf ;  /* 0x000000af00077836 */ /* 0x040fe20000000000 */
[----:B------:R-:W-:Y:S01]  /*8fb0*/  ISETP.GT.U32.AND P5, PT, R9, R62, PT ;  /* 0x0000003e0900720c */ /* 0x000fe20003fa4070 */
[C---:B------:R-:W-:Y:S01]  /*8fc0*/  VIADD R8, R0.reuse, 0xb0 ;  /* 0x000000b000087836 */ /* 0x040fe20000000000 */
[----:B-1----:R-:W-:Y:S01]  /*8fd0*/  IABS R3, R2 ;  /* 0x0000000200037213 */ /* 0x002fe20000000000 */
[C---:B------:R-:W-:Y:S01]  /*8fe0*/  VIADD R22, R0.reuse, 0xd1 ;  /* 0x000000d100167836 */ /* 0x040fe20000000000 */
[----:B------:R-:W-:Y:S01]  /*8ff0*/  IABS R14, R6 ;  /* 0x00000006000e7213 */ /* 0x000fe20000000000 */
[----:B------:R-:W-:Y:S01]  /*9000*/  VIADD R21, R0, 0xd2 ;  /* 0x000000d200157836 */ /* 0x000fe20000000000 */
[----:B------:R-:W-:Y:S01]  /*9010*/  IABS R58, R8 ;  /* 0x00000008003a7213 */ /* 0x000fe20000000000 */
[----:B------:R-:W-:-:S04]  /*9020*/  IMAD.HI.U32 R2, R10, R3, RZ ;  /* 0x000000030a027227 */ /* 0x000fc800078e00ff */
[----:B------:R-:W-:Y:S02]  /*9030*/  IMAD.MOV R2, RZ, RZ, -R2 ;  /* 0x000000ffff027224 */ /* 0x000fe400078e0a02 */
[----:B------:R-:W-:Y:S02]  /*9040*/  @!P6 IMAD.IADD R60, R60, 0x1, -R9 ;  /* 0x000000013c3ce824 */ /* 0x000fe400078e0a09 */
[----:B------:R-:W-:Y:S02]  /*9050*/  IMAD R3, R9, R2, R3 ;  /* 0x0000000209037224 */ /* 0x000fe400078e0203 */
[----:B------:R-:W-:-:S03]  /*9060*/  IMAD.HI.U32 R2, R10, R14, RZ ;  /* 0x0000000e0a027227 */ /* 0x000fc600078e00ff */
[----:B------:R-:W-:Y:S01]  /*9070*/  ISETP.GT.U32.AND P6, PT, R9, R3, PT ;  /* 0x000000030900720c */ /* 0x000fe20003fc4070 */
[----:B------:R-:W-:Y:S02]  /*9080*/  IMAD.MOV R2, RZ, RZ, -R2 ;  /* 0x000000ffff027224 */ /* 0x000fe400078e0a02 */
[--C-:B------:R-:W-:Y:S01]  /*9090*/  @!P0 IMAD.IADD R61, R61, 0x1, -R9.reuse ;  /* 0x000000013d3d8824 */ /* 0x100fe200078e0a09 */
[----:B------:R-:W-:Y:S01]  /*90a0*/  ISETP.GE.AND P0, PT, R13, RZ, PT ;  /* 0x000000ff0d00720c */ /* 0x000fe20003f06270 */
[----:B------:R-:W-:Y:S01]  /*90b0*/  IMAD R14, R9, R2, R14 ;  /* 0x00000002090e7224 */ /* 0x000fe200078e020e */
[----:B------:R-:W-:Y:S01]  /*90c0*/  IABS R13, R7 ;  /* 0x00000007000d7213 */ /* 0x000fe20000000000 */
[----:B------:R-:W-:Y:S01]  /*90d0*/  @!P3 IMAD.IADD R64, R64, 0x1, -R9 ;  /* 0x000000014040b824 */ /* 0x000fe200078e0a09 */
[----:B------:R-:W-:Y:S01]  /*90e0*/  ISETP.GE.AND P3, PT, R11, RZ, PT ;  /* 0x000000ff0b00720c */ /* 0x000fe20003f66270 */
[----:B------:R-:W-:Y:S02]  /*90f0*/  VIADD R11, R0, 0xb1 ;  /* 0x000000b1000b7836 */ /* 0x000fe40000000000 */
[----:B------:R-:W-:-:S03]  /*9100*/  IMAD.HI.U32 R16, R10, R13, RZ ;  /* 0x0000000d0a107227 */ /* 0x000fc600078e00ff */
[----:B------:R-:W-:Y:S01]  /*9110*/  IABS R57, R11 ;  /* 0x0000000b00397213 */ /* 0x000fe20000000000 */
[--C-:B------:R-:W-:Y:S01]  /*9120*/  @!P6 IMAD.IADD R3, R3, 0x1, -R9.reuse ;  /* 0x000000010303e824 */ /* 0x100fe200078e0a09 */
[----:B------:R-:W-:Y:S01]  /*9130*/  ISETP.GT.U32.AND P6, PT, R9, R14, PT ;  /* 0x0000000e0900720c */ /* 0x000fe20003fc4070 */
[----:B------:R-:W-:Y:S01]  /*9140*/  @!P5 IMAD.IADD R62, R62, 0x1, -R9 ;  /* 0x000000013e3ed824 */ /* 0x000fe200078e0a09 */
[----:B------:R-:W-:Y:S01]  /*9150*/  ISETP.GE.AND P5, PT, R12, RZ, PT ;  /* 0x000000ff0c00720c */ /* 0x000fe20003fa6270 */
[----:B------:R-:W-:-:S04]  /*9160*/  IMAD.HI.U32 R15, R10, R58, RZ ;  /* 0x0000003a0a0f7227 */ /* 0x000fc800078e00ff */
[----:B------:R-:W-:Y:S02]  /*9170*/  IMAD.MOV R16, RZ, RZ, -R16 ;  /* 0x000000ffff107224 */ /* 0x000fe400078e0a10 */
[----:B------:R-:W-:-:S04]  /*9180*/  IMAD.HI.U32 R12, R10, R57, RZ ;  /* 0x000000390a0c7227 */ /* 0x000fc800078e00ff */
[----:B------:R-:W-:Y:S01]  /*9190*/  @!P6 IMAD.IADD R14, R14, 0x1, -R9 ;  /* 0x000000010e0ee824 */ /* 0x000fe200078e0a09 */
[C---:B------:R-:W-:Y:S01]  /*91a0*/  ISETP.GT.U32.AND P6, PT, R9.reuse, R3, PT ;  /* 0x000000030900720c */ /* 0x040fe20003fc4070 */
[----:B------:R-:W-:Y:S02]  /*91b0*/  IMAD.MOV R15, RZ, RZ, -R15 ;  /* 0x000000ffff0f7224 */ /* 0x000fe400078e0a0f */
[C---:B------:R-:W-:Y:S02]  /*91c0*/  IMAD R13, R9.reuse, R16, R13 ;  /* 0x00000010090d7224 */ /* 0x040fe400078e020d */
[----:B------:R-:W-:Y:S01]  /*91d0*/  @!P2 IMAD.MOV R64, RZ, RZ, -R64 ;  /* 0x000000ffff40a224 */ /* 0x000fe200078e0a40 */
[C---:B------:R-:W-:Y:S01]  /*91e0*/  ISETP.GT.U32.AND P2, PT, R9.reuse, R4, PT ;  /* 0x000000040900720c */ /* 0x040fe20003f44070 */
[----:B------:R-:W-:Y:S02]  /*91f0*/  IMAD.MOV R12, RZ, RZ, -R12 ;  /* 0x000000ffff0c7224 */ /* 0x000fe400078e0a0c */
[----:B------:R-:W-:-:S02]  /*9200*/  IMAD R58, R9, R15, R58 ;  /* 0x0000000f093a7224 */ /* 0x000fc400078e023a */
[----:B------:R-:W-:Y:S01]  /*9210*/  @!P3 IMAD.MOV R61, RZ, RZ, -R61 ;  /* 0x000000ffff3db224 */ /* 0x000fe200078e0a3d */
[C---:B------:R-:W-:Y:S01]  /*9220*/  ISETP.GT.U32.AND P3, PT, R9.reuse, R13, PT ;  /* 0x0000000d0900720c */ /* 0x040fe20003f64070 */
[C---:B------:R-:W-:Y:S02]  /*9230*/  IMAD R57, R9.reuse, R12, R57 ;  /* 0x0000000c09397224 */ /* 0x040fe400078e0239 */
[----:B------:R-:W-:Y:S01]  /*9240*/  @!P5 IMAD.MOV R60, RZ, RZ, -R60 ;  /* 0x000000ffff3cd224 */ /* 0x000fe200078e0a3c */
[----:B------:R-:W-:Y:S01]  /*9250*/  ISETP.GT.U32.AND P5, PT, R9, R58, PT ;  /* 0x0000003a0900720c */ /* 0x000fe20003fa4070 */
[--C-:B------:R-:W-:Y:S01]  /*9260*/  @!P6 IMAD.IADD R3, R3, 0x1, -R9.reuse ;  /* 0x000000010303e824 */ /* 0x100fe200078e0a09 */
[----:B------:R-:W-:Y:S01]  /*9270*/  ISETP.GT.U32.AND P6, PT, R9, R57, PT ;  /* 0x000000390900720c */ /* 0x000fe20003fc4070 */
[----:B------:R-:W-:Y:S02]  /*9280*/  VIADD R2, R0, 0xb2 ;  /* 0x000000b200027836 */ /* 0x000fe40000000000 */
        /* <DEDUP_REMOVED lines=8> */
[----:B------:R-:W-:Y:S01]  /*9310*/  @!P5 IMAD.IADD R58, R58, 0x1, -R9 ;  /* 0x000000013a3ad824 */ /* 0x000fe200078e0a09 */
[----:B------:R-:W-:Y:S01]  /*9320*/  ISETP.GT.U32.AND P5, PT, R9, R13, PT ;  /* 0x0000000d0900720c */ /* 0x000fe20003fa4070 */
[----:B------:R-:W-:-:S04]  /*9330*/  IMAD.HI.U32 R4, R10, R56, RZ ;  /* 0x000000380a047227 */ /* 0x000fc800078e00ff */
[----:B------:R-:W-:Y:S02]  /*9340*/  IMAD.MOV.U32 R12, RZ, RZ, R3 ;  /* 0x000000ffff0c7224 */ /* 0x000fe400078e0003 */
[----:B------:R-:W-:Y:S01]  /*9350*/  @!P6 IMAD.IADD R57, R57, 0x1, -R9 ;  /* 0x000000013939e824 */ /* 0x000fe200078e0a09 */
[----:B------:R-:W-:Y:S01]  /*9360*/  ISETP.GT.U32.AND P6, PT, R9, R58, PT ;  /* 0x0000003a0900720c */ /* 0x000fe20003fc4070 */
[----:B------:R-:W-:Y:S01]  /*9370*/  @!P0 IMAD.MOV R17, RZ, RZ, -R17 ;  /* 0x000000ffff118224 */ /* 0x000fe200078e0a11 */
[----:B------:R-:W-:Y:S01]  /*9380*/  ISETP.GE.AND P0, PT, R7, RZ, PT ;  /* 0x000000ff0700720c */ /* 0x000fe20003f06270 */
[----:B------:R-:W-:Y:S02]  /*9390*/  IMAD.MOV R4, RZ, RZ, -R4 ;  /* 0x000000ffff047224 */ /* 0x000fe400078e0a04 */
[----:B------:R-:W-:Y:S01]  /*93a0*/  VIADD R15, R0, 0xb4 ;  /* 0x000000b4000f7836 */ /* 0x000fe20000000000 */
[----:B------:R-:W-:Y:S01]  /*93b0*/  STL [R1+0xac0], R17 ;  /* 0x000ac01101007387 */ /* 0x000fe20000100800 */
[----:B------:R-:W-:-:S03]  /*93c0*/  IMAD.HI.U32 R7, R10, R54, RZ ;  /* 0x000000360a077227 */ /* 0x000fc600078e00ff */
[----:B------:R-:W-:Y:S01]  /*93d0*/  IABS R11, R15 ;  /* 0x0000000f000b7213 */ /* 0x000fe20000000000 */
[----:B------:R-:W-:Y:S01]  /*93e0*/  @!P1 IMAD.MOV R12, RZ, RZ, -R12 ;  /* 0x000000ffff0c9224 */ /* 0x000fe200078e0a0c */
[C---:B------:R-:W-:Y:S01]  /*93f0*/  ISETP.GT.U32.AND P1, PT, R9.reuse, R57, PT ;  /* 0x000000390900720c */ /* 0x040fe20003f24070 */
[----:B------:R-:W-:Y:S02]  /*9400*/  IMAD R56, R9, R4, R56 ;  /* 0x0000000409387224 */ /* 0x000fe400078e0238 */
[----:B------:R-:W-:Y:S01]  /*9410*/  IMAD.MOV R7, RZ, RZ, -R7 ;  /* 0x000000ffff077224 */ /* 0x000fe200078e0a07 */
[----:B------:R0:W-:Y:S01]  /*9420*/  STL [R1+0xad0], R12 ;  /* 0x000ad00c01007387 */ /* 0x0001e20000100800 */
[--C-:B------:R-:W-:Y:S01]  /*9430*/  @!P5 IMAD.IADD R13, R13, 0x1, -R9.reuse ;  /* 0x000000010d0dd824 */ /* 0x100fe200078e0a09 */
[C---:B------:R-:W-:Y:S01]  /*9440*/  ISETP.GT.U32.AND P5, PT, R9.reuse, R56, PT ;  /* 0x000000380900720c */ /* 0x040fe20003fa4070 */
[C---:B------:R-:W-:Y:S02]  /*9450*/  IMAD R54, R9.reuse, R7, R54 ;  /* 0x0000000709367224 */ /* 0x040fe400078e0236 */
[----:B------:R-:W-:Y:S01]  /*9460*/  @!P4 IMAD.MOV R62, RZ, RZ, -R62 ;  /* 0x000000ffff3ec224 */ /* 0x000fe200078e0a3e */
[C---:B------:R-:W-:Y:S01]  /*9470*/  ISETP.GT.U32.AND P4, PT, R9.reuse, R14, PT ;  /* 0x0000000e0900720c */ /* 0x040fe20003f84070 */
[--C-:B------:R-:W-:Y:S01]  /*9480*/  @!P6 IMAD.IADD R58, R58, 0x1, -R9.reuse ;  /* 0x000000013a3ae824 */ /* 0x100fe200078e0a09 */
[----:B------:R-:W-:Y:S01]  /*9490*/  ISETP.GT.U32.AND P6, PT, R9, R54, PT ;  /* 0x000000360900720c */ /* 0x000fe20003fc4070 */
[----:B------:R-:W-:Y:S01]  /*94a0*/  @!P1 IMAD.IADD R57, R57, 0x1, -R9 ;  /* 0x0000000139399824 */ /* 0x000fe200078e0a09 */
[----:B------:R-:W-:Y:S01]  /*94b0*/  ISETP.GE.AND P1, PT, R2, RZ, PT ;  /* 0x000000ff0200720c */ /* 0x000fe20003f26270 */
[----:B0-----:R-:W-:-:S04]  /*94c0*/  IMAD.HI.U32 R12, R10, R11, RZ ;  /* 0x0000000b0a0c7227 */ /* 0x001fc800078e00ff */
[----:B------:R-:W-:Y:S02]  /*94d0*/  IMAD.MOV R12, RZ, RZ, -R12 ;  /* 0x000000ffff0c7224 */ /* 0x000fe400078e0a0c */
[----:B------:R-:W-:Y:S02]  /*94e0*/  VIADD R17, R0, 0xb5 ;  /* 0x000000b500117836 */ /* 0x000fe40000000000 */
[C---:B------:R-:W-:Y:S02]  /*94f0*/  IMAD R2, R9.reuse, R12, R11 ;  /* 0x0000000c09027224 */ /* 0x040fe400078e020b */
[--C-:B------:R-:W-:Y:S01]  /*9500*/  @!P5 IMAD.IADD R56, R56, 0x1, -R9.reuse ;  /* 0x000000013838d824 */ /* 0x100fe200078e0a09 */
[----:B------:R-:W-:Y:S01]  /*9510*/  IABS R3, R17 ;  /* 0x0000001100037213 */ /* 0x000fe20000000000 */
[--C-:B------:R-:W-:Y:S01]  /*9520*/  @!P4 IMAD.IADD R14, R14, 0x1, -R9.reuse ;  /* 0x000000010e0ec824 */ /* 0x100fe200078e0a09 */
[C---:B------:R-:W-:Y:S01]  /*9530*/  ISETP.GT.U32.AND P5, PT, R9.reuse, R2, PT ;  /* 0x000000020900720c */ /* 0x040fe20003fa4070 */
[----:B------:R-:W-:Y:S01]  /*9540*/  @!P6 IMAD.IADD R54, R54, 0x1, -R9 ;  /* 0x000000013636e824 */ /* 0x000fe200078e0a09 */
[----:B------:R-:W-:Y:S01]  /*9550*/  ISETP.GE.AND P4, PT, R8, RZ, PT ;  /* 0x000000ff0800720c */ /* 0x000fe20003f86270 */
[C---:B------:R-:W-:Y:S01]  /*9560*/  VIADD R8, R0.reuse, 0xb7 ;  /* 0x000000b700087836 */ /* 0x040fe20000000000 */
[----:B------:R-:W-:Y:S01]  /*9570*/  ISETP.GT.U32.AND P6, PT, R9, R56, PT ;  /* 0x000000380900720c */ /* 0x000fe20003fc4070 */
[----:B------:R-:W-:-:S02]  /*9580*/  VIADD R7, R0, 0xb6 ;  /* 0x000000b600077836 */ /* 0x000fc40000000000 */
[----:B------:R-:W-:Y:S01]  /*9590*/  IMAD.HI.U32 R16, R10, R3, RZ ;  /* 0x000000030a107227 */ /* 0x000fe200078e00ff */
[----:B------:R-:W-:Y:S02]  /*95a0*/  IABS R12, R8 ;  /* 0x00000008000c7213 */ /* 0x000fe40000000000 */
[----:B------:R-:W-:Y:S01]  /*95b0*/  IABS R4, R7 ;  /* 0x0000000700047213 */ /* 0x000fe20000000000 */
[----:B------:R-:W-:Y:S02]  /*95c0*/  IMAD.MOV.U32 R18, RZ, RZ, R13 ;  /* 0x000000ffff127224 */ /* 0x000fe400078e000d */
[----:B------:R-:W-:Y:S02]  /*95d0*/  IMAD.MOV R16, RZ, RZ, -R16 ;  /* 0x000000ffff107224 */ /* 0x000fe400078e0a10 */
[----:B------:R-:W-:Y:S01]  /*95e0*/  @!P0 IMAD.MOV R18, RZ, RZ, -R18 ;  /* 0x000000ffff128224 */ /* 0x000fe200078e0a12 */
[----:B------:R-:W-:Y:S01]  /*95f0*/  ISETP.GE.AND P0, PT, R6, RZ, PT ;  /* 0x000000ff0600720c */ /* 0x000fe20003f06270 */
[----:B------:R-:W-:-:S02]  /*9600*/  @!P5 IMAD.IADD R2, R2, 0x1, -R9 ;  /* 0x000000010202d824 */ /* 0x000fc400078e0a09 */
[----:B------:R-:W-:Y:S01]  /*9610*/  @!P2 IMAD.MOV R14, RZ, RZ, -R14 ;  /* 0x000000ffff0ea224 */ /* 0x000fe200078e0a0e */
[C---:B------:R-:W-:Y:S01]  /*9620*/  ISETP.GT.U32.AND P2, PT, R9.reuse, R54, PT ;  /* 0x000000360900720c */ /* 0x040fe20003f44070 */
[----:B------:R-:W-:Y:S01]  /*9630*/  IMAD.MOV.U32 R6, RZ, RZ, R12 ;  /* 0x000000ffff067224 */ /* 0x000fe200078e000c */
[C---:B------:R-:W-:Y:S01]  /*9640*/  ISETP.GT.U32.AND P5, PT, R9.reuse, R2, PT ;  /* 0x000000020900720c */ /* 0x040fe20003fa4070 */
[----:B------:R-:W-:Y:S01]  /*9650*/  IMAD R3, R9, R16, R3 ;  /* 0x0000001009037224 */ /* 0x000fe200078e0203 */
[----:B------:R0:W-:Y:S01]  /*9660*/  STL [R1+0xacc], R14 ;  /* 0x000acc0e01007387 */ /* 0x0001e20000100800 */
[----:B------:R-:W-:-:S03]  /*9670*/  IMAD.HI.U32 R11, R10, R4, RZ ;  /* 0x000000040a0b7227 */ /* 0x000fc600078e00ff */
[----:B------:R1:W-:Y:S01]  /*9680*/  STL [R1+0xac8], R18 ;  /* 0x000ac81201007387 */ /* 0x0003e20000100800 */
[----:B------:R-:W-:-:S04]  /*9690*/  IMAD.HI.U32 R13, R10, R6, RZ ;  /* 0x000000060a0d7227 */ /* 0x000fc800078e00ff */
[----:B------:R-:W-:Y:S01]  /*96a0*/  @!P6 IMAD.IADD R56, R56, 0x1, -R9 ;  /* 0x000000013838e824 */ /* 0x000fe200078e0a09 */
[C---:B------:R-:W-:Y:S01]  /*96b0*/  ISETP.GT.U32.AND P6, PT, R9.reuse, R3, PT ;  /* 0x000000030900720c */ /* 0x040fe20003fc4070 */
[----:B------:R-:W-:Y:S02]  /*96c0*/  IMAD.MOV R12, RZ, RZ, -R11 ;  /* 0x000000ffff0c7224 */ /* 0x000fe400078e0a0b */
[----:B------:R-:W-:Y:S02]  /*96d0*/  IMAD.MOV R13, RZ, RZ, -R13 ;  /* 0x000000ffff0d7224 */ /* 0x000fe400078e0a0d */
[C---:B------:R-:W-:Y:S02]  /*96e0*/  VIADD R11, R0.reuse, 0xb8 ;  /* 0x000000b8000b7836 */ /* 0x040fe40000000000 */
[C---:B------:R-:W-:Y:S02]  /*96f0*/  IMAD R4, R9.reuse, R12, R4 ;  /* 0x0000000c09047224 */ /* 0x040fe400078e0204 */
[----:B------:R-:W-:Y:S01]  /*9700*/  IMAD R6, R9, R13, R6 ;  /* 0x0000000d09067224 */ /* 0x000fe200078e0206 */
[----:B------:R-:W-:Y:S01]  /*9710*/  IABS R53, R11 ;  /* 0x0000000b00357213 */ /* 0x000fe20000000000 */
[----:B------:R-:W-:-:S02]  /*9720*/  VIADD R12, R0, 0xb9 ;  /* 0x000000b9000c7836 */ /* 0x000fc40000000000 */
[--C-:B------:R-:W-:Y:S01]  /*9730*/  @!P2 IMAD.IADD R54, R54, 0x1, -R9.reuse ;  /* 0x000000013636a824 */ /* 0x100fe200078e0a09 */
[C---:B------:R-:W-:Y:S01]  /*9740*/  ISETP.GT.U32.AND P2, PT, R9.reuse, R4, PT ;  /* 0x000000040900720c */ /* 0x040fe20003f44070 */
[--C-:B------:R-:W-:Y:S01]  /*9750*/  @!P5 IMAD.IADD R2, R2, 0x1, -R9.reuse ;  /* 0x000000010202d824 */ /* 0x100fe200078e0a09 */
[----:B------:R-:W-:Y:S01]  /*9760*/  ISETP.GT.U32.AND P5, PT, R9, R6, PT ;  /* 0x000000060900720c */ /* 0x000fe20003fa4070 */
[----:B------:R-:W-:Y:S01]  /*9770*/  @!P6 IMAD.IADD R3, R3, 0x1, -R9 ;  /* 0x000000010303e824 */ /* 0x000fe200078e0a09 */
[----:B0-----:R-:W-:Y:S01]  /*9780*/  IABS R14, R12 ;  /* 0x0000000c000e7213 */ /* 0x001fe20000000000 */
[----:B-1----:R-:W-:Y:S01]  /*9790*/  IMAD.HI.U32 R18, R10, R53, RZ ;  /* 0x000000350a127227 */ /* 0x002fe200078e00ff */
[----:B------:R-:W-:-:S03]  /*97a0*/  ISETP.GE.AND P6, PT, R15, RZ, PT ;  /* 0x000000ff0f00720c */ /* 0x000fc60003fc6270 */
[----:B------:R-:W-:Y:S01]  /*97b0*/  @!P4 IMAD.MOV R58, RZ, RZ, -R58 ;  /* 0x000000ffff3ac224 */ /* 0x000fe200078e0a3a */
[----:B------:R-:W-:Y:S01]  /*97c0*/  ISETP.GT.U32.AND P4, PT, R9, R3, PT ;  /* 0x000000030900720c */ /* 0x000fe20003f84070 */
[----:B------:R-:W-:Y:S02]  /*97d0*/  IMAD.MOV R18, RZ, RZ, -R18 ;  /* 0x000000ffff127224 */ /* 0x000fe400078e0a12 */
[----:B------:R-:W-:-:S04]  /*97e0*/  IMAD.HI.U32 R16, R10, R14, RZ ;  /* 0x0000000e0a107227 */ /* 0x000fc800078e00ff */
[----:B------:R-:W-:Y:S01]  /*97f0*/  @!P2 IMAD.IADD R4, R4, 0x1, -R9 ;  /* 0x000000010404a824 */ /* 0x000fe200078e0a09 */
[----:B------:R-:W-:Y:S01]  /*9800*/  ISETP.GE.AND P2, PT, R17, RZ, PT ;  /* 0x000000ff1100720c */ /* 0x000fe20003f46270 */
[C---:B------:R-:W-:Y:S02]  /*9810*/  IMAD R53, R9.reuse, R18, R53 ;  /* 0x0000001209357224 */ /* 0x040fe400078e0235 */
[----:B------:R-:W-:Y:S02]  /*9820*/  IMAD.MOV R16, RZ, RZ, -R16 ;  /* 0x000000ffff107224 */ /* 0x000fe400078e0a10 */
[----:B------:R-:W-:Y:S01]  /*9830*/  @!P5 IMAD.IADD R6, R6, 0x1, -R9 ;  /* 0x000000010606d824 */ /* 0x000fe200078e0a09 */
[C---:B------:R-:W-:Y:S01]  /*9840*/  ISETP.GT.U32.AND P5, PT, R9.reuse, R4, PT ;  /* 0x000000040900720c */ /* 0x040fe20003fa4070 */
[----:B------:R-:W-:Y:S01]  /*9850*/  @!P1 IMAD.MOV R56, RZ, RZ, -R56 ;  /* 0x000000ffff389224 */ /* 0x000fe200078e0a38 */
[C---:B------:R-:W-:Y:S01]  /*9860*/  ISETP.GT.U32.AND P1, PT, R9.reuse, R53, PT ;  /* 0x000000350900720c */ /* 0x040fe20003f24070 */
[----:B------:R-:W-:-:S02]  /*9870*/  IMAD R14, R9, R16, R14 ;  /* 0x00000010090e7224 */ /* 0x000fc400078e020e */
[----:B------:R-:W-:Y:S02]  /*9880*/  VIADD R13, R0, 0xba ;  /* 0x000000ba000d7836 */ /* 0x000fe40000000000 */
[----:B------:R-:W-:Y:S01]  /*9890*/  @!P3 IMAD.MOV R57, RZ, RZ, -R57 ;  /* 0x000000ffff39b224 */ /* 0x000fe200078e0a39 */
[----:B------:R-:W-:Y:S01]  /*98a0*/  ISETP.GT.U32.AND P3, PT, R9, R6, PT ;  /* 0x000000060900720c */ /* 0x000fe20003f64070 */
[----:B------:R-:W-:Y:S01]  /*98b0*/  @!P4 IMAD.IADD R3, R3, 0x1, -R9 ;  /* 0x000000010303c824 */ /* 0x000fe200078e0a09 */
[----:B------:R-:W-:Y:S01]  /*98c0*/  ISETP.GT.U32.AND P4, PT, R9, R14, PT ;  /* 0x0000000e0900720c */ /* 0x000fe20003f84070 */
[----:B------:R-:W-:Y:S01]  /*98d0*/  IMAD.MOV.U32 R19, RZ, RZ, R2 ;  /* 0x000000ffff137224 */ /* 0x000fe200078e0002 */
[----:B------:R-:W-:Y:S01]  /*98e0*/  IABS R15, R13 ;  /* 0x0000000d000f7213 */ /* 0x000fe20000000000 */
[----:B------:R-:W-:Y:S01]  /*98f0*/  @!P0 IMAD.MOV R54, RZ, RZ, -R54 ;  /* 0x000000ffff368224 */ /* 0x000fe200078e0a36 */
[----:B------:R-:W-:Y:S01]  /*9900*/  ISETP.GE.AND P0, PT, R7, RZ, PT ;  /* 0x000000ff0700720c */ /* 0x000fe20003f06270 */
[----:B------:R-:W-:Y:S01]  /*9910*/  @!P6 IMAD.MOV R19, RZ, RZ, -R19 ;  /* 0x000000ffff13e224 */ /* 0x000fe200078e0a13 */
[----:B------:R-:W-:Y:S01]  /*9920*/  ISETP.GE.AND P6, PT, R8, RZ, PT ;  /* 0x000000ff0800720c */ /* 0x000fe20003fc6270 */
[----:B------:R-:W-:-:S03]  /*9930*/  IMAD.HI.U32 R2, R10, R15, RZ ;  /* 0x0000000f0a027227 */ /* 0x000fc600078e00ff */
[----:B------:R-:W-:Y:S01]  /*9940*/  STL [R1+0x9a0], R19 ;  /* 0x0009a01301007387 */ /* 0x000fe20000100800 */
[--C-:B------:R-:W-:Y:S01]  /*9950*/  @!P5 IMAD.IADD R4, R4, 0x1, -R9.reuse ;  /* 0x000000010404d824 */ /* 0x100fe200078e0a09 */
[----:B------:R-:W-:Y:S01]  /*9960*/  ISETP.GE.AND P5, PT, R11, RZ, PT ;  /* 0x000000ff0b00720c */ /* 0x000fe20003fa6270 */
[--C-:B------:R-:W-:Y:S01]  /*9970*/  @!P1 IMAD.IADD R53, R53, 0x1, -R9.reuse ;  /* 0x0000000135359824 */ /* 0x100fe200078e0a09 */
[----:B------:R-:W-:Y:S01]  /*9980*/  ISETP.GE.AND P1, PT, R13, RZ, PT ;  /* 0x000000ff0d00720c */ /* 0x000fe20003f26270 */
[----:B------:R-:W-:Y:S02]  /*9990*/  IMAD.MOV R2, RZ, RZ, -R2 ;  /* 0x000000ffff027224 */ /* 0x000fe400078e0a02 */
[----:B------:R-:W-:Y:S01]  /*99a0*/  @!P3 IMAD.IADD R6, R6, 0x1, -R9 ;  /* 0x000000010606b824 */ /* 0x000fe200078e0a09 */
[----:B------:R-:W-:Y:S01]  /*99b0*/  ISETP.GE.AND P3, PT, R12, RZ, PT ;  /* 0x000000ff0c00720c */ /* 0x000fe20003f66270 */
[----:B------:R-:W-:Y:S02]  /*99c0*/  IMAD.MOV.U32 R16, RZ, RZ, R3 ;  /* 0x000000ffff107224 */ /* 0x000fe400078e0003 */
[----:B------:R-:W-:-:S02]  /*99d0*/  IMAD.MOV.U32 R7, RZ, RZ, R4 ;  /* 0x000000ffff077224 */ /* 0x000fc400078e0004 */
[----:B------:R-:W-:Y:S01]  /*99e0*/  @!P4 IMAD.IADD R14, R14, 0x1, -R9 ;  /* 0x000000010e0ec824 */ /* 0x000fe200078e0a09 */
[C---:B------:R-:W-:Y:S01]  /*99f0*/  ISETP.GT.U32.AND P4, PT, R9.reuse, R53, PT ;  /* 0x000000350900720c */ /* 0x040fe20003f84070 */
[C---:B------:R-:W-:Y:S02]  /*9a00*/  IMAD R15, R9.reuse, R2, R15 ;  /* 0x00000002090f7224 */ /* 0x040fe400078e020f */
[C---:B------:R-:W-:Y:S02]  /*9a10*/  VIADD R2, R0.reuse, 0xbb ;  /* 0x000000bb00027836 */ /* 0x040fe40000000000 */
[----:B------:R-:W-:Y:S02]  /*9a20*/  IMAD.MOV.U32 R4, RZ, RZ, R6 ;  /* 0x000000ffff047224 */ /* 0x000fe400078e0006 */
[----:B------:R-:W-:Y:S01]  /*9a30*/  @!P2 IMAD.MOV R16, RZ, RZ, -R16 ;  /* 0x000000ffff10a224 */ /* 0x000fe200078e0a10 */
[----:B------:R-:W-:Y:S01]  /*9a40*/  IABS R49, R2 ;  /* 0x0000000200317213 */ /* 0x000fe20000000000 */
[----:B------:R-:W-:Y:S01]  /*9a50*/  @!P0 IMAD.MOV R7, RZ, RZ, -R7 ;  /* 0x000000ffff078224 */ /* 0x000fe200078e0a07 */
[C---:B------:R-:W-:Y:S01]  /*9a60*/  ISETP.GT.U32.AND P0, PT, R9.reuse, R14, PT ;  /* 0x0000000e0900720c */ /* 0x040fe20003f04070 */
[C---:B------:R-:W-:Y:S01]  /*9a70*/  VIADD R3, R0.reuse, 0xbc ;  /* 0x000000bc00037836 */ /* 0x040fe20000000000 */
[----:B------:R-:W-:Y:S01]  /*9a80*/  STL [R1+0x5cc], R16 ;  /* 0x0005cc1001007387 */ /* 0x000fe20000100800 */
[----:B------:R-:W-:Y:S01]  /*9a90*/  @!P6 IMAD.MOV R4, RZ, RZ, -R4 ;  /* 0x000000ffff04e224 */ /* 0x000fe200078e0a04 */
[----:B------:R-:W-:Y:S01]  /*9aa0*/  ISETP.GT.U32.AND P6, PT, R9, R15, PT ;  /* 0x0000000f0900720c */ /* 0x000fe20003fc4070 */
[----:B------:R-:W-:Y:S01]  /*9ab0*/  @!P4 IMAD.IADD R53, R53, 0x1, -R9 ;  /* 0x000000013535c824 */ /* 0x000fe200078e0a09 */
[----:B------:R0:W-:Y:S01]  /*9ac0*/  STL [R1+0x9a4], R7 ;  /* 0x0009a40701007387 */ /* 0x0001e20000100800 */
[----:B------:R-:W-:Y:S01]  /*9ad0*/  IABS R8, R3 ;  /* 0x0000000300087213 */ /* 0x000fe20000000000 */
[----:B------:R-:W-:Y:S01]  /*9ae0*/  VIADD R13, R0, 0xbf ;  /* 0x000000bf000d7836 */ /* 0x000fe20000000000 */
[----:B------:R-:W-:Y:S01]  /*9af0*/  ISETP.GE.AND P2, PT, R2, RZ, PT ;  /* 0x000000ff0200720c */ /* 0x000fe20003f46270 */
[----:B------:R1:W-:Y:S01]  /*9b00*/  STL [R1+0x9b8], R4 ;  /* 0x0009b80401007387 */ /* 0x0003e20000100800 */
[----:B------:R-:W-:Y:S01]  /*9b10*/  VIADD R2, R0, 0xbd ;  /* 0x000000bd00027836 */ /* 0x000fe20000000000 */
[----:B------:R-:W-:Y:S01]  /*9b20*/  ISETP.GE.AND P4, PT, R3, RZ, PT ;  /* 0x000000ff0300720c */ /* 0x000fe20003f86270 */
[----:B------:R-:W-:-:S03]  /*9b30*/  IMAD.HI.U32 R6, R10, R8, RZ ;  /* 0x000000080a067227 */ /* 0x000fc600078e00ff */
[----:B0-----:R-:W-:Y:S01]  /*9b40*/  IABS R7, R2 ;  /* 0x0000000200077213 */ /* 0x001fe20000000000 */
[----:B------:R-:W-:Y:S01]  /*9b50*/  @!P0 IMAD.IADD R14, R14, 0x1, -R9 ;  /* 0x000000010e0e8824 */ /* 0x000fe200078e0a09 */
[----:B------:R-:W-:Y:S01]  /*9b60*/  ISETP.GE.AND P0, PT, R2, RZ, PT ;  /* 0x000000ff0200720c */ /* 0x000fe20003f06270 */
[----:B------:R-:W-:Y:S02]  /*9b70*/  IMAD.MOV R2, RZ, RZ, -R6 ;  /* 0x000000ffff027224 */ /* 0x000fe400078e0a06 */
[----:B-1----:R-:W-:-:S04]  /*9b80*/  IMAD.HI.U32 R4, R10, R49, RZ ;  /* 0x000000310a047227 */ /* 0x002fc800078e00ff */
[----:B------:R-:W-:Y:S01]  /*9b90*/  IMAD.MOV R3, RZ, RZ, -R4 ;  /* 0x000000ffff037224 */ /* 0x000fe200078e0a04 */
[----:B------:R-:W-:Y:S01]  /*9ba0*/  IABS R4, R13 ;  /* 0x0000000d00047213 */ /* 0x000fe20000000000 */
[----:B------:R-:W-:Y:S02]  /*9bb0*/  @!P6 IMAD.IADD R15, R15, 0x1, -R9 ;  /* 0x000000010f0fe824 */ /* 0x000fe400078e0a09 */
[C---:B------:R-:W-:Y:S02]  /*9bc0*/  IMAD R49, R9.reuse, R3, R49 ;  /* 0x0000000309317224 */ /* 0x040fe400078e0231 */
[C---:B------:R-:W-:Y:S02]  /*9bd0*/  IMAD R8, R9.reuse, R2, R8 ;  /* 0x0000000209087224 */ /* 0x040fe400078e0208 */
[----:B------:R-:W-:Y:S01]  /*9be0*/  IMAD.MOV.U32 R52, RZ, RZ, R14 ;  /* 0x000000ffff347224 */ /* 0x000fe200078e000e */
[C---:B------:R-:W-:Y:S01]  /*9bf0*/  ISETP.GT.U32.AND P6, PT, R9.reuse, R49, PT ;  /* 0x000000310900720c */ /* 0x040fe20003fc4070 */
[----:B------:R-:W-:Y:S01]  /*9c00*/  @!P5 IMAD.MOV R53, RZ, RZ, -R53 ;  /* 0x000000ffff35d224 */ /* 0x000fe200078e0a35 */
[C---:B------:R-:W-:Y:S01]  /*9c10*/  ISETP.GT.U32.AND P5, PT, R9.reuse, R15, PT ;  /* 0x0000000f0900720c */ /* 0x040fe20003fa4070 */
[----:B------:R-:W-:Y:S01]  /*9c20*/  @!P3 IMAD.MOV R52, RZ, RZ, -R52 ;  /* 0x000000ffff34b224 */ /* 0x000fe200078e0a34 */
[----:B------:R-:W-:Y:S01]  /*9c30*/  ISETP.GT.U32.AND P3, PT, R9, R8, PT ;  /* 0x000000080900720c */ /* 0x000fe20003f64070 */
[----:B------:R-:W-:-:S04]  /*9c40*/  IMAD.HI.U32 R2, R10, R7, RZ ;  /* 0x000000070a027227 */ /* 0x000fc800078e00ff */
[----:B------:R-:W-:Y:S02]  /*9c50*/  VIADD R3, R0, 0xbe ;  /* 0x000000be00037836 */ /* 0x000fe40000000000 */
[----:B------:R-:W-:Y:S02]  /*9c60*/  IMAD.MOV R2, RZ, RZ, -R2 ;  /* 0x000000ffff027224 */ /* 0x000fe400078e0a02 */
[----:B------:R-:W-:Y:S01]  /*9c70*/  @!P6 IMAD.IADD R49, R49, 0x1, -R9 ;  /* 0x000000013131e824 */ /* 0x000fe200078e0a09 */
[----:B------:R-:W-:Y:S01]  /*9c80*/  ISETP.GE.AND P6, PT, R3, RZ, PT ;  /* 0x000000ff0300720c */ /* 0x000fe20003fc6270 */
[----:B------:R-:W-:Y:S01]  /*9c90*/  IMAD R7, R9, R2, R7 ;  /* 0x0000000209077224 */ /* 0x000fe200078e0207 */
[----:B------:R-:W-:Y:S01]  /*9ca0*/  IABS R2, R3 ;  /* 0x0000000300027213 */ /* 0x000fe20000000000 */
[--C-:B------:R-:W-:Y:S02]  /*9cb0*/  @!P5 IMAD.IADD R15, R15, 0x1, -R9.reuse ;  /* 0x000000010f0fd824 */ /* 0x100fe400078e0a09 */
[----:B------:R-:W-:Y:S01]  /*9cc0*/  @!P3 IMAD.IADD R8, R8, 0x1, -R9 ;  /* 0x000000010808b824 */ /* 0x000fe200078e0a09 */
[C---:B------:R-:W-:Y:S01]  /*9cd0*/  ISETP.GT.U32.AND P5, PT, R9.reuse, R7, PT ;  /* 0x000000070900720c */ /* 0x040fe20003fa4070 */
[----:B------:R-:W-:Y:S01]  /*9ce0*/  IMAD.MOV.U32 R3, RZ, RZ, R4 ;  /* 0x000000ffff037224 */ /* 0x000fe200078e0004 */
[----:B------:R-:W-:Y:S01]  /*9cf0*/  ISETP.GT.U32.AND P3, PT, R9, R49, PT ;  /* 0x000000310900720c */ /* 0x000fe20003f64070 */
[----:B------:R-:W-:-:S04]  /*9d00*/  IMAD.HI.U32 R4, R10, R2, RZ ;  /* 0x000000020a047227 */ /* 0x000fc800078e00ff */
[----:B------:R-:W-:Y:S02]  /*9d10*/  IMAD.MOV R4, RZ, RZ, -R4 ;  /* 0x000000ffff047224 */ /* 0x000fe400078e0a04 */
[C---:B------:R-:W-:Y:S02]  /*9d20*/  VIADD R11, R0.reuse, 0xc0 ;  /* 0x000000c0000b7836 */ /* 0x040fe40000000000 */
[----:B------:R-:W-:Y:S02]  /*9d30*/  IMAD R2, R9, R4, R2 ;  /* 0x0000000409027224 */ /* 0x000fe400078e0202 */
[--C-:B------:R-:W-:Y:S01]  /*9d40*/  @!P5 IMAD.IADD R7, R7, 0x1, -R9.reuse ;  /* 0x000000010707d824 */ /* 0x100fe200078e0a09 */
[----:B------:R-:W-:Y:S01]  /*9d50*/  IABS R48, R11 ;  /* 0x0000000b00307213 */ /* 0x000fe20000000000 */
[----:B------:R-:W-:Y:S01]  /*9d60*/  @!P3 IMAD.IADD R49, R49, 0x1, -R9 ;  /* 0x000000013131b824 */ /* 0x000fe200078e0a09 */
[C---:B------:R-:W-:Y:S01]  /*9d70*/  ISETP.GT.U32.AND P3, PT, R9.reuse, R2, PT ;  /* 0x000000020900720c */ /* 0x040fe20003f64070 */
[----:B------:R-:W-:Y:S01]  /*9d80*/  VIADD R6, R0, 0xc1 ;  /* 0x000000c100067836 */ /* 0x000fe20000000000 */
[----:B------:R-:W-:Y:S01]  /*9d90*/  ISETP.GT.U32.AND P5, PT, R9, R7, PT ;  /* 0x000000070900720c */ /* 0x000fe20003fa4070 */
[----:B------:R-:W-:-:S03]  /*9da0*/  IMAD.HI.U32 R12, R10, R48, RZ ;  /* 0x000000300a0c7227 */ /* 0x000fc600078e00ff */
[----:B------:R-:W-:Y:S01]  /*9db0*/  IABS R46, R6 ;  /* 0x00000006002e7213 */ /* 0x000fe20000000000 */
[----:B------:R-:W-:Y:S02]  /*9dc0*/  IMAD.MOV R12, RZ, RZ, -R12 ;  /* 0x000000ffff0c7224 */ /* 0x000fe400078e0a0c */
[----:B------:R-:W-:Y:S02]  /*9dd0*/  IMAD.MOV.U32 R50, RZ, RZ, R15 ;  /* 0x000000ffff327224 */ /* 0x000fe400078e000f */
[C---:B------:R-:W-:Y:S02]  /*9de0*/  IMAD R48, R9.reuse, R12, R48 ;  /* 0x0000000c09307224 */ /* 0x040fe400078e0230 */
[--C-:B------:R-:W-:Y:S02]  /*9df0*/  @!P3 IMAD.IADD R2, R2, 0x1, -R9.reuse ;  /* 0x000000010202b824 */ /* 0x100fe400078e0a09 */
[----:B------:R-:W-:Y:S01]  /*9e00*/  @!P1 IMAD.MOV R50, RZ, RZ, -R50 ;  /* 0x000000ffff329224 */ /* 0x000fe200078e0a32 */
[----:B------:R-:W-:Y:S01]  /*9e10*/  ISETP.GT.U32.AND P1, PT, R9, R8, PT ;  /* 0x000000080900720c */ /* 0x000fe20003f24070 */
[----:B------:R-:W-:Y:S01]  /*9e20*/  @!P5 IMAD.IADD R7, R7, 0x1, -R9 ;  /* 0x000000010707d824 */ /* 0x000fe200078e0a09 */
[C---:B------:R-:W-:Y:S01]  /*9e30*/  ISETP.GT.U32.AND P5, PT, R9.reuse, R48, PT ;  /* 0x000000300900720c */ /* 0x040fe20003fa4070 */
[----:B------:R-:W-:Y:S01]  /*9e40*/  IMAD.HI.U32 R14, R10, R3, RZ ;  /* 0x000000030a0e7227 */ /* 0x000fe200078e00ff */
[----:B------:R-:W-:-:S03]  /*9e50*/  ISETP.GT.U32.AND P3, PT, R9, R2, PT ;  /* 0x000000020900720c */ /* 0x000fc60003f64070 */
[----:B------:R-:W-:-:S04]  /*9e60*/  IMAD.HI.U32 R12, R10, R46, RZ ;  /* 0x0000002e0a0c7227 */ /* 0x000fc800078e00ff */
[----:B------:R-:W-:Y:S02]  /*9e70*/  IMAD.MOV R14, RZ, RZ, -R14 ;  /* 0x000000ffff0e7224 */ /* 0x000fe400078e0a0e */
[----:B------:R-:W-:Y:S02]  /*9e80*/  IMAD.MOV R12, RZ, RZ, -R12 ;  /* 0x000000ffff0c7224 */ /* 0x000fe400078e0a0c */
[C---:B------:R-:W-:Y:S02]  /*9e90*/  IMAD R3, R9.reuse, R14, R3 ;  /* 0x0000000e09037224 */ /* 0x040fe400078e0203 */
[C---:B------:R-:W-:Y:S02]  /*9ea0*/  IMAD R46, R9.reuse, R12, R46 ;  /* 0x0000000c092e7224 */ /* 0x040fe400078e022e */
[--C-:B------:R-:W-:Y:S01]  /*9eb0*/  @!P1 IMAD.IADD R8, R8, 0x1, -R9.reuse ;  /* 0x0000000108089824 */ /* 0x100fe200078e0a09 */
[----:B------:R-:W-:Y:S01]  /*9ec0*/  ISETP.GT.U32.AND P1, PT, R9, R3, PT ;  /* 0x000000030900720c */ /* 0x000fe20003f24070 */
[----:B------:R-:W-:-:S02]  /*9ed0*/  @!P5 IMAD.IADD R48, R48, 0x1, -R9 ;  /* 0x000000013030d824 */ /* 0x000fc400078e0a09 */
[----:B------:R-:W-:Y:S01]  /*9ee0*/  @!P3 IMAD.IADD R2, R2, 0x1, -R9 ;  /* 0x000000010202b824 */ /* 0x000fe200078e0a09 */
[C---:B------:R-:W-:Y:S01]  /*9ef0*/  ISETP.GT.U32.AND P3, PT, R9.reuse, R46, PT ;  /* 0x0000002e0900720c */ /* 0x040fe20003f64070 */
[C---:B------:R-:W-:Y:S01]  /*9f00*/  VIADD R4, R0.reuse, 0xc2 ;  /* 0x000000c200047836 */ /* 0x040fe20000000000 */
[----:B------:R-:W-:Y:S01]  /*9f10*/  ISETP.GT.U32.AND P5, PT, R9, R48, PT ;  /* 0x000000300900720c */ /* 0x000fe20003fa4070 */
[----:B------:R-:W-:Y:S02]  /*9f20*/  IMAD.MOV.U32 R16, RZ, RZ, R8 ;  /* 0x000000ffff107224 */ /* 0x000fe400078e0008 */
[----:B------:R-:W-:Y:S01]  /*9f30*/  VIADD R8, R0, 0xc3 ;  /* 0x000000c300087836 */ /* 0x000fe20000000000 */
[----:B------:R-:W-:Y:S01]  /*9f40*/  IABS R44, R4 ;  /* 0x00000004002c7213 */ /* 0x000fe20000000000 */
[----:B------:R-:W-:Y:S01]  /*9f50*/  @!P2 IMAD.MOV R49, RZ, RZ, -R49 ;  /* 0x000000ffff31a224 */ /* 0x000fe200078e0a31 */
[----:B------:R-:W-:Y:S01]  /*9f60*/  ISETP.GE.AND P2, PT, R13, RZ, PT ;  /* 0x000000ff0d00720c */ /* 0x000fe20003f46270 */
[----:B------:R-:W-:Y:S01]  /*9f70*/  @!P1 IMAD.IADD R3, R3, 0x1, -R9 ;  /* 0x0000000103039824 */ /* 0x000fe200078e0a09 */
[----:B------:R-:W-:Y:S01]  /*9f80*/  IABS R42, R8 ;  /* 0x00000008002a7213 */ /* 0x000fe20000000000 */
[----:B------:R-:W-:Y:S01]  /*9f90*/  IMAD.HI.U32 R13, R10, R44, RZ ;  /* 0x0000002c0a0d7227 */ /* 0x000fe200078e00ff */
[----:B------:R-:W-:-:S03]  /*9fa0*/  ISETP.GE.AND P1, PT, R11, RZ, PT ;  /* 0x000000ff0b00720c */ /* 0x000fc60003f26270 */
[--C-:B------:R-:W-:Y:S02]  /*9fb0*/  @!P3 IMAD.IADD R46, R46, 0x1, -R9.reuse ;  /* 0x000000012e2eb824 */ /* 0x100fe400078e0a09 */
[----:B------:R-:W-:Y:S01]  /*9fc0*/  @!P4 IMAD.MOV R16, RZ, RZ, -R16 ;  /* 0x000000ffff10c224 */ /* 0x000fe200078e0a10 */
[C---:B------:R-:W-:Y:S01]  /*9fd0*/  ISETP.GT.U32.AND P4, PT, R9.reuse, R3, PT ;  /* 0x000000030900720c */ /* 0x040fe20003f84070 */
[----:B------:R-:W-:Y:S01]  /*9fe0*/  @!P5 IMAD.IADD R48, R48, 0x1, -R9 ;  /* 0x000000013030d824 */ /* 0x000fe200078e0a09 */
[----:B------:R-:W-:Y:S01]  /*9ff0*/  ISETP.GE.AND P5, PT, R8, RZ, PT ;  /* 0x000000ff0800720c */ /* 0x000fe20003fa6270 */
[----:B------:R-:W-:Y:S01]  /*a000*/  IMAD.MOV R13, RZ, RZ, -R13 ;  /* 0x000000ffff0d7224 */ /* 0x000fe200078e0a0d */
[C---:B------:R-:W-:Y:S01]  /*a010*/  ISETP.GT.U32.AND P3, PT, R9.reuse, R46, PT ;  /* 0x0000002e0900720c */ /* 0x040fe20003f64070 */
[----:B------:R-:W-:Y:S01]  /*a020*/  IMAD.HI.U32 R8, R10, R42, RZ ;  /* 0x0000002a0a087227 */ /* 0x000fe200078e00ff */
[----:B------:R-:W-:Y:S03]  /*a030*/  STL [R1+0x5c0], R16 ;  /* 0x0005c01001007387 */ /* 0x000fe60000100800 */
[----:B------:R-:W-:-:S02]  /*a040*/  IMAD R44, R9, R13, R44 ;  /* 0x0000000d092c7224 */ /* 0x000fc400078e022c */
[----:B------:R-:W-:Y:S02]  /*a050*/  @!P0 IMAD.MOV R7, RZ, RZ, -R7 ;  /* 0x000000ffff078224 */ /* 0x000fe400078e0a07 */
[----:B------:R-:W-:Y:S01]  /*a060*/  VIADD R12, R0, 0xc4 ;  /* 0x000000c4000c7836 */ /* 0x000fe20000000000 */
[----:B------:R-:W-:Y:S01]  /*a070*/  ISETP.GT.U32.AND P0, PT, R9, R44, PT ;  /* 0x0000002c0900720c */ /* 0x000fe20003f04070 */
[----:B------:R-:W-:Y:S01]  /*a080*/  IMAD.MOV R8, RZ, RZ, -R8 ;  /* 0x000000ffff087224 */ /* 0x000fe200078e0a08 */
[----:B------:R0:W-:Y:S01]  /*a090*/  STL [R1+0x5c4], R7 ;  /* 0x0005c40701007387 */ /* 0x0001e20000100800 */
[--C-:B------:R-:W-:Y:S01]  /*a0a0*/  @!P4 IMAD.IADD R3, R3, 0x1, -R9.reuse ;  /* 0x000000010303c824 */ /* 0x100fe200078e0a09 */
[----:B------:R-:W-:Y:S01]  /*a0b0*/  ISETP.GE.AND P4, PT, R4, RZ, PT ;  /* 0x000000ff0400720c */ /* 0x000fe20003f86270 */
[----:B------:R-:W-:Y:S02]  /*a0c0*/  IMAD R42, R9, R8, R42 ;  /* 0x00000008092a7224 */ /* 0x000fe400078e022a */
[----:B------:R-:W-:-:S02]  /*a0d0*/  @!P3 IMAD.IADD R46, R46, 0x1, -R9 ;  /* 0x000000012e2eb824 */ /* 0x000fc400078e0a09 */
[----:B------:R-:W-:Y:S01]  /*a0e0*/  VIADD R4, R0, 0xc5 ;  /* 0x000000c500047836 */ /* 0x000fe20000000000 */
[C---:B------:R-:W-:Y:S01]  /*a0f0*/  ISETP.GT.U32.AND P3, PT, R9.reuse, R42, PT ;  /* 0x0000002a0900720c */ /* 0x040fe20003f64070 */
[----:B------:R-:W-:Y:S01]  /*a100*/  IMAD.MOV.U32 R11, RZ, RZ, R2 ;  /* 0x000000ffff0b7224 */ /* 0x000fe200078e0002 */
[----:B0-----:R-:W-:Y:S01]  /*a110*/  IABS R7, R12 ;  /* 0x0000000c00077213 */ /* 0x001fe20000000000 */
[----:B------:R-:W-:Y:S01]  /*a120*/  @!P0 IMAD.IADD R44, R44, 0x1, -R9 ;  /* 0x000000012c2c8824 */ /* 0x000fe200078e0a09 */
[----:B------:R-:W-:Y:S01]  /*a130*/  IABS R2, R4 ;  /* 0x0000000400027213 */ /* 0x000fe20000000000 */
[----:B------:R-:W-:Y:S01]  /*a140*/  @!P6 IMAD.MOV R11, RZ, RZ, -R11 ;  /* 0x000000ffff0be224 */ /* 0x000fe200078e0a0b */
[----:B------:R-:W-:Y:S01]  /*a150*/  ISETP.GE.AND P6, PT, R6, RZ, PT ;  /* 0x000000ff0600720c */ /* 0x000fe20003fc6270 */
[----:B------:R-:W-:Y:S01]  /*a160*/  IMAD.HI.U32 R15, R10, R7, RZ ;  /* 0x000000070a0f7227 */ /* 0x000fe200078e00ff */
[----:B------:R-:W-:Y:S02]  /*a170*/  ISETP.GT.U32.AND P0, PT, R9, R44, PT ;  /* 0x0000002c0900720c */ /* 0x000fe40003f04070 */
[----:B------:R0:W-:Y:S01]  /*a180*/  STL [R1+0x5c8], R11 ;  /* 0x0005c80b01007387 */ /* 0x0001e20000100800 */
[----:B------:R-:W-:-:S02]  /*a190*/  IMAD.MOV R15, RZ, RZ, -R15 ;  /* 0x000000ffff0f7224 */ /* 0x000fc400078e0a0f */
[----:B------:R-:W-:-:S04]  /*a1a0*/  IMAD.HI.U32 R14, R10, R2, RZ ;  /* 0x000000020a0e7227 */ /* 0x000fc800078e00ff */
[C---:B------:R-:W-:Y:S02]  /*a1b0*/  IMAD R7, R9.reuse, R15, R7 ;  /* 0x0000000f09077224 */ /* 0x040fe400078e0207 */
[----:B------:R-:W-:Y:S02]  /*a1c0*/  @!P3 IMAD.IADD R42, R42, 0x1, -R9 ;  /* 0x000000012a2ab824 */ /* 0x000fe400078e0a09 */
[----:B------:R-:W-:Y:S01]  /*a1d0*/  IMAD.MOV R14, RZ, RZ, -R14 ;  /* 0x000000ffff0e7224 */ /* 0x000fe200078e0a0e */
[C---:B------:R-:W-:Y:S01]  /*a1e0*/  ISETP.GT.U32.AND P3, PT, R9.reuse, R7, PT ;  /* 0x000000070900720c */ /* 0x040fe20003f64070 */
[C---:B------:R-:W-:Y:S02]  /*a1f0*/  VIADD R6, R0.reuse, 0xc6 ;  /* 0x000000c600067836 */ /* 0x040fe40000000000 */
[C---:B------:R-:W-:Y:S02]  /*a200*/  IMAD R2, R9.reuse, R14, R2 ;  /* 0x0000000e09027224 */ /* 0x040fe400078e0202 */
[----:B------:R-:W-:Y:S01]  /*a210*/  IMAD.MOV.U32 R16, RZ, RZ, R3 ;  /* 0x000000ffff107224 */ /* 0x000fe200078e0003 */
[----:B------:R-:W-:Y:S01]  /*a220*/  IABS R8, R6 ;  /* 0x0000000600087213 */ /* 0x000fe20000000000 */
[----:B------:R-:W-:Y:S01]  /*a230*/  @!P1 IMAD.MOV R48, RZ, RZ, -R48 ;  /* 0x000000ffff309224 */ /* 0x000fe200078e0a30 */
[----:B------:R-:W-:Y:S01]  /*a240*/  ISETP.GT.U32.AND P1, PT, R9, R2, PT ;  /* 0x000000020900720c */ /* 0x000fe20003f24070 */
[----:B0-----:R-:W-:-:S02]  /*a250*/  VIADD R11, R0, 0xc7 ;  /* 0x000000c7000b7836 */ /* 0x001fc40000000000 */
[--C-:B------:R-:W-:Y:S01]  /*a260*/  @!P0 IMAD.IADD R44, R44, 0x1, -R9.reuse ;  /* 0x000000012c2c8824 */ /* 0x100fe200078e0a09 */
[----:B------:R-:W-:Y:S01]  /*a270*/  ISETP.GE.AND P0, PT, R12, RZ, PT ;  /* 0x000000ff0c00720c */ /* 0x000fe20003f06270 */
[----:B------:R-:W-:Y:S01]  /*a280*/  @!P2 IMAD.MOV R16, RZ, RZ, -R16 ;  /* 0x000000ffff10a224 */ /* 0x000fe200078e0a10 */
[----:B------:R-:W-:Y:S01]  /*a290*/  ISETP.GT.U32.AND P2, PT, R9, R42, PT ;  /* 0x0000002a0900720c */ /* 0x000fe20003f44070 */
[----:B------:R-:W-:Y:S01]  /*a2a0*/  @!P3 IMAD.IADD R7, R7, 0x1, -R9 ;  /* 0x000000010707b824 */ /* 0x000fe200078e0a09 */
[----:B------:R-:W-:Y:S01]  /*a2b0*/  IABS R13, R11 ;  /* 0x0000000b000d7213 */ /* 0x000fe20000000000 */
[----:B------:R-:W-:Y:S01]  /*a2c0*/  IMAD.HI.U32 R12, R10, R8, RZ ;  /* 0x000000080a0c7227 */ /* 0x000fe200078e00ff */
[----:B------:R-:W-:Y:S02]  /*a2d0*/  STL [R1+0x5bc], R16 ;  /* 0x0005bc1001007387 */ /* 0x000fe40000100800 */
[----:B------:R-:W-:Y:S01]  /*a2e0*/  ISETP.GT.U32.AND P3, PT, R9, R7, PT ;  /* 0x000000070900720c */ /* 0x000fe20003f64070 */
[----:B------:R-:W-:-:S02]  /*a2f0*/  IMAD.MOV R12, RZ, RZ, -R12 ;  /* 0x000000ffff0c7224 */ /* 0x000fc400078e0a0c */
[----:B------:R-:W-:Y:S02]  /*a300*/  IMAD.MOV.U32 R3, RZ, RZ, R13 ;  /* 0x000000ffff037224 */ /* 0x000fe400078e000d */
[----:B------:R-:W-:Y:S01]  /*a310*/  @!P6 IMAD.MOV R46, RZ, RZ, -R46 ;  /* 0x000000ffff2ee224 */ /* 0x000fe200078e0a2e */
[----:B------:R-:W-:Y:S01]  /*a320*/  ISETP.GE.AND P6, PT, R4, RZ, PT ;  /* 0x000000ff0400720c */ /* 0x000fe20003fc6270 */
[----:B------:R-:W-:Y:S01]  /*a330*/  @!P4 IMAD.MOV R44, RZ, RZ, -R44 ;  /* 0x000000ffff2cc224 */ /* 0x000fe200078e0a2c */
[----:B------:R-:W-:Y:S01]  /*a340*/  ISETP.GE.AND P4, PT, R6, RZ, PT ;  /* 0x000000ff0600720c */ /* 0x000fe20003f86270 */
[----:B------:R-:W-:Y:S02]  /*a350*/  IMAD R4, R9, R12, R8 ;  /* 0x0000000c09047224 */ /* 0x000fe400078e0208 */
[----:B------:R-:W-:Y:S02]  /*a360*/  @!P1 IMAD.IADD R2, R2, 0x1, -R9 ;  /* 0x0000000102029824 */ /* 0x000fe400078e0a09 */
[----:B------:R-:W-:-:S03]  /*a370*/  IMAD.HI.U32 R6, R10, R3, RZ ;  /* 0x000000030a067227 */ /* 0x000fc600078e00ff */
[C---:B------:R-:W-:Y:S01]  /*a380*/  ISETP.GT.U32.AND P1, PT, R9.reuse, R2, PT ;  /* 0x000000020900720c */ /* 0x040fe20003f24070 */
[--C-:B------:R-:W-:Y:S01]  /*a390*/  @!P2 IMAD.IADD R42, R42, 0x1, -R9.reuse ;  /* 0x000000012a2aa824 */ /* 0x100fe200078e0a09 */
[----:B------:R-:W-:Y:S01]  /*a3a0*/  ISETP.GT.U32.AND P2, PT, R9, R4, PT ;  /* 0x000000040900720c */ /* 0x000fe20003f44070 */
[----:B------:R-:W-:Y:S02]  /*a3b0*/  VIADD R8, R0, 0xc9 ;  /* 0x000000c900087836 */ /* 0x000fe40000000000 */
[----:B------:R-:W-:Y:S02]  /*a3c0*/  IMAD.MOV R6, RZ, RZ, -R6 ;  /* 0x000000ffff067224 */ /* 0x000fe400078e0a06 */
[----:B------:R-:W-:Y:S01]  /*a3d0*/  @!P3 IMAD.IADD R7, R7, 0x1, -R9 ;  /* 0x000000010707b824 */ /* 0x000fe200078e0a09 */
[----:B------:R-:W-:Y:S01]  /*a3e0*/  IABS R38, R8 ;  /* 0x0000000800267213 */ /* 0x000fe20000000000 */
[----:B------:R-:W-:Y:S01]  /*a3f0*/  IMAD R3, R9, R6, R3 ;  /* 0x0000000609037224 */ /* 0x000fe200078e0203 */
[----:B------:R-:W-:Y:S01]  /*a400*/  ISETP.GE.AND P3, PT, R11, RZ, PT ;  /* 0x000000ff0b00720c */ /* 0x000fe20003f66270 */
[----:B------:R-:W-:-:S02]  /*a410*/  IMAD.MOV.U32 R14, RZ, RZ, R7 ;  /* 0x000000ffff0e7224 */ /* 0x000fc400078e0007 */
[----:B------:R-:W-:Y:S01]  /*a420*/  @!P5 IMAD.MOV R42, RZ, RZ, -R42 ;  /* 0x000000ffff2ad224 */ /* 0x000fe200078e0a2a */
[----:B------:R-:W-:Y:S01]  /*a430*/  ISETP.GT.U32.AND P5, PT, R9, R3, PT ;  /* 0x000000030900720c */ /* 0x000fe20003fa4070 */
[----:B------:R-:W-:-:S04]  /*a440*/  IMAD.HI.U32 R12, R10, R38, RZ ;  /* 0x000000260a0c7227 */ /* 0x000fc800078e00ff */
[----:B------:R-:W-:Y:S01]  /*a450*/  @!P0 IMAD.MOV R14, RZ, RZ, -R14 ;  /* 0x000000ffff0e8224 */ /* 0x000fe200078e0a0e */
[----:B------:R-:W-:Y:S01]  /*a460*/  ISETP.GE.AND P0, PT, R8, RZ, PT ;  /* 0x000000ff0800720c */ /* 0x000fe20003f06270 */
[--C-:B------:R-:W-:Y:S02]  /*a470*/  @!P2 IMAD.IADD R4, R4, 0x1, -R9.reuse ;  /* 0x000000010404a824 */ /* 0x100fe400078e0a09 */
[----:B------:R-:W-:Y:S01]  /*a480*/  @!P1 IMAD.IADD R2, R2, 0x1, -R9 ;  /* 0x0000000102029824 */ /* 0x000fe200078e0a09 */
[----:B------:R0:W-:Y:S01]  /*a490*/  STL [R1+0x5b4], R14 ;  /* 0x0005b40e01007387 */ /* 0x0001e20000100800 */
[----:B------:R-:W-:Y:S01]  /*a4a0*/  IMAD.MOV R12, RZ, RZ, -R12 ;  /* 0x000000ffff0c7224 */ /* 0x000fe200078e0a0c */
[C---:B------:R-:W-:Y:S01]  /*a4b0*/  ISETP.GT.U32.AND P2, PT, R9.reuse, R4, PT ;  /* 0x000000040900720c */ /* 0x040fe20003f44070 */
[----:B------:R-:W-:Y:S02]  /*a4c0*/  VIADD R13, R0, 0xc8 ;  /* 0x000000c8000d7836 */ /* 0x000fe40000000000 */
[----:B------:R-:W-:-:S02]  /*a4d0*/  IMAD R38, R9, R12, R38 ;  /* 0x0000000c09267224 */ /* 0x000fc400078e0226 */
[----:B------:R-:W-:Y:S01]  /*a4e0*/  @!P5 IMAD.IADD R3, R3, 0x1, -R9 ;  /* 0x000000010303d824 */ /* 0x000fe200078e0a09 */
[----:B------:R-:W-:Y:S01]  /*a4f0*/  IABS R39, R13 ;  /* 0x0000000d00277213 */ /* 0x000fe20000000000 */
[----:B------:R-:W-:Y:S01]  /*a500*/  VIADD R6, R0, 0xca ;  /* 0x000000ca00067836 */ /* 0x000fe20000000000 */
[----:B------:R-:W-:Y:S01]  /*a510*/  ISETP.GE.AND P1, PT, R13, RZ, PT ;  /* 0x000000ff0d00720c */ /* 0x000fe20003f26270 */
[----:B0-----:R-:W-:Y:S01]  /*a520*/  IMAD.MOV.U32 R14, RZ, RZ, R2 ;  /* 0x000000ffff0e7224 */ /* 0x001fe200078e0002 */
[----:B------:R-:W-:Y:S01]  /*a530*/  ISETP.GT.U32.AND P5, PT, R9, R3, PT ;  /* 0x000000030900720c */ /* 0x000fe20003fa4070 */
[----:B------:R-:W-:Y:S01]  /*a540*/  IMAD.HI.U32 R11, R10, R39, RZ ;  /* 0x000000270a0b7227 */ /* 0x000fe200078e00ff */
[----:B------:R-:W-:-:S03]  /*a550*/  IABS R25, R6 ;  /* 0x0000000600197213 */ /* 0x000fc60000000000 */
[----:B------:R-:W-:Y:S01]  /*a560*/  @!P6 IMAD.MOV R14, RZ, RZ, -R14 ;  /* 0x000000ffff0ee224 */ /* 0x000fe200078e0a0e */
[C---:B------:R-:W-:Y:S01]  /*a570*/  ISETP.GT.U32.AND P6, PT, R9.reuse, R38, PT ;  /* 0x000000260900720c */ /* 0x040fe20003fc4070 */
[----:B------:R-:W-:Y:S02]  /*a580*/  @!P2 IMAD.IADD R4, R4, 0x1, -R9 ;  /* 0x000000010404a824 */ /* 0x000fe400078e0a09 */
[----:B------:R-:W-:Y:S01]  /*a590*/  IMAD.MOV R11, RZ, RZ, -R11 ;  /* 0x000000ffff0b7224 */ /* 0x000fe200078e0a0b */
[----:B------:R-:W-:Y:S01]  /*a5a0*/  STL [R1+0x5ac], R14 ;  /* 0x0005ac0e01007387 */ /* 0x000fe20000100800 */
[----:B------:R-:W-:Y:S02]  /*a5b0*/  VIADD R2, R0, 0xcb ;  /* 0x000000cb00027836 */ /* 0x000fe40000000000 */
[----:B------:R-:W-:Y:S02]  /*a5c0*/  IMAD.MOV.U32 R13, RZ, RZ, R4 ;  /* 0x000000ffff0d7224 */ /* 0x000fe400078e0004 */
[C---:B------:R-:W-:Y:S01]  /*a5d0*/  IMAD R39, R9.reuse, R11, R39 ;  /* 0x0000000b09277224 */ /* 0x040fe200078e0227 */
[----:B------:R-:W-:Y:S01]  /*a5e0*/  IABS R24, R2 ;  /* 0x0000000200187213 */ /* 0x000fe20000000000 */
[----:B------:R-:W-:Y:S01]  /*a5f0*/  @!P4 IMAD.MOV R13, RZ, RZ, -R13 ;  /* 0x000000ffff0dc224 */ /* 0x000fe200078e0a0d */
[----:B------:R-:W-:Y:S01]  /*a600*/  ISETP.GE.AND P4, PT, R6, RZ, PT ;  /* 0x000000ff0600720c */ /* 0x000fe20003f86270 */
[--C-:B------:R-:W-:Y:S01]  /*a610*/  @!P6 IMAD.IADD R38, R38, 0x1, -R9.reuse ;  /* 0x000000012626e824 */ /* 0x100fe200078e0a09 */
[C---:B------:R-:W-:Y:S01]  /*a620*/  ISETP.GT.U32.AND P2, PT, R9.reuse, R39, PT ;  /* 0x000000270900720c */ /* 0x040fe20003f44070 */
[----:B------:R-:W-:Y:S01]  /*a630*/  IMAD.HI.U32 R7, R10, R25, RZ ;  /* 0x000000190a077227 */ /* 0x000fe200078e00ff */
[----:B------:R0:W-:Y:S02]  /*a640*/  STL [R1+0x5b0], R13 ;  /* 0x0005b00d01007387 */ /* 0x0001e40000100800 */
[----:B------:R-:W-:Y:S01]  /*a650*/  ISETP.GT.U32.AND P6, PT, R9, R38, PT ;  /* 0x000000260900720c */ /* 0x000fe20003fc4070 */
[----:B------:R-:W-:Y:S01]  /*a660*/  @!P5 IMAD.IADD R3, R3, 0x1, -R9 ;  /* 0x000000010303d824 */ /* 0x000fe200078e0a09 */
[----:B------:R-:W-:Y:S01]  /*a670*/  ISETP.GE.AND P5, PT, R2, RZ, PT ;  /* 0x000000ff0200720c */ /* 0x000fe20003fa6270 */
[----:B------:R-:W-:-:S04]  /*a680*/  IMAD.HI.U32 R12, R10, R24, RZ ;  /* 0x000000180a0c7227 */ /* 0x000fc800078e00ff */
[----:B------:R-:W-:Y:S02]  /*a690*/  IMAD.MOV R7, RZ, RZ, -R7 ;  /* 0x000000ffff077224 */ /* 0x000fe400078e0a07 */
[----:B0-----:R-:W-:Y:S02]  /*a6a0*/  IMAD.MOV.U32 R13, RZ, RZ, R3 ;  /* 0x000000ffff0d7224 */ /* 0x001fe400078e0003 */
[----:B------:R-:W-:Y:S01]  /*a6b0*/  IMAD.MOV R3, RZ, RZ, -R12 ;  /* 0x000000ffff037224 */ /* 0x000fe200078e0a0c */
[----:B------:R-:W-:Y:S01]  /*a6c0*/  SHF.R.U32.HI R12, RZ, 0x6, R47 ;  /* 0x00000006ff0c7819 */ /* 0x000fe2000001162f */
[C---:B------:R-:W-:Y:S02]  /*a6d0*/  IMAD R25, R9.reuse, R7, R25 ;  /* 0x0000000709197224 */ /* 0x040fe400078e0219 */
[C---:B------:R-:W-:Y:S01]  /*a6e0*/  IMAD R24, R9.reuse, R3, R24 ;  /* 0x0000000309187224 */ /* 0x040fe200078e0218 */
[----:B------:R-:W0:Y:S01]  /*a6f0*/  LDC.64 R6, c[0x0][0x3a8] ;  /* 0x0000ea00ff067b82 */ /* 0x000e220000000a00 */
[----:B------:R-:W-:Y:S01]  /*a700*/  @!P3 IMAD.MOV R13, RZ, RZ, -R13 ;  /* 0x000000ffff0db224 */ /* 0x000fe200078e0a0d */
[----:B------:R-:W-:Y:S01]  /*a710*/  ISETP.GT.U32.AND P3, PT, R9, R25, PT ;  /* 0x000000190900720c */ /* 0x000fe20003f64070 */
[----:B------:R-:W-:-:S02]  /*a720*/  @!P2 IMAD.IADD R39, R39, 0x1, -R9 ;  /* 0x000000012727a824 */ /* 0x000fc400078e0a09 */
[----:B------:R-:W-:Y:S01]  /*a730*/  VIADD R2, R0, 0xcc ;  /* 0x000000cc00027836 */ /* 0x000fe20000000000 */
[----:B------:R1:W-:Y:S01]  /*a740*/  STL [R1+0x5b8], R13 ;  /* 0x0005b80d01007387 */ /* 0x0003e20000100800 */
[--C-:B------:R-:W-:Y:S01]  /*a750*/  @!P6 IMAD.IADD R38, R38, 0x1, -R9.reuse ;  /* 0x000000012626e824 */ /* 0x100fe200078e0a09 */
[C---:B------:R-:W-:Y:S01]  /*a760*/  ISETP.GT.U32.AND P6, PT, R9.reuse, R24, PT ;  /* 0x000000180900720c */ /* 0x040fe20003fc4070 */
[C---:B------:R-:W-:Y:S01]  /*a770*/  VIADD R4, R0.reuse, 0xcd ;  /* 0x000000cd00047836 */ /* 0x040fe20000000000 */
[----:B------:R-:W-:Y:S01]  /*a780*/  ISETP.GT.U32.AND P2, PT, R9, R39, PT ;  /* 0x000000270900720c */ /* 0x000fe20003f44070 */
[----:B------:R-:W-:Y:S01]  /*a790*/  @!P0 IMAD.MOV R38, RZ, RZ, -R38 ;  /* 0x000000ffff268224 */ /* 0x000fe200078e0a26 */
[----:B------:R-:W-:Y:S01]  /*a7a0*/  IABS R11, R2 ;  /* 0x00000002000b7213 */ /* 0x000fe20000000000 */
[----:B------:R-:W-:Y:S01]  /*a7b0*/  VIADD R20, R0, 0xd3 ;  /* 0x000000d300147836 */ /* 0x000fe20000000000 */
[----:B------:R-:W-:Y:S01]  /*a7c0*/  IABS R8, R4 ;  /* 0x0000000400087213 */ /* 0x000fe20000000000 */
[----:B------:R-:W-:-:S02]  /*a7d0*/  @!P3 IMAD.IADD R25, R25, 0x1, -R9 ;  /* 0x000000011919b824 */ /* 0x000fc400078e0a09 */
[----:B------:R-:W-:-:S03]  /*a7e0*/  IMAD.HI.U32 R3, R10, R11, RZ ;  /* 0x0000000b0a037227 */ /* 0x000fc600078e00ff */
[----:B------:R-:W-:Y:S01]  /*a7f0*/  ISETP.GT.U32.AND P3, PT, R9, R25, PT ;  /* 0x000000190900720c */ /* 0x000fe20003f64070 */
[----:B------:R-:W-:Y:S02]  /*a800*/  IMAD.MOV R3, RZ, RZ, -R3 ;  /* 0x000000ffff037224 */ /* 0x000fe400078e0a03 */
[--C-:B------:R-:W-:Y:S02]  /*a810*/  @!P6 IMAD.IADD R24, R24, 0x1, -R9.reuse ;  /* 0x000000011818e824 */ /* 0x100fe400078e0a09 */
[----:B------:R-:W-:Y:S01]  /*a820*/  @!P2 IMAD.IADD R39, R39, 0x1, -R9 ;  /* 0x000000012727a824 */ /* 0x000fe200078e0a09 */
[----:B------:R-:W-:Y:S01]  /*a830*/  ISETP.GE.AND P2, PT, R2, RZ, PT ;  /* 0x000000ff0200720c */ /* 0x000fe20003f46270 */
[C---:B------:R-:W-:Y:S01]  /*a840*/  IMAD R11, R9.reuse, R3, R11 ;  /* 0x00000003090b7224 */ /* 0x040fe200078e020b */
[----:B------:R-:W-:Y:S01]  /*a850*/  ISETP.GT.U32.AND P0, PT, R9, R24, PT ;  /* 0x000000180900720c */ /* 0x000fe20003f04070 */
[----:B------:R-:W-:Y:S02]  /*a860*/  VIADD R3, R0, 0xce ;  /* 0x000000ce00037836 */ /* 0x000fe40000000000 */
[----:B------:R-:W-:-:S03]  /*a870*/  IMAD.HI.U32 R2, R10, R8, RZ ;  /* 0x000000080a027227 */ /* 0x000fc600078e00ff */
[----:B------:R-:W-:Y:S01]  /*a880*/  ISETP.GE.AND P6, PT, R3, RZ, PT ;  /* 0x000000ff0300720c */ /* 0x000fe20003fc6270 */
[----:B------:R-:W-:Y:S01]  /*a890*/  IMAD.MOV R2, RZ, RZ, -R2 ;  /* 0x000000ffff027224 */ /* 0x000fe200078e0a02 */
[----:B------:R-:W-:Y:S01]  /*a8a0*/  IABS R3, R3 ;  /* 0x0000000300037213 */ /* 0x000fe20000000000 */
[----:B------:R-:W-:Y:S01]  /*a8b0*/  @!P1 IMAD.MOV R39, RZ, RZ, -R39 ;  /* 0x000000ffff279224 */ /* 0x000fe200078e0a27 */
[----:B------:R-:W-:Y:S01]  /*a8c0*/  ISETP.GE.AND P1, PT, R4, RZ, PT ;  /* 0x000000ff0400720c */ /* 0x000fe20003f26270 */
[----:B------:R-:W-:Y:S01]  /*a8d0*/  IMAD R8, R9, R2, R8 ;  /* 0x0000000209087224 */ /* 0x000fe200078e0208 */
[----:B------:R-:W-:Y:S01]  /*a8e0*/  SGXT.U32 R4, R12, 0x1 ;  /* 0x000000010c04781a */ /* 0x000fe20000000000 */
[----:B------:R-:W-:-:S04]  /*a8f0*/  IMAD.HI.U32 R12, R10, R3, RZ ;  /* 0x000000030a0c7227 */ /* 0x000fc800078e00ff */
[--C-:B------:R-:W-:Y:S01]  /*a900*/  @!P3 IMAD.IADD R25, R25, 0x1, -R9.reuse ;  /* 0x000000011919b824 */ /* 0x100fe200078e0a09 */
[C---:B------:R-:W-:Y:S01]  /*a910*/  ISETP.GT.U32.AND P3, PT, R9.reuse, R11, PT ;  /* 0x0000000b0900720c */ /* 0x040fe20003f64070 */
[----:B------:R-:W-:Y:S01]  /*a920*/  @!P0 IMAD.IADD R24, R24, 0x1, -R9 ;  /* 0x0000000118188824 */ /* 0x000fe200078e0a09 */
[C---:B------:R-:W-:Y:S01]  /*a930*/  ISETP.GT.U32.AND P0, PT, R9.reuse, R8, PT ;  /* 0x000000080900720c */ /* 0x040fe20003f04070 */
[----:B------:R-:W-:Y:S02]  /*a940*/  IMAD.MOV R12, RZ, RZ, -R12 ;  /* 0x000000ffff0c7224 */ /* 0x000fe400078e0a0c */
[----:B------:R-:W-:Y:S02]  /*a950*/  @!P5 IMAD.MOV R24, RZ, RZ, -R24 ;  /* 0x000000ffff18d224 */ /* 0x000fe400078e0a18 */
[----:B------:R-:W-:Y:S02]  /*a960*/  IMAD R3, R9, R12, R3 ;  /* 0x0000000c09037224 */ /* 0x000fe400078e0203 */
[----:B------:R-:W-:-:S02]  /*a970*/  VIADD R2, R0, 0xd0 ;  /* 0x000000d000027836 */ /* 0x000fc40000000000 */
[----:B-1----:R-:W-:Y:S01]  /*a980*/  VIADD R13, R0, 0xcf ;  /* 0x000000cf000d7836 */ /* 0x002fe20000000000 */
[----:B------:R-:W-:Y:S01]  /*a990*/  ISETP.GT.U32.AND P5, PT, R9, R3, PT ;  /* 0x000000030900720c */ /* 0x000fe20003fa4070 */
[--C-:B------:R-:W-:Y:S01]  /*a9a0*/  @!P3 IMAD.IADD R11, R11, 0x1, -R9.reuse ;  /* 0x000000010b0bb824 */ /* 0x100fe200078e0a09 */
[----:B------:R-:W-:Y:S01]  /*a9b0*/  IABS R23, R2 ;  /* 0x0000000200177213 */ /* 0x000fe20000000000 */
[----:B------:R-:W-:Y:S02]  /*a9c0*/  @!P0 IMAD.IADD R8, R8, 0x1, -R9 ;  /* 0x0000000108088824 */ /* 0x000fe400078e0a09 */
[----:B0-----:R-:W-:Y:S01]  /*a9d0*/  IMAD R140, R4, R6, RZ ;  /* 0x00000006048c7224 */ /* 0x001fe200078e02ff */
[C---:B------:R-:W-:Y:S01]  /*a9e0*/  ISETP.GT.U32.AND P3, PT, R9.reuse, R11, PT ;  /* 0x0000000b0900720c */ /* 0x040fe20003f64070 */
[----:B------:R-:W-:Y:S01]  /*a9f0*/  @!P4 IMAD.MOV R25, RZ, RZ, -R25 ;  /* 0x000000ffff19c224 */ /* 0x000fe200078e0a19 */
[----:B------:R-:W-:Y:S01]  /*aa00*/  ISETP.GT.U32.AND P0, PT, R9, R8, PT ;  /* 0x000000080900720c */ /* 0x000fe20003f04070 */
[----:B------:R-:W-:Y:S01]  /*aa10*/  IMAD.HI.U32 R12, R10, R23, RZ ;  /* 0x000000170a0c7227 */ /* 0x000fe200078e00ff */
[----:B------:R-:W-:-:S02]  /*aa20*/  ISETP.GE.AND P4, PT, R13, RZ, PT ;  /* 0x000000ff0d00720c */ /* 0x000fc40003f86270 */
[----:B------:R-:W-:Y:S01]  /*aa30*/  IABS R13, R13 ;  /* 0x0000000d000d7213 */ /* 0x000fe20000000000 */
[----:B------:R-:W-:Y:S02]  /*aa40*/  @!P5 IMAD.IADD R3, R3, 0x1, -R9 ;  /* 0x000000010303d824 */ /* 0x000fe400078e0a09 */
[----:B------:R-:W-:Y:S02]  /*aa50*/  IMAD.MOV R12, RZ, RZ, -R12 ;  /* 0x000000ffff0c7224 */ /* 0x000fe400078e0a0c */
[----:B------:R-:W-:Y:S01]  /*aa60*/  IMAD.HI.U32 R14, R10, R13, RZ ;  /* 0x0000000d0a0e7227 */ /* 0x000fe200078e00ff */
[----:B------:R-:W-:-:S03]  /*aa70*/  ISETP.GT.U32.AND P5, PT, R9, R3, PT ;  /* 0x000000030900720c */ /* 0x000fc60003fa4070 */
[--C-:B------:R-:W-:Y:S01]  /*aa80*/  @!P3 IMAD.IADD R11, R11, 0x1, -R9.reuse ;  /* 0x000000010b0bb824 */ /* 0x100fe200078e0a09 */
[----:B------:R-:W-:Y:S01]  /*aa90*/  ISETP.GE.AND P3, PT, R2, RZ, PT ;  /* 0x000000ff0200720c */ /* 0x000fe20003f66270 */
[----:B------:R-:W-:Y:S02]  /*aaa0*/  @!P0 IMAD.IADD R8, R8, 0x1, -R9 ;  /* 0x0000000108088824 */ /* 0x000fe400078e0a09 */
[----:B------:R-:W-:Y:S02]  /*aab0*/  IMAD.MOV.U32 R15, RZ, RZ, R11 ;  /* 0x000000ffff0f7224 */ /* 0x000fe400078e000b */
[----:B------:R-:W-:Y:S02]  /*aac0*/  IMAD.MOV.U32 R4, RZ, RZ, R8 ;  /* 0x000000ffff047224 */ /* 0x000fe400078e0008 */
[----:B------:R-:W-:Y:S01]  /*aad0*/  @!P2 IMAD.MOV R15, RZ, RZ, -R15 ;  /* 0x000000ffff0fa224 */ /* 0x000fe200078e0a0f */
[----:B------:R-:W-:Y:S01]  /*aae0*/  ISETP.GE.AND P2, PT, R22, RZ, PT ;  /* 0x000000ff1600720c */ /* 0x000fe20003f46270 */
[----:B------:R-:W-:Y:S01]  /*aaf0*/  @!P1 IMAD.MOV R4, RZ, RZ, -R4 ;  /* 0x000000ffff049224 */ /* 0x000fe200078e0a04 */
[----:B------:R-:W-:Y:S01]  /*ab00*/  IABS R22, R22 ;  /* 0x0000001600167213 */ /* 0x000fe20000000000 */
[----:B------:R-:W-:Y:S01]  /*ab10*/  @!P5 IMAD.IADD R3, R3, 0x1, -R9 ;  /* 0x000000010303d824 */ /* 0x000fe200078e0a09 */
[----:B------:R-:W-:Y:S01]  /*ab20*/  STL [R1+0x5a8], R15 ;  /* 0x0005a80f01007387 */ /* 0x000fe20000100800 */
[----:B------:R-:W-:Y:S01]  /*ab30*/  IMAD.MOV R14, RZ, RZ, -R14 ;  /* 0x000000ffff0e7224 */ /* 0x000fe200078e0a0e */
[----:B------:R-:W-:Y:S01]  /*ab40*/  ISETP.GE.AND P1, PT, R21, RZ, PT ;  /* 0x000000ff1500720c */ /* 0x000fe20003f26270 */
[C---:B------:R-:W-:Y:S01]  /*ab50*/  IMAD R23, R9.reuse, R12, R23 ;  /* 0x0000000c09177224 */ /* 0x040fe200078e0217 */
[----:B------:R0:W-:Y:S01]  /*ab60*/  STL [R1+0x5a4], R4 ;  /* 0x0005a40401007387 */ /* 0x0001e20000100800 */
[----:B------:R-:W-:Y:S01]  /*ab70*/  IMAD R2, R9, R14, R13 ;  /* 0x0000000e09027224 */ /* 0x000fe200078e020d */
[----:B------:R-:W-:Y:S01]  /*ab80*/  IABS R21, R21 ;  /* 0x0000001500157213 */ /* 0x000fe20000000000 */
[----:B------:R-:W-:Y:S01]  /*ab90*/  IMAD.HI.U32 R8, R10, R22, RZ ;  /* 0x000000160a087227 */ /* 0x000fe200078e00ff */
[----:B------:R-:W-:-:S02]  /*aba0*/  ISETP.GE.AND P5, PT, R20, RZ, PT ;  /* 0x000000ff1400720c */ /* 0x000fc40003fa6270 */
[C---:B------:R-:W-:Y:S01]  /*abb0*/  ISETP.GT.U32.AND P0, PT, R9.reuse, R2, PT ;  /* 0x000000020900720c */ /* 0x040fe20003f04070 */
[----:B------:R-:W-:Y:S01]  /*abc0*/  IMAD.MOV R8, RZ, RZ, -R8 ;  /* 0x000000ffff087224 */ /* 0x000fe200078e0a08 */
[----:B------:R-:W-:Y:S01]  /*abd0*/  IABS R20, R20 ;  /* 0x0000001400147213 */ /* 0x000fe20000000000 */
[----:B------:R-:W-:Y:S02]  /*abe0*/  VIADD R11, R0, 0xd5 ;  /* 0x000000d5000b7836 */ /* 0x000fe40000000000 */
[----:B0-----:R-:W-:Y:S02]  /*abf0*/  IMAD.MOV.U32 R4, RZ, RZ, R3 ;  /* 0x000000ffff047224 */ /* 0x001fe400078e0003 */
[C---:B------:R-:W-:Y:S01]  /*ac00*/  IMAD R22, R9.reuse, R8, R22 ;  /* 0x0000000809167224 */ /* 0x040fe200078e0216 */
[----:B------:R-:W-:Y:S01]  /*ac10*/  IABS R115, R11 ;  /* 0x0000000b00737213 */ /* 0x000fe20000000000 */
[----:B------:R-:W-:Y:S01]  /*ac20*/  @!P6 IMAD.MOV R4, RZ, RZ, -R4 ;  /* 0x000000ffff04e224 */ /* 0x000fe200078e0a04 */
[----:B------:R-:W-:Y:S01]  /*ac30*/  ISETP.GT.U32.AND P6, PT, R9, R23, PT ;  /* 0x000000170900720c */ /* 0x000fe20003fc4070 */
[----:B------:R-:W-:-:S03]  /*ac40*/  IMAD.HI.U32 R8, R10, R21, RZ ;  /* 0x000000150a087227 */ /* 0x000fc600078e00ff */
[----:B------:R-:W-:Y:S01]  /*ac50*/  STL [R1+0x5a0], R4 ;  /* 0x0005a00401007387 */ /* 0x000fe20000100800 */
[----:B------:R-:W-:Y:S02]  /*ac60*/  @!P0 IMAD.IADD R2, R2, 0x1, -R9 ;  /* 0x0000000102028824 */ /* 0x000fe400078e0a09 */
[----:B------:R-:W-:Y:S02]  /*ac70*/  IMAD.MOV R8, RZ, RZ, -R8 ;  /* 0x000000ffff087224 */ /* 0x000fe400078e0a08 */
[C---:B------:R-:W-:Y:S01]  /*ac80*/  VIADD R12, R0.reuse, 0xd4 ;  /* 0x000000d4000c7836 */ /* 0x040fe20000000000 */
[C---:B------:R-:W-:Y:S01]  /*ac90*/  ISETP.GT.U32.AND P0, PT, R9.reuse, R2, PT ;  /* 0x000000020900720c */ /* 0x040fe20003f04070 */
[----:B------:R-:W-:Y:S02]  /*aca0*/  IMAD R21, R9, R8, R21 ;  /* 0x0000000809157224 */ /* 0x000fe400078e0215 */
[----:B------:R-:W-:Y:S01]  /*acb0*/  @!P6 IMAD.IADD R23, R23, 0x1, -R9 ;  /* 0x000000011717e824 */ /* 0x000fe200078e0a09 */
[----:B------:R0:W-:Y:S01]  /*acc0*/  STL [R1+0x270], R12 ;  /* 0x0002700c01007387 */ /* 0x0001e20000100800 */
[----:B------:R-:W-:Y:S01]  /*acd0*/  VIADD R19, R0, 0xd8 ;  /* 0x000000d800137836 */ /* 0x000fe20000000000 */
[----:B------:R-:W-:Y:S01]  /*ace0*/  IABS R117, R12 ;  /* 0x0000000c00757213 */ /* 0x000fe20000000000 */
[----:B------:R-:W-:Y:S01]  /*acf0*/  IMAD.HI.U32 R3, R10, R20, RZ ;  /* 0x000000140a037227 */ /* 0x000fe200078e00ff */
[----:B------:R-:W-:Y:S01]  /*ad00*/  ISETP.GT.U32.AND P6, PT, R9, R23, PT ;  /* 0x000000170900720c */ /* 0x000fe20003fc4070 */
[----:B------:R1:W-:Y:S02]  /*ad10*/  STL [R1+0x274], R11 ;  /* 0x0002740b01007387 */ /* 0x0003e40000100800 */
[----:B------:R-:W-:-:S02]  /*ad20*/  IMAD.MOV R3, RZ, RZ, -R3 ;  /* 0x000000ffff037224 */ /* 0x000fc400078e0a03 */
[----:B------:R-:W-:Y:S01]  /*ad30*/  @!P0 IMAD.IADD R2, R2, 0x1, -R9 ;  /* 0x0000000102028824 */ /* 0x000fe200078e0a09 */
[----:B------:R-:W-:Y:S01]  /*ad40*/  ISETP.GT.U32.AND P0, PT, R9, R22, PT ;  /* 0x000000160900720c */ /* 0x000fe20003f04070 */
[----:B0-----:R-:W-:-:S04]  /*ad50*/  IMAD.HI.U32 R12, R10, R117, RZ ;  /* 0x000000750a0c7227 */ /* 0x001fc800078e00ff */
[----:B-1----:R-:W-:-:S04]  /*ad60*/  IMAD.HI.U32 R11, R10, R115, RZ ;  /* 0x000000730a0b7227 */ /* 0x002fc800078e00ff */
[--C-:B------:R-:W-:Y:S01]  /*ad70*/  @!P6 IMAD.IADD R23, R23, 0x1, -R9.reuse ;  /* 0x000000011717e824 */ /* 0x100fe200078e0a09 */
[C---:B------:R-:W-:Y:S01]  /*ad80*/  ISETP.GT.U32.AND P6, PT, R9.reuse, R21, PT ;  /* 0x000000150900720c */ /* 0x040fe20003fc4070 */
[----:B------:R-:W-:Y:S02]  /*ad90*/  IMAD.MOV.U32 R13, RZ, RZ, R2 ;  /* 0x000000ffff0d7224 */ /* 0x000fe400078e0002 */
[----:B------:R-:W-:Y:S02]  /*ada0*/  @!P0 IMAD.IADD R22, R22, 0x1, -R9 ;  /* 0x0000000116168824 */ /* 0x000fe400078e0a09 */
[----:B------:R-:W-:Y:S02]  /*adb0*/  IMAD.MOV R11, RZ, RZ, -R11 ;  /* 0x000000ffff0b7224 */ /* 0x000fe400078e0a0b */
[----:B------:R-:W-:Y:S01]  /*adc0*/  @!P4 IMAD.MOV R13, RZ, RZ, -R13 ;  /* 0x000000ffff0dc224 */ /* 0x000fe200078e0a0d */
[C---:B------:R-:W-:Y:S01]  /*add0*/  ISETP.GT.U32.AND P0, PT, R9.reuse, R22, PT ;  /* 0x000000160900720c */ /* 0x040fe20003f04070 */
[----:B------:R-:W-:Y:S01]  /*ade0*/  IMAD R115, R9, R11, R115 ;  /* 0x0000000b09737224 */ /* 0x000fe200078e0273 */
[----:B------:R-:W-:Y:S01]  /*adf0*/  ISETP.GE.AND P4, PT, R19, RZ, PT ;  /* 0x000000ff1300720c */ /* 0x000fe20003f86270 */
[----:B------:R-:W-:Y:S01]  /*ae00*/  IMAD R20, R9, R3, R20 ;  /* 0x0000000309147224 */ /* 0x000fe200078e0214 */
[----:B------:R-:W-:Y:S01]  /*ae10*/  IABS R19, R19 ;  /* 0x0000001300137213 */ /* 0x000fe20000000000 */
[----:B------:R-:W-:-:S02]  /*ae20*/  @!P6 IMAD.IADD R21, R21, 0x1, -R9 ;  /* 0x000000011515e824 */ /* 0x000fc400078e0a09 */
[----:B------:R-:W-:Y:S02]  /*ae30*/  VIADD R4, R0, 0xd6 ;  /* 0x000000d600047836 */ /* 0x000fe40000000000 */
[----:B------:R-:W-:Y:S01]  /*ae40*/  IMAD.MOV R12, RZ, RZ, -R12 ;  /* 0x000000ffff0c7224 */ /* 0x000fe200078e0a0c */
[C---:B------:R-:W-:Y:S01]  /*ae50*/  ISETP.GT.U32.AND P6, PT, R9.reuse, R21, PT ;  /* 0x000000150900720c */ /* 0x040fe20003fc4070 */
[----:B------:R-:W-:Y:S01]  /*ae60*/  IMAD.HI.U32 R2, R10, R19, RZ ;  /* 0x000000130a027227 */ /* 0x000fe200078e00ff */
[----:B------:R-:W-:Y:S01]  /*ae70*/  IABS R3, R4 ;  /* 0x0000000400037213 */ /* 0x000fe20000000000 */
[----:B------:R0:W-:Y:S02]  /*ae80*/  STL [R1+0x278], R4 ;  /* 0x0002780401007387 */ /* 0x0001e40000100800 */
[----:B------:R-:W-:Y:S01]  /*ae90*/  @!P0 IMAD.IADD R22, R22, 0x1, -R9 ;  /* 0x0000000116168824 */ /* 0x000fe200078e0a09 */
[C---:B------:R-:W-:Y:S01]  /*aea0*/  ISETP.GT.U32.AND P0, PT, R9.reuse, R20, PT ;  /* 0x000000140900720c */ /* 0x040fe20003f04070 */
[----:B------:R-:W-:Y:S01]  /*aeb0*/  IMAD R117, R9, R12, R117 ;  /* 0x0000000c09757224 */ /* 0x000fe200078e0275 */
[----:B------:R1:W-:Y:S01]  /*aec0*/  STL [R1+0x59c], R13 ;  /* 0x00059c0d01007387 */ /* 0x0003e20000100800 */
[----:B------:R-:W-:-:S02]  /*aed0*/  IMAD.MOV R2, RZ, RZ, -R2 ;  /* 0x000000ffff027224 */ /* 0x000fc400078e0a02 */
[----:B------:R-:W-:Y:S01]  /*aee0*/  @!P3 IMAD.MOV R23, RZ, RZ, -R23 ;  /* 0x000000ffff17b224 */ /* 0x000fe200078e0a17 */
[----:B------:R-:W-:Y:S01]  /*aef0*/  ISETP.GT.U32.AND P3, PT, R9, R117, PT ;  /* 0x000000750900720c */ /* 0x000fe20003f64070 */
[----:B------:R-:W-:Y:S01]  /*af00*/  @!P6 IMAD.IADD R21, R21, 0x1, -R9 ;  /* 0x000000011515e824 */ /* 0x000fe200078e0a09 */
[----:B------:R-:W-:Y:S01]  /*af10*/  ISETP.GT.U32.AND P6, PT, R9, R115, PT ;  /* 0x000000730900720c */ /* 0x000fe20003fc4070 */
[----:B------:R-:W-:-:S04]  /*af20*/  IMAD.HI.U32 R8, R10, R3, RZ ;  /* 0x000000030a087227 */ /* 0x000fc800078e00ff */
[C---:B------:R-:W-:Y:S02]  /*af30*/  IMAD R19, R9.reuse, R2, R19 ;  /* 0x0000000209137224 */ /* 0x040fe400078e0213 */
[----:B------:R-:W-:Y:S02]  /*af40*/  IMAD.MOV R8, RZ, RZ, -R8 ;  /* 0x000000ffff087224 */ /* 0x000fe400078e0a08 */
[----:B------:R-:W-:Y:S02]  /*af50*/  @!P0 IMAD.IADD R20, R20, 0x1, -R9 ;  /* 0x0000000114148824 */ /* 0x000fe400078e0a09 */
[----:B0-----:R-:W-:Y:S02]  /*af60*/  IMAD R4, R9, R8, R3 ;  /* 0x0000000809047224 */ /* 0x001fe400078e0203 */
[--C-:B------:R-:W-:Y:S01]  /*af70*/  @!P6 IMAD.IADD R115, R115, 0x1, -R9.reuse ;  /* 0x000000017373e824 */ /* 0x100fe200078e0a09 */
[----:B------:R-:W-:Y:S01]  /*af80*/  ISETP.GT.U32.AND P6, PT, R9, R19, PT ;  /* 0x000000130900720c */ /* 0x000fe20003fc4070 */
[----:B------:R-:W-:Y:S01]  /*af90*/  @!P3 IMAD.IADD R117, R117, 0x1, -R9 ;  /* 0x000000017575b824 */ /* 0x000fe200078e0a09 */
[C---:B------:R-:W-:Y:S01]  /*afa0*/  ISETP.GT.U32.AND P0, PT, R9.reuse, R20, PT ;  /* 0x000000140900720c */ /* 0x040fe20003f04070 */
[C---:B------:R-:W-:Y:S01]  /*afb0*/  VIADD R8, R0.reuse, 0xdb ;  /* 0x000000db00087836 */ /* 0x040fe20000000000 */
[----:B------:R-:W-:Y:S01]  /*afc0*/  ISETP.GT.U32.AND P3, PT, R9, R4, PT ;  /* 0x000000040900720c */ /* 0x000fe20003f64070 */
[----:B------:R-:W-:-:S02]  /*afd0*/  VIADD R18, R0, 0xd9 ;  /* 0x000000d900127836 */ /* 0x000fc40000000000 */
[----:B------:R-:W-:Y:S01]  /*afe0*/  @!P2 IMAD.MOV R22, RZ, RZ, -R22 ;  /* 0x000000ffff16a224 */ /* 0x000fe200078e0a16 */
[----:B------:R-:W-:Y:S01]  /*aff0*/  IABS R16, R8 ;  /* 0x0000000800107213 */ /* 0x000fe20000000000 */
[----:B------:R-:W-:Y:S01]  /*b000*/  VIADD R17, R0, 0xda ;  /* 0x000000da00117836 */ /* 0x000fe20000000000 */
[----:B------:R-:W-:Y:S01]  /*b010*/  ISETP.GE.AND P2, PT, R18, RZ, PT ;  /* 0x000000ff1200720c */ /* 0x000fe20003f46270 */
[----:B------:R-:W-:Y:S01]  /*b020*/  VIADD R3, R0, 0xe0 ;  /* 0x000000e000037836 */ /* 0x000fe20000000000 */
[----:B------:R-:W-:Y:S01]  /*b030*/  IABS R18, R18 ;  /* 0x0000001200127213 */ /* 0x000fe20000000000 */
[--C-:B------:R-:W-:Y:S02]  /*b040*/  @!P6 IMAD.IADD R19, R19, 0x1, -R9.reuse ;  /* 0x000000011313e824 */ /* 0x100fe400078e0a09 */
[----:B------:R-:W-:Y:S01]  /*b050*/  IMAD.HI.U32 R11, R10, R16, RZ ;  /* 0x000000100a0b7227 */ /* 0x000fe200078e00ff */
[----:B------:R-:W-:Y:S02]  /*b060*/  IABS R15, R3 ;  /* 0x00000003000f7213 */ /* 0x000fe40000000000 */
[----:B------:R-:W-:Y:S01]  /*b070*/  ISETP.GT.U32.AND P6, PT, R9, R19, PT ;  /* 0x000000130900720c */ /* 0x000fe20003fc4070 */
[--C-:B------:R-:W-:Y:S01]  /*b080*/  @!P0 IMAD.IADD R20, R20, 0x1, -R9.reuse ;  /* 0x0000000114148824 */ /* 0x100fe200078e0a09 */
[----:B------:R-:W-:Y:S01]  /*b090*/  ISETP.GE.AND P0, PT, R17, RZ, PT ;  /* 0x000000ff1100720c */ /* 0x000fe20003f06270 */
[----:B------:R-:W-:Y:S01]  /*b0a0*/  @!P3 IMAD.IADD R4, R4, 0x1, -R9 ;  /* 0x000000010404b824 */ /* 0x000fe200078e0a09 */
[C---:B------:R-:W-:Y:S01]  /*b0b0*/  ISETP.GT.U32.AND P3, PT, R9.reuse, R117, PT ;  /* 0x000000750900720c */ /* 0x040fe20003f64070 */
[----:B------:R-:W-:Y:S01]  /*b0c0*/  IMAD.MOV R11, RZ, RZ, -R11 ;  /* 0x000000ffff0b7224 */ /* 0x000fe200078e0a0b */
[----:B------:R-:W-:Y:S01]  /*b0d0*/  IABS R17, R17 ;  /* 0x0000001100117213 */ /* 0x000fe20000000000 */
[----:B------:R-:W-:Y:S01]  /*b0e0*/  @!P5 IMAD.MOV R20, RZ, RZ, -R20 ;  /* 0x000000ffff14d224 */ /* 0x000fe200078e0a14 */
[C---:B------:R-:W-:Y:S01]  /*b0f0*/  ISETP.GT.U32.AND P5, PT, R9.reuse, R4, PT ;  /* 0x000000040900720c */ /* 0x040fe20003fa4070 */
[----:B------:R-:W-:-:S02]  /*b100*/  IMAD R16, R9, R11, R16 ;  /* 0x0000000b09107224 */ /* 0x000fc400078e0210 */
[----:B------:R-:W-:-:S04]  /*b110*/  IMAD.HI.U32 R2, R10, R18, RZ ;  /* 0x000000120a027227 */ /* 0x000fc800078e00ff */
[--C-:B------:R-:W-:Y:S01]  /*b120*/  @!P6 IMAD.IADD R19, R19, 0x1, -R9.reuse ;  /* 0x000000011313e824 */ /* 0x100fe200078e0a09 */
[----:B------:R-:W-:Y:S01]  /*b130*/  ISETP.GT.U32.AND P6, PT, R9, R16, PT ;  /* 0x000000100900720c */ /* 0x000fe20003fc4070 */
[----:B------:R-:W-:Y:S02]  /*b140*/  IMAD.MOV R2, RZ, RZ, -R2 ;  /* 0x000000ffff027224 */ /* 0x000fe400078e0a02 */
[--C-:B------:R-:W-:Y:S02]  /*b150*/  @!P3 IMAD.IADD R117, R117, 0x1, -R9.reuse ;  /* 0x000000017575b824 */ /* 0x100fe400078e0a09 */
[----:B------:R-:W-:Y:S01]  /*b160*/  @!P5 IMAD.IADD R4, R4, 0x1, -R9 ;  /* 0x000000010404d824 */ /* 0x000fe200078e0a09 */
[----:B------:R-:W-:Y:S01]  /*b170*/  ISETP.GE.AND P5, PT, R8, RZ, PT ;  /* 0x000000ff0800720c */ /* 0x000fe20003fa6270 */
[----:B------:R-:W-:Y:S02]  /*b180*/  VIADD R8, R0, 0xe1 ;  /* 0x000000e100087836 */ /* 0x000fe40000000000 */
[----:B------:R-:W-:Y:S01]  /*b190*/  IMAD R18, R9, R2, R18 ;  /* 0x0000000209127224 */ /* 0x000fe200078e0212 */
[----:B------:R0:W-:Y:S01]  /*b1a0*/  STL [R1+0x210], R4 ;  /* 0x0002100401007387 */ /* 0x0001e20000100800 */
[----:B------:R-:W-:Y:S01]  /*b1b0*/  IMAD.HI.U32 R2, R10, R17, RZ ;  /* 0x000000110a027227 */ /* 0x000fe200078e00ff */
[----:B------:R-:W-:-:S02]  /*b1c0*/  IABS R14, R8 ;  /* 0x00000008000e7213 */ /* 0x000fc40000000000 */
[----:B------:R-:W-:Y:S01]  /*b1d0*/  ISETP.GT.U32.AND P3, PT, R9, R18, PT ;  /* 0x000000120900720c */ /* 0x000fe20003f64070 */
[----:B------:R-:W-:Y:S02]  /*b1e0*/  @!P6 IMAD.IADD R16, R16, 0x1, -R9 ;  /* 0x000000011010e824 */ /* 0x000fe400078e0a09 */
[----:B------:R-:W-:-:S03]  /*b1f0*/  IMAD.HI.U32 R11, R10, R14, RZ ;  /* 0x0000000e0a0b7227 */ /* 0x000fc600078e00ff */
[C---:B------:R-:W-:Y:S01]  /*b200*/  ISETP.GT.U32.AND P6, PT, R9.reuse, R16, PT ;  /* 0x000000100900720c */ /* 0x040fe20003fc4070 */
[----:B------:R-:W-:Y:S02]  /*b210*/  IMAD.MOV R11, RZ, RZ, -R11 ;  /* 0x000000ffff0b7224 */ /* 0x000fe400078e0a0b */
[----:B------:R-:W-:Y:S01]  /*b220*/  @!P1 IMAD.MOV R21, RZ, RZ, -R21 ;  /* 0x000000ffff159224 */ /* 0x000fe200078e0a15 */
[C---:B------:R-:W-:Y:S01]  /*b230*/  ISETP.GT.U32.AND P1, PT, R9.reuse, R115, PT ;  /* 0x000000730900720c */ /* 0x040fe20003f24070 */
[----:B------:R-:W-:Y:S02]  /*b240*/  IMAD.MOV R2, RZ, RZ, -R2 ;  /* 0x000000ffff027224 */ /* 0x000fe400078e0a02 */
[C---:B------:R-:W-:Y:S02]  /*b250*/  IMAD R14, R9.reuse, R11, R14 ;  /* 0x0000000b090e7224 */ /* 0x040fe400078e020e */
[----:B------:R-:W-:Y:S02]  /*b260*/  IMAD R17, R9, R2, R17 ;  /* 0x0000000209117224 */ /* 0x000fe400078e0211 */
[----:B------:R-:W-:-:S02]  /*b270*/  @!P3 IMAD.IADD R18, R18, 0x1, -R9 ;  /* 0x000000011212b824 */ /* 0x000fc400078e0a09 */
[----:B------:R-:W-:Y:S01]  /*b280*/  @!P6 IMAD.IADD R16, R16, 0x1, -R9 ;  /* 0x000000011010e824 */ /* 0x000fe200078e0a09 */
[C---:B------:R-:W-:Y:S01]  /*b290*/  ISETP.GT.U32.AND P6, PT, R9.reuse, R14, PT ;  /* 0x0000000e0900720c */ /* 0x040fe20003fc4070 */
[----:B------:R-:W-:Y:S01]  /*b2a0*/  IMAD.HI.U32 R2, R10, R15, RZ ;  /* 0x0000000f0a027227 */ /* 0x000fe200078e00ff */
[----:B------:R-:W-:-:S03]  /*b2b0*/  ISETP.GT.U32.AND P3, PT, R9, R18, PT ;  /* 0x000000120900720c */ /* 0x000fc60003f64070 */
[----:B------:R-:W-:Y:S02]  /*b2c0*/  IMAD.MOV R2, RZ, RZ, -R2 ;  /* 0x000000ffff027224 */ /* 0x000fe400078e0a02 */
[----:B------:R-:W-:Y:S01]  /*b2d0*/  @!P1 IMAD.IADD R115, R115, 0x1, -R9 ;  /* 0x0000000173739824 */ /* 0x000fe200078e0a09 */
[C---:B------:R-:W-:Y:S01]  /*b2e0*/  ISETP.GT.U32.AND P1, PT, R9.reuse, R17, PT ;  /* 0x000000110900720c */ /* 0x040fe20003f24070 */
[----:B------:R-:W-:Y:S02]  /*b2f0*/  IMAD R15, R9, R2, R15 ;  /* 0x00000002090f7224 */ /* 0x000fe400078e020f */
[----:B------:R-:W-:Y:S02]  /*b300*/  VIADD R2, R0, 0xe2 ;  /* 0x000000e200027836 */ /* 0x000fe40000000000 */
[--C-:B------:R-:W-:Y:S02]  /*b310*/  @!P6 IMAD.IADD R14, R14, 0x1, -R9.reuse ;  /* 0x000000010e0ee824 */ /* 0x100fe400078e0a09 */
[----:B------:R-:W-:Y:S01]  /*b320*/  @!P3 IMAD.IADD R18, R18, 0x1, -R9 ;  /* 0x000000011212b824 */ /* 0x000fe200078e0a09 */
[----:B-1----:R-:W-:Y:S01]  /*b330*/  IABS R13, R2 ;  /* 0x00000002000d7213 */ /* 0x002fe20000000000 */
[----:B------:R-:W-:Y:S01]  /*b340*/  @!P4 IMAD.MOV R19, RZ, RZ, -R19 ;  /* 0x000000ffff13c224 */ /* 0x000fe200078e0a13 */
[----:B------:R-:W-:Y:S01]  /*b350*/  ISETP.GE.AND P3, PT, R3, RZ, PT ;  /* 0x000000ff0300720c */ /* 0x000fe20003f66270 */
[----:B------:R-:W-:Y:S01]  /*b360*/  VIADD R12, R0, 0xe3 ;  /* 0x000000e3000c7836 */ /* 0x000fe20000000000 */
[C---:B------:R-:W-:Y:S01]  /*b370*/  ISETP.GT.U32.AND P6, PT, R9.reuse, R14, PT ;  /* 0x0000000e0900720c */ /* 0x040fe20003fc4070 */
[----:B------:R-:W-:Y:S01]  /*b380*/  IMAD.HI.U32 R3, R10, R13, RZ ;  /* 0x0000000d0a037227 */ /* 0x000fe200078e00ff */
[----:B------:R-:W-:-:S03]  /*b390*/  ISETP.GT.U32.AND P4, PT, R9, R15, PT ;  /* 0x0000000f0900720c */ /* 0x000fc60003f84070 */
[----:B------:R-:W-:Y:S02]  /*b3a0*/  @!P1 IMAD.IADD R17, R17, 0x1, -R9 ;  /* 0x0000000111119824 */ /* 0x000fe400078e0a09 */
[----:B------:R-:W-:Y:S02]  /*b3b0*/  IMAD.MOV R3, RZ, RZ, -R3 ;  /* 0x000000ffff037224 */ /* 0x000fe400078e0a03 */
[----:B------:R-:W-:Y:S01]  /*b3c0*/  @!P2 IMAD.MOV R18, RZ, RZ, -R18 ;  /* 0x000000ffff12a224 */ /* 0x000fe200078e0a12 */
[C---:B------:R-:W-:Y:S01]  /*b3d0*/  ISETP.GT.U32.AND P1, PT, R9.reuse, R17, PT ;  /* 0x000000110900720c */ /* 0x040fe20003f24070 */
[----:B------:R-:W-:Y:S02]  /*b3e0*/  IMAD R13, R9, R3, R13 ;  /* 0x00000003090d7224 */ /* 0x000fe400078e020d */
[--C-:B------:R-:W-:Y:S02]  /*b3f0*/  @!P6 IMAD.IADD R14, R14, 0x1, -R9.reuse ;  /* 0x000000010e0ee824 */ /* 0x100fe400078e0a09 */
[----:B------:R-:W-:Y:S01]  /*b400*/  @!P4 IMAD.IADD R15, R15, 0x1, -R9 ;  /* 0x000000010f0fc824 */ /* 0x000fe200078e0a09 */
[C---:B------:R-:W-:Y:S01]  /*b410*/  ISETP.GT.U32.AND P6, PT, R9.reuse, R13, PT ;  /* 0x0000000d0900720c */ /* 0x040fe20003fc4070 */
[----:B------:R-:W-:Y:S01]  /*b420*/  VIADD R26, R0, 0xe8 ;  /* 0x000000e8001a7836 */ /* 0x000fe20000000000 */
[----:B------:R-:W-:Y:S01]  /*b430*/  ISETP.GE.AND P4, PT, R2, RZ, PT ;  /* 0x000000ff0200720c */ /* 0x000fe20003f86270 */
[----:B------:R-:W-:Y:S01]  /*b440*/  VIADD R28, R0, 0xe9 ;  /* 0x000000e9001c7836 */ /* 0x000fe20000000000 */
[----:B------:R-:W-:Y:S01]  /*b450*/  ISETP.GT.U32.AND P2, PT, R9, R15, PT ;  /* 0x0000000f0900720c */ /* 0x000fe20003f44070 */
[----:B------:R-:W-:-:S02]  /*b460*/  @!P5 IMAD.MOV R16, RZ, RZ, -R16 ;  /* 0x000000ffff10d224 */ /* 0x000fc400078e0a10 */
[----:B------:R-:W-:Y:S01]  /*b470*/  @!P1 IMAD.IADD R17, R17, 0x1, -R9 ;  /* 0x0000000111119824 */ /* 0x000fe200078e0a09 */
[----:B------:R-:W-:Y:S01]  /*b480*/  ISETP.GE.AND P1, PT, R8, RZ, PT ;  /* 0x000000ff0800720c */ /* 0x000fe20003f26270 */
[----:B------:R-:W-:Y:S01]  /*b490*/  VIADD R29, R0, 0xea ;  /* 0x000000ea001d7836 */ /* 0x000fe20000000000 */
[----:B------:R-:W-:Y:S01]  /*b4a0*/  ISETP.GE.AND P5, PT, R28, RZ, PT ;  /* 0x000000ff1c00720c */ /* 0x000fe20003fa6270 */
[----:B------:R-:W-:Y:S01]  /*b4b0*/  @!P0 IMAD.MOV R17, RZ, RZ, -R17 ;  /* 0x000000ffff118224 */ /* 0x000fe200078e0a11 */
[----:B------:R-:W-:Y:S01]  /*b4c0*/  ISETP.GE.AND P0, PT, R12, RZ, PT ;  /* 0x000000ff0c00720c */ /* 0x000fe20003f06270 */
[--C-:B------:R-:W-:Y:S01]  /*b4d0*/  @!P6 IMAD.IADD R13, R13, 0x1, -R9.reuse ;  /* 0x000000010d0de824 */ /* 0x100fe200078e0a09 */
[----:B------:R-:W-:Y:S01]  /*b4e0*/  IABS R12, R12 ;  /* 0x0000000c000c7213 */ /* 0x000fe20000000000 */
[----:B------:R-:W-:Y:S01]  /*b4f0*/  VIADD R27, R0, 0xeb ;  /* 0x000000eb001b7836 */ /* 0x000fe20000000000 */
[----:B------:R-:W-:Y:S01]  /*b500*/  IABS R28, R28 ;  /* 0x0000001c001c7213 */ /* 0x000fe20000000000 */
[----:B------:R-:W-:Y:S01]  /*b510*/  @!P2 IMAD.IADD R15, R15, 0x1, -R9 ;  /* 0x000000010f0fa824 */ /* 0x000fe200078e0a09 */
[----:B------:R-:W-:Y:S01]  /*b520*/  ISETP.GT.U32.AND P6, PT, R9, R13, PT ;  /* 0x0000000d0900720c */ /* 0x000fe20003fc4070 */
[----:B------:R-:W-:Y:S01]  /*b530*/  IMAD.HI.U32 R2, R10, R12, RZ ;  /* 0x0000000c0a027227 */ /* 0x000fe200078e00ff */
[----:B------:R-:W-:-:S02]  /*b540*/  ISETP.GE.AND P2, PT, R26, RZ, PT ;  /* 0x000000ff1a00720c */ /* 0x000fc40003f46270 */
[----:B------:R-:W-:Y:S01]  /*b550*/  IABS R26, R26 ;  /* 0x0000001a001a7213 */ /* 0x000fe20000000000 */
[----:B------:R-:W-:Y:S01]  /*b560*/  IMAD.MOV R2, RZ, RZ, -R2 ;  /* 0x000000ffff027224 */ /* 0x000fe200078e0a02 */
[----:B------:R-:W-:Y:S01]  /*b570*/  IABS R30, R27 ;  /* 0x0000001b001e7213 */ /* 0x000fe20000000000 */
[----:B------:R-:W-:-:S04]  /*b580*/  IMAD.HI.U32 R3, R10, R28, RZ ;  /* 0x0000001c0a037227 */ /* 0x000fc800078e00ff */
[----:B------:R-:W-:Y:S02]  /*b590*/  IMAD R12, R9, R2, R12 ;  /* 0x00000002090c7224 */ /* 0x000fe400078e020c */
[----:B------:R-:W-:Y:S02]  /*b5a0*/  @!P6 IMAD.IADD R13, R13, 0x1, -R9 ;  /* 0x000000010d0de824 */ /* 0x000fe400078e0a09 */
[----:B------:R-:W-:Y:S01]  /*b5b0*/  IMAD.HI.U32 R8, R10, R26, RZ ;  /* 0x0000001a0a087227 */ /* 0x000fe200078e00ff */
[----:B------:R-:W-:-:S03]  /*b5c0*/  ISETP.GT.U32.AND P6, PT, R9, R12, PT ;  /* 0x0000000c0900720c */ /* 0x000fc60003fc4070 */
[----:B------:R-:W-:Y:S02]  /*b5d0*/  IMAD.MOV R8, RZ, RZ, -R8 ;  /* 0x000000ffff087224 */ /* 0x000fe400078e0a08 */
[----:B------:R-:W-:Y:S01]  /*b5e0*/  @!P3 IMAD.MOV R15, RZ, RZ, -R15 ;  /* 0x000000ffff0fb224 */ /* 0x000fe200078e0a0f */
[----:B------:R-:W-:Y:S01]  /*b5f0*/  ISETP.GE.AND P3, PT, R29, RZ, PT ;  /* 0x000000ff1d00720c */ /* 0x000fe20003f66270 */
[C---:B------:R-:W-:Y:S01]  /*b600*/  IMAD R26, R9.reuse, R8, R26 ;  /* 0x00000008091a7224 */ /* 0x040fe200078e021a */
[----:B------:R-:W-:Y:S01]  /*b610*/  IABS R29, R29 ;  /* 0x0000001d001d7213 */ /* 0x000fe20000000000 */
[----:B------:R-:W-:Y:S02]  /*b620*/  IMAD.MOV R3, RZ, RZ, -R3 ;  /* 0x000000ffff037224 */ /* 0x000fe400078e0a03 */
[----:B------:R-:W-:Y:S02]  /*b630*/  VIADD R11, R0, 0xf0 ;  /* 0x000000f0000b7836 */ /* 0x000fe40000000000 */
[----:B------:R-:W-:Y:S01]  /*b640*/  @!P6 IMAD.IADD R12, R12, 0x1, -R9 ;  /* 0x000000010c0ce824 */ /* 0x000fe200078e0a09 */
[----:B------:R-:W-:Y:S01]  /*b650*/  ISETP.GT.U32.AND P6, PT, R9, R26, PT ;  /* 0x0000001a0900720c */ /* 0x000fe20003fc4070 */
[----:B------:R-:W-:Y:S01]  /*b660*/  IMAD.HI.U32 R2, R10, R29, RZ ;  /* 0x0000001d0a027227 */ /* 0x000fe200078e00ff */
[----:B------:R-:W-:-:S03]  /*b670*/  IABS R31, R11 ;  /* 0x0000000b001f7213 */ /* 0x000fc60000000000 */
[C---:B------:R-:W-:Y:S02]  /*b680*/  IMAD R28, R9.reuse, R3, R28 ;  /* 0x00000003091c7224 */ /* 0x040fe400078e021c */
[----:B------:R-:W-:Y:S02]  /*b690*/  IMAD.MOV R2, RZ, RZ, -R2 ;  /* 0x000000ffff027224 */ /* 0x000fe400078e0a02 */
[----:B------:R-:W-:Y:S02]  /*b6a0*/  @!P1 IMAD.MOV R14, RZ, RZ, -R14 ;  /* 0x000000ffff0e9224 */ /* 0x000fe400078e0a0e */
[----:B------:R-:W-:Y:S01]  /*b6b0*/  @!P4 IMAD.MOV R13, RZ, RZ, -R13 ;  /* 0x000000ffff0dc224 */ /* 0x000fe200078e0a0d */
[C---:B------:R-:W-:Y:S01]  /*b6c0*/  ISETP.GT.U32.AND P4, PT, R9.reuse, R28, PT ;  /* 0x0000001c0900720c */ /* 0x040fe20003f84070 */
[----:B------:R-:W-:Y:S01]  /*b6d0*/  @!P6 IMAD.IADD R26, R26, 0x1, -R9 ;  /* 0x000000011a1ae824 */ /* 0x000fe200078e0a09 */
[----:B------:R-:W-:Y:S01]  /*b6e0*/  ISETP.GT.U32.AND P6, PT, R9, R12, PT ;  /* 0x0000000c0900720c */ /* 0x000fe20003fc4070 */
[----:B------:R-:W-:-:S03]  /*b6f0*/  IMAD.HI.U32 R36, R10, R30, RZ ;  /* 0x0000001e0a247227 */ /* 0x000fc600078e00ff */
[----:B------:R-:W-:Y:S01]  /*b700*/  ISETP.GT.U32.AND P1, PT, R9, R26, PT ;  /* 0x0000001a0900720c */ /* 0x000fe20003f24070 */
[----:B------:R-:W-:-:S04]  /*b710*/  IMAD.HI.U32 R35, R10, R31, RZ ;  /* 0x0000001f0a237227 */ /* 0x000fc800078e00ff */
[C---:B------:R-:W-:Y:S02]  /*b720*/  IMAD R29, R9.reuse, R2, R29 ;  /* 0x00000002091d7224 */ /* 0x040fe400078e021d */
[----:B------:R-:W-:Y:S02]  /*b730*/  VIADD R3, R0, 0xf2 ;  /* 0x000000f200037836 */ /* 0x000fe40000000000 */
[----:B------:R-:W-:Y:S02]  /*b740*/  IMAD.MOV R36, RZ, RZ, -R36 ;  /* 0x000000ffff247224 */ /* 0x000fe400078e0a24 */
[----:B------:R-:W-:Y:S01]  /*b750*/  IMAD.MOV R35, RZ, RZ, -R35 ;  /* 0x000000ffff237224 */ /* 0x000fe200078e0a23 */
[----:B------:R-:W-:Y:S01]  /*b760*/  IABS R33, R3 ;  /* 0x0000000300217213 */ /* 0x000fe20000000000 */
[----:B------:R-:W-:Y:S01]  /*b770*/  @!P6 IMAD.IADD R12, R12, 0x1, -R9 ;  /* 0x000000010c0ce824 */ /* 0x000fe200078e0a09 */
[----:B------:R-:W-:Y:S01]  /*b780*/  ISETP.GT.U32.AND P6, PT, R9, R29, PT ;  /* 0x0000001d0900720c */ /* 0x000fe20003fc4070 */
[----:B------:R-:W-:-:S02]  /*b790*/  VIADD R8, R0, 0xf1 ;  /* 0x000000f100087836 */ /* 0x000fc40000000000 */
[C---:B------:R-:W-:Y:S02]  /*b7a0*/  IMAD R30, R9.reuse, R36, R30 ;  /* 0x00000024091e7224 */ /* 0x040fe400078e021e */
[C---:B------:R-:W-:Y:S01]  /*b7b0*/  IMAD R31, R9.reuse, R35, R31 ;  /* 0x00000023091f7224 */ /* 0x040fe200078e021f */
[----:B------:R-:W-:Y:S01]  /*b7c0*/  IABS R32, R8 ;  /* 0x0000000800207213 */ /* 0x000fe20000000000 */
[--C-:B------:R-:W-:Y:S01]  /*b7d0*/  @!P1 IMAD.IADD R26, R26, 0x1, -R9.reuse ;  /* 0x000000011a1a9824 */ /* 0x100fe200078e0a09 */
[C---:B------:R-:W-:Y:S01]  /*b7e0*/  ISETP.GT.U32.AND P1, PT, R9.reuse, R30, PT ;  /* 0x0000001e0900720c */ /* 0x040fe20003f24070 */
[----:B------:R-:W-:Y:S01]  /*b7f0*/  @!P4 IMAD.IADD R28, R28, 0x1, -R9 ;  /* 0x000000011c1cc824 */ /* 0x000fe200078e0a09 */
[----:B------:R-:W-:Y:S01]  /*b800*/  ISETP.GT.U32.AND P4, PT, R9, R31, PT ;  /* 0x0000001f0900720c */ /* 0x000fe20003f84070 */
[----:B------:R-:W-:-:S04]  /*b810*/  IMAD.HI.U32 R2, R10, R33, RZ ;  /* 0x000000210a027227 */ /* 0x000fc800078e00ff */
[----:B------:R-:W-:Y:S02]  /*b820*/  IMAD.MOV R2, RZ, RZ, -R2 ;  /* 0x000000ffff027224 */ /* 0x000fe400078e0a02 */
[----:B------:R-:W-:-:S04]  /*b830*/  IMAD.HI.U32 R34, R10, R32, RZ ;  /* 0x000000200a227227 */ /* 0x000fc800078e00ff */
[----:B------:R-:W-:Y:S01]  /*b840*/  @!P6 IMAD.IADD R29, R29, 0x1, -R9 ;  /* 0x000000011d1de824 */ /* 0x000fe200078e0a09 */
[C---:B------:R-:W-:Y:S01]  /*b850*/  ISETP.GT.U32.AND P6, PT, R9.reuse, R28, PT ;  /* 0x0000001c0900720c */ /* 0x040fe20003fc4070 */
[C---:B------:R-:W-:Y:S02]  /*b860*/  IMAD R33, R9.reuse, R2, R33 ;  /* 0x0000000209217224 */ /* 0x040fe400078e0221 */
[----:B------:R-:W-:Y:S02]  /*b870*/  IMAD.MOV R34, RZ, RZ, -R34 ;  /* 0x000000ffff227224 */ /* 0x000fe400078e0a22 */
[C---:B------:R-:W-:Y:S02]  /*b880*/  VIADD R2, R0.reuse, 0xf3 ;  /* 0x000000f300027836 */ /* 0x040fe40000000000 */
[C---:B------:R-:W-:Y:S02]  /*b890*/  VIADD R37, R0.reuse, 0xf8 ;  /* 0x000000f800257836 */ /* 0x040fe40000000000 */
[C---:B------:R-:W-:Y:S01]  /*b8a0*/  IMAD R32, R9.reuse, R34, R32 ;  /* 0x0000002209207224 */ /* 0x040fe200078e0220 */
[----:B------:R-:W-:Y:S01]  /*b8b0*/  IABS R34, R2 ;  /* 0x0000000200227213 */ /* 0x000fe20000000000 */
[----:B0-----:R-:W-:Y:S01]  /*b8c0*/  VIADD R4, R0, 0xf9 ;  /* 0x000000f900047836 */ /* 0x001fe20000000000 */
[----:B------:R-:W-:Y:S01]  /*b8d0*/  IABS R35, R37 ;  /* 0x0000002500237213 */ /* 0x000fe20000000000 */
[--C-:B------:R-:W-:Y:S01]  /*b8e0*/  @!P1 IMAD.IADD R30, R30, 0x1, -R9.reuse ;  /* 0x000000011e1e9824 */ /* 0x100fe200078e0a09 */
[----:B------:R-:W-:Y:S01]  /*b8f0*/  ISETP.GT.U32.AND P1, PT, R9, R29, PT ;  /* 0x0000001d0900720c */ /* 0x000fe20003f24070 */
[----:B------:R-:W-:Y:S01]  /*b900*/  @!P4 IMAD.IADD R31, R31, 0x1, -R9 ;  /* 0x000000011f1fc824 */ /* 0x000fe200078e0a09 */
[----:B------:R-:W-:Y:S01]  /*b910*/  IABS R36, R4 ;  /* 0x0000000400247213 */ /* 0x000fe20000000000 */
[----:B------:R-:W-:Y:S01]  /*b920*/  @!P0 IMAD.MOV R12, RZ, RZ, -R12 ;  /* 0x000000ffff0c8224 */ /* 0x000fe200078e0a0c */
[C---:B------:R-:W-:Y:S01]  /*b930*/  ISETP.GT.U32.AND P4, PT, R9.reuse, R30, PT ;  /* 0x0000001e0900720c */ /* 0x040fe20003f84070 */
[C---:B------:R-:W-:Y:S01]  /*b940*/  IMAD.HI.U32 R41, R10.reuse, R34, RZ ;  /* 0x000000220a297227 */ /* 0x040fe200078e00ff */
[----:B------:R-:W-:Y:S01]  /*b950*/  ISETP.GT.U32.AND P0, PT, R9, R31, PT ;  /* 0x0000001f0900720c */ /* 0x000fe20003f04070 */
[----:B------:R0:W-:Y:S02]  /*b960*/  STL [R1+0x254], R37 ;  /* 0x0002542501007387 */ /* 0x0001e40000100800 */
[----:B------:R-:W-:-:S02]  /*b970*/  IMAD.HI.U32 R40, R10, R35, RZ ;  /* 0x000000230a287227 */ /* 0x000fc400078e00ff */
[----:B------:R1:W-:Y:S02]  /*b980*/  STL [R1+0x258], R4 ;  /* 0x0002580401007387 */ /* 0x0003e40000100800 */
[----:B------:R-:W-:Y:S01]  /*b990*/  @!P6 IMAD.IADD R28, R28, 0x1, -R9 ;  /* 0x000000011c1ce824 */ /* 0x000fe200078e0a09 */
[----:B------:R-:W-:Y:S01]  /*b9a0*/  ISETP.GT.U32.AND P6, PT, R9, R32, PT ;  /* 0x000000200900720c */ /* 0x000fe20003fc4070 */
[----:B------:R-:W-:Y:S02]  /*b9b0*/  IMAD.MOV R41, RZ, RZ, -R41 ;  /* 0x000000ffff297224 */ /* 0x000fe400078e0a29 */
[----:B0-----:R-:W-:-:S04]  /*b9c0*/  IMAD.HI.U32 R37, R10, R36, RZ ;  /* 0x000000240a257227 */ /* 0x001fc800078e00ff */
[----:B------:R-:W-:Y:S02]  /*b9d0*/  IMAD.MOV R40, RZ, RZ, -R40 ;  /* 0x000000ffff287224 */ /* 0x000fe400078e0a28 */
[C---:B------:R-:W-:Y:S02]  /*b9e0*/  IMAD R34, R9.reuse, R41, R34 ;  /* 0x0000002909227224 */ /* 0x040fe400078e0222 */
[----:B------:R-:W-:Y:S02]  /*b9f0*/  IMAD.MOV R37, RZ, RZ, -R37 ;  /* 0x000000ffff257224 */ /* 0x000fe400078e0a25 */
[----:B------:R-:W-:Y:S02]  /*ba00*/  IMAD R35, R9, R40, R35 ;  /* 0x0000002809237224 */ /* 0x000fe400078e0223 */
[----:B------:R-:W-:Y:S01]  /*ba10*/  @!P1 IMAD.IADD R29, R29, 0x1, -R9 ;  /* 0x000000011d1d9824 */ /* 0x000fe200078e0a09 */
[C---:B------:R-:W-:Y:S01]  /*ba20*/  ISETP.GT.U32.AND P1, PT, R9.reuse, R33, PT ;  /* 0x000000210900720c */ /* 0x040fe20003f24070 */
[----:B------:R-:W-:-:S02]  /*ba30*/  IMAD R36, R9, R37, R36 ;  /* 0x0000002509247224 */ /* 0x000fc400078e0224 */
[--C-:B------:R-:W-:Y:S01]  /*ba40*/  @!P4 IMAD.IADD R30, R30, 0x1, -R9.reuse ;  /* 0x000000011e1ec824 */ /* 0x100fe200078e0a09 */
[----:B------:R-:W-:Y:S01]  /*ba50*/  ISETP.GT.U32.AND P4, PT, R9, R34, PT ;  /* 0x000000220900720c */ /* 0x000fe20003f84070 */
[--C-:B------:R-:W-:Y:S01]  /*ba60*/  @!P0 IMAD.IADD R31, R31, 0x1, -R9.reuse ;  /* 0x000000011f1f8824 */ /* 0x100fe200078e0a09 */
[C---:B------:R-:W-:Y:S01]  /*ba70*/  ISETP.GT.U32.AND P0, PT, R9.reuse, R35, PT ;  /* 0x000000230900720c */ /* 0x040fe20003f04070 */
[----:B-1----:R-:W-:Y:S02]  /*ba80*/  VIADD R4, R0, 0xfa ;  /* 0x000000fa00047836 */ /* 0x002fe40000000000 */
[--C-:B------:R-:W-:Y:S01]  /*ba90*/  @!P6 IMAD.IADD R32, R32, 0x1, -R9.reuse ;  /* 0x000000012020e824 */ /* 0x100fe200078e0a09 */
[----:B------:R-:W-:Y:S01]  /*baa0*/  ISETP.GT.U32.AND P6, PT, R9, R36, PT ;  /* 0x000000240900720c */ /* 0x000fe20003fc4070 */
[C---:B------:R-:W-:Y:S01]  /*bab0*/  IMAD R142, R6.reuse, 0x2, R140 ;  /* 0x00000002068e7824 */ /* 0x040fe200078e028c */
[----:B------:R-:W-:Y:S01]  /*bac0*/  IABS R37, R4 ;  /* 0x0000000400257213 */ /* 0x000fe20000000000 */
[----:B------:R0:W-:Y:S01]  /*bad0*/  STL [R1+0x268], R4 ;  /* 0x0002680401007387 */ /* 0x0001e20000100800 */
[----:B------:R-:W-:Y:S01]  /*bae0*/  @!P1 IMAD.IADD R33, R33, 0x1, -R9 ;  /* 0x0000000121219824 */ /* 0x000fe200078e0a09 */
[----:B------:R-:W-:Y:S01]  /*baf0*/  ISETP.GT.U32.AND P1, PT, R9, R32, PT ;  /* 0x000000200900720c */ /* 0x000fe20003f24070 */
[----:B------:R-:W-:-:S02]  /*bb00*/  IMAD R144, R6, 0x2, R142 ;  /* 0x0000000206907824 */ /* 0x000fc400078e028e */
[----:B------:R-:W-:-:S04]  /*bb10*/  IMAD.HI.U32 R41, R10, R37, RZ ;  /* 0x000000250a297227 */ /* 0x000fc800078e00ff */
[--C-:B------:R-:W-:Y:S01]  /*bb20*/  @!P4 IMAD.IADD R34, R34, 0x1, -R9.reuse ;  /* 0x000000012222c824 */ /* 0x100fe200078e0a09 */
[----:B------:R-:W-:Y:S01]  /*bb30*/  ISETP.GT.U32.AND P4, PT, R9, R33, PT ;  /* 0x000000210900720c */ /* 0x000fe20003f84070 */
[----:B0-----:R-:W-:Y:S02]  /*bb40*/  VIADD R4, R0, 0xfb ;  /* 0x000000fb00047836 */ /* 0x001fe40000000000 */
[----:B------:R-:W-:Y:S01]  /*bb50*/  @!P0 IMAD.IADD R35, R35, 0x1, -R9 ;  /* 0x0000000123238824 */ /* 0x000fe200078e0a09 */
[C---:B------:R-:W-:Y:S01]  /*bb60*/  ISETP.GT.U32.AND P0, PT, R9.reuse, R34, PT ;  /* 0x000000220900720c */ /* 0x040fe20003f04070 */
[----:B------:R-:W-:Y:S01]  /*bb70*/  IMAD.MOV R41, RZ, RZ, -R41 ;  /* 0x000000ffff297224 */ /* 0x000fe200078e0a29 */
[----:B------:R-:W-:Y:S01]  /*bb80*/  IABS R40, R4 ;  /* 0x0000000400287213 */ /* 0x000fe20000000000 */
[----:B------:R-:W-:Y:S01]  /*bb90*/  @!P6 IMAD.IADD R36, R36, 0x1, -R9 ;  /* 0x000000012424e824 */ /* 0x000fe200078e0a09 */
[C---:B------:R-:W-:Y:S01]  /*bba0*/  ISETP.GT.U32.AND P6, PT, R9.reuse, R35, PT ;  /* 0x000000230900720c */ /* 0x040fe20003fc4070 */
[----:B------:R-:W-:Y:S01]  /*bbb0*/  IMAD R37, R9, R41, R37 ;  /* 0x0000002909257224 */ /* 0x000fe200078e0225 */
[----:B------:R0:W-:Y:S01]  /*bbc0*/  STL [R1+0x26c], R4 ;  /* 0x00026c0401007387 */ /* 0x0001e20000100800 */
[----:B------:R-:W-:-:S04]  /*bbd0*/  IMAD.HI.U32 R41, R10, R40, RZ ;  /* 0x000000280a297227 */ /* 0x000fc800078e00ff */
[----:B------:R-:W-:Y:S02]  /*bbe0*/  IMAD.MOV R41, RZ, RZ, -R41 ;  /* 0x000000ffff297224 */ /* 0x000fe400078e0a29 */
[--C-:B------:R-:W-:Y:S01]  /*bbf0*/  @!P1 IMAD.IADD R32, R32, 0x1, -R9.reuse ;  /* 0x0000000120209824 */ /* 0x100fe200078e0a09 */
[----:B------:R-:W-:Y:S01]  /*bc00*/  ISETP.GE.AND P1, PT, R27, RZ, PT ;  /* 0x000000ff1b00720c */ /* 0x000fe20003f26270 */
[----:B------:R-:W-:Y:S01]  /*bc10*/  IMAD R27, R9, R41, R40 ;  /* 0x00000029091b7224 */ /* 0x000fe200078e0228 */
[----:B------:R-:W-:Y:S01]  /*bc20*/  IABS R40, R0 ;  /* 0x0000000000287213 */ /* 0x000fe20000000000 */
[--C-:B------:R-:W-:Y:S01]  /*bc30*/  @!P4 IMAD.IADD R33, R33, 0x1, -R9.reuse ;  /* 0x000000012121c824 */ /* 0x100fe200078e0a09 */
[----:B------:R-:W-:Y:S01]  /*bc40*/  ISETP.GT.U32.AND P4, PT, R9, R37, PT ;  /* 0x000000250900720c */ /* 0x000fe20003f84070 */
[----:B------:R-:W-:Y:S01]  /*bc50*/  @!P6 IMAD.IADD R35, R35, 0x1, -R9 ;  /* 0x000000012323e824 */ /* 0x000fe200078e0a09 */
[----:B------:R-:W-:Y:S01]  /*bc60*/  ISETP.GT.U32.AND P6, PT, R9, R27, PT ;  /* 0x0000001b0900720c */ /* 0x000fe20003fc4070 */
[----:B------:R-:W-:-:S02]  /*bc70*/  IMAD R146, R6, 0x2, R144 ;  /* 0x0000000206927824 */ /* 0x000fc400078e0290 */
[----:B---3--:R-:W-:Y:S02]  /*bc80*/  IMAD R5, R5, UR5, RZ ;  /* 0x0000000505057c24 */ /* 0x008fe4000f8e02ff */
[C---:B------:R-:W-:Y:S02]  /*bc90*/  IMAD R148, R6.reuse, 0x2, R146 ;  /* 0x0000000206947824 */ /* 0x040fe400078e0292 */
[----:B------:R-:W-:Y:S02]  /*bca0*/  @!P3 IMAD.MOV R29, RZ, RZ, -R29 ;  /* 0x000000ffff1db224 */ /* 0x000fe400078e0a1d */
[----:B------:R-:W-:Y:S02]  /*bcb0*/  IMAD R150, R6, 0x2, R148 ;  /* 0x0000000206967824 */ /* 0x000fe400078e0294 */
[--C-:B------:R-:W-:Y:S01]  /*bcc0*/  @!P4 IMAD.IADD R37, R37, 0x1, -R9.reuse ;  /* 0x000000012525c824 */ /* 0x100fe200078e0a09 */
[----:B------:R-:W-:Y:S01]  /*bcd0*/  ISETP.GE.AND P4, PT, R3, RZ, PT ;  /* 0x000000ff0300720c */ /* 0x000fe20003f86270 */
[----:B------:R-:W-:-:S02]  /*bce0*/  @!P6 IMAD.IADD R27, R27, 0x1, -R9 ;  /* 0x000000011b1be824 */ /* 0x000fc400078e0a09 */
[----:B------:R-:W-:Y:S01]  /*bcf0*/  IMAD R152, R6, 0x2, R150 ;  /* 0x0000000206987824 */ /* 0x000fe200078e0296 */
[C---:B------:R-:W-:Y:S01]  /*bd00*/  ISETP.GT.U32.AND P6, PT, R9.reuse, R37, PT ;  /* 0x000000250900720c */ /* 0x040fe20003fc4070 */
[----:B------:R-:W-:Y:S01]  /*bd10*/  @!P0 IMAD.IADD R34, R34, 0x1, -R9 ;  /* 0x0000000122228824 */ /* 0x000fe200078e0a09 */
[----:B------:R-:W-:Y:S01]  /*bd20*/  ISETP.GT.U32.AND P3, PT, R9, R27, PT ;  /* 0x0000001b0900720c */ /* 0x000fe20003f64070 */
[C---:B------:R-:W-:Y:S01]  /*bd30*/  IMAD R154, R6.reuse, 0x2, R152 ;  /* 0x00000002069a7824 */ /* 0x040fe200078e0298 */
[----:B------:R-:W-:Y:S01]  /*bd40*/  ISETP.GE.AND P0, PT, R11, RZ, PT ;  /* 0x000000ff0b00720c */ /* 0x000fe20003f06270 */
[----:B------:R-:W-:Y:S02]  /*bd50*/  @!P1 IMAD.MOV R30, RZ, RZ, -R30 ;  /* 0x000000ffff1e9224 */ /* 0x000fe400078e0a1e */
[C---:B------:R-:W-:Y:S02]  /*bd60*/  IMAD R156, R6.reuse, 0x2, R154 ;  /* 0x00000002069c7824 */ /* 0x040fe400078e029a */
[----:B------:R-:W-:Y:S01]  /*bd70*/  @!P2 IMAD.MOV R26, RZ, RZ, -R26 ;  /* 0x000000ffff1aa224 */ /* 0x000fe200078e0a1a */
[----:B------:R-:W-:Y:S01]  /*bd80*/  ISETP.GT.U32.AND P2, PT, R9, R36, PT ;  /* 0x000000240900720c */ /* 0x000fe20003f44070 */
[----:B------:R-:W-:-:S02]  /*bd90*/  IMAD R158, R6, 0x2, R156 ;  /* 0x00000002069e7824 */ /* 0x000fc400078e029c */
[--C-:B------:R-:W-:Y:S01]  /*bda0*/  @!P6 IMAD.IADD R37, R37, 0x1, -R9.reuse ;  /* 0x000000012525e824 */ /* 0x100fe200078e0a09 */
[----:B-----5:R-:W-:Y:S01]  /*bdb0*/  LEA R11, P6, R5, UR12, 0x1 ;  /* 0x0000000c050b7c11 */ /* 0x020fe2000f8c08ff */
[C---:B------:R-:W-:Y:S02]  /*bdc0*/  IMAD R160, R6.reuse, 0x2, R158 ;  /* 0x0000000206a07824 */ /* 0x040fe400078e029e */
[--C-:B------:R-:W-:Y:S01]  /*bdd0*/  @!P3 IMAD.IADD R27, R27, 0x1, -R9.reuse ;  /* 0x000000011b1bb824 */ /* 0x100fe200078e0a09 */
[----:B------:R-:W-:Y:S01]  /*bde0*/  LEA.HI.X.SX32 R5, R5, UR13, 0x1, P6 ;  /* 0x0000000d05057c11 */ /* 0x000fe2000b0f0eff */
[----:B------:R-:W-:Y:S01]  /*bdf0*/  IMAD R162, R6, 0x2, R160 ;  /* 0x0000000206a27824 */ /* 0x000fe200078e02a0 */
[-C--:B------:R-:W-:Y:S01]  /*be00*/  LEA R143, P1, R142, R11.reuse, 0x1 ;  /* 0x0000000b8e8f7211 */ /* 0x080fe200078208ff */
[----:B------:R-:W-:Y:S01]  /*be10*/  @!P5 IMAD.MOV R28, RZ, RZ, -R28 ;  /* 0x000000ffff1cd224 */ /* 0x000fe200078e0a1c */
[----:B------:R-:W-:Y:S01]  /*be20*/  LEA R145, P6, R144, R11, 0x1 ;  /* 0x0000000b90917211 */ /* 0x000fe200078c08ff */
[----:B------:R-:W-:Y:S01]  /*be30*/  IMAD R164, R6, 0x2, R162 ;  /* 0x0000000206a47824 */ /* 0x000fe200078e02a2 */
[----:B------:R-:W-:Y:S01]  /*be40*/  LEA.HI.X.SX32 R142, R142, R5, 0x1, P1 ;  /* 0x000000058e8e7211 */ /* 0x000fe200008f0eff */
[----:B------:R-:W-:Y:S01]  /*be50*/  @!P2 IMAD.IADD R36, R36, 0x1, -R9 ;  /* 0x000000012424a824 */ /* 0x000fe200078e0a09 */
[-C--:B------:R-:W-:Y:S01]  /*be60*/  LEA R149, P1, R148, R11.reuse, 0x1 ;  /* 0x0000000b94957211 */ /* 0x080fe200078208ff */
[----:B------:R-:W-:Y:S01]  /*be70*/  IMAD R136, R6, 0x2, R164 ;  /* 0x0000000206887824 */ /* 0x000fe200078e02a4 */
[----:B------:R-:W-:-:S02]  /*be80*/  LEA R141, P3, R140, R11, 0x1 ;  /* 0x0000000b8c8d7211 */ /* 0x000fc400078608ff */
[-C--:B------:R-:W-:Y:S01]  /*be90*/  LEA.HI.X.SX32 R148, R148, R5.reuse, 0x1, P1 ;  /* 0x0000000594947211 */ /* 0x080fe200008f0eff */
[----:B------:R-:W-:Y:S01]  /*bea0*/  IMAD R134, R6, 0x2, R136 ;  /* 0x0000000206867824 */ /* 0x000fe200078e0288 */
[----:B------:R-:W-:Y:S02]  /*beb0*/  LEA.HI.X.SX32 R144, R144, R5, 0x1, P6 ;  /* 0x0000000590907211 */ /* 0x000fe400030f0eff */
[----:B------:R-:W-:Y:S01]  /*bec0*/  LEA R155, P1, R154, R11, 0x1 ;  /* 0x0000000b9a9b7211 */ /* 0x000fe200078208ff */
[----:B------:R-:W-:Y:S01]  /*bed0*/  IMAD R132, R6, 0x2, R134 ;  /* 0x0000000206847824 */ /* 0x000fe200078e0286 */
[----:B------:R-:W-:Y:S02]  /*bee0*/  LEA.HI.X.SX32 R140, R140, R5, 0x1, P3 ;  /* 0x000000058c8c7211 */ /* 0x000fe400018f0eff */
        /* <DEDUP_REMOVED lines=15> */
[----:B0-----:R-:W-:Y:S01]  /*bfe0*/  LEA R4, P1, R136, R11, 0x1 ;  /* 0x0000000b88047211 */ /* 0x001fe200078208ff */
[----:B------:R-:W-:Y:S01]  /*bff0*/  IMAD R120, R6, 0x2, R122 ;  /* 0x0000000206787824 */ /* 0x000fe200078e027a */
[----:B------:R-:W-:Y:S02]  /*c000*/  LEA.HI.X.SX32 R152, R152, R5, 0x1, P3 ;  /* 0x0000000598987211 */ /* 0x000fe400018f0eff */
[-C--:B------:R-:W-:Y:S01]  /*c010*/  LEA R163, P6, R162, R11.reuse, 0x1 ;  /* 0x0000000ba2a37211 */ /* 0x080fe200078c08ff */
[----:B------:R0:W-:Y:S01]  /*c020*/  STL [R1+0x4], R4 ;  /* 0x0000040401007387 */ /* 0x0001e20000100800 */
[----:B------:R-:W-:Y:S01]  /*c030*/  LEA R159, P3, R158, R11, 0x1 ;  /* 0x0000000b9e9f7211 */ /* 0x000fe200078608ff */
[----:B------:R-:W-:Y:S01]  /*c040*/  IMAD R118, R6, 0x2, R120 ;  /* 0x0000000206767824 */ /* 0x000fe200078e0278 */
[----:B------:R-:W-:-:S02]  /*c050*/  LEA.HI.X.SX32 R162, R162, R5, 0x1, P6 ;  /* 0x00000005a2a27211 */ /* 0x000fc400030f0eff */
[----:B------:R-:W-:Y:S01]  /*c060*/  LEA.HI.X.SX32 R158, R158, R5, 0x1, P3 ;  /* 0x000000059e9e7211 */ /* 0x000fe200018f0eff */
[----:B------:R-:W-:Y:S01]  /*c070*/  IMAD R116, R6, 0x2, R118 ;  /* 0x0000000206747824 */ /* 0x000fe200078e0276 */
[----:B------:R-:W-:Y:S02]  /*c080*/  LEA R165, P3, R164, R11, 0x1 ;  /* 0x0000000ba4a57211 */ /* 0x000fe400078608ff */
[----:B------:R-:W-:Y:S01]  /*c090*/  LEA.HI.X.SX32 R136, R136, R5, 0x1, P1 ;  /* 0x0000000588887211 */ /* 0x000fe200008f0eff */
[----:B------:R-:W-:Y:S01]  /*c0a0*/  IMAD R114, R6, 0x2, R116 ;  /* 0x0000000206727824 */ /* 0x000fe200078e0274 */
[----:B0-----:R-:W-:Y:S02]  /*c0b0*/  LEA R4, P6, R134, R11, 0x1 ;  /* 0x0000000b86047211 */ /* 0x001fe400078c08ff */
[-C--:B------:R-:W-:Y:S01]  /*c0c0*/  LEA.HI.X.SX32 R164, R164, R5.reuse, 0x1, P3 ;  /* 0x00000005a4a47211 */ /* 0x080fe200018f0eff */
[----:B------:R-:W-:Y:S01]  /*c0d0*/  IMAD R112, R6, 0x2, R114 ;  /* 0x0000000206707824 */ /* 0x000fe200078e0272 */
[----:B------:R-:W-:Y:S01]  /*c0e0*/  LEA.HI.X.SX32 R134, R134, R5, 0x1, P6 ;  /* 0x0000000586867211 */ /* 0x000fe200030f0eff */
[----:B------:R0:W-:Y:S01]  /*c0f0*/  STL [R1+0xc], R4 ;  /* 0x00000c0401007387 */ /* 0x0001e20000100800 */
[----:B------:R-:W-:Y:S01]  /*c100*/  ISETP.GE.AND P2, PT, R8, RZ, PT ;  /* 0x000000ff0800720c */ /* 0x000fe20003f46270 */
[----:B------:R-:W-:Y:S01]  /*c110*/  IMAD R110, R6, 0x2, R112 ;  /* 0x00000002066e7824 */ /* 0x000fe200078e0270 */
[----:B------:R-:W-:Y:S01]  /*c120*/  ISETP.GE.AND P5, PT, R2, RZ, PT ;  /* 0x000000ff0200720c */ /* 0x000fe20003fa6270 */
[----:B------:R-:W-:Y:S01]  /*c130*/  IMAD.HI.U32 R8, R10, R40, RZ ;  /* 0x000000280a087227 */ /* 0x000fe200078e00ff */
[----:B------:R-:W-:-:S03]  /*c140*/  LOP3.LUT R2, R47, 0x7f, RZ, 0xc0, !PT ;  /* 0x0000007f2f027812 */ /* 0x000fc600078ec0ff */
[----:B------:R-:W-:Y:S01]  /*c150*/  IMAD R108, R6, 0x2, R110 ;  /* 0x00000002066c7824 */ /* 0x000fe200078e026e */
[----:B0-----:R-:W-:Y:S01]  /*c160*/  LEA R4, P3, R132, R11, 0x1 ;  /* 0x0000000b84047211 */ /* 0x001fe200078608ff */
[----:B------:R-:W-:Y:S02]  /*c170*/  IMAD.MOV R3, RZ, RZ, -R8 ;  /* 0x000000ffff037224 */ /* 0x000fe400078e0a08 */
[----:B------:R-:W-:Y:S01]  /*c180*/  IMAD R106, R6, 0x2, R108 ;  /* 0x00000002066a7824 */ /* 0x000fe200078e026c */
[----:B------:R-:W-:Y:S01]  /*c190*/  LEA.HI.X.SX32 R132, R132, R5, 0x1, P3 ;  /* 0x0000000584847211 */ /* 0x000fe200018f0eff */
[----:B------:R0:W-:Y:S01]  /*c1a0*/  STL [R1+0x14], R4 ;  /* 0x0000140401007387 */ /* 0x0001e20000100800 */
[----:B------:R-:W-:Y:S02]  /*c1b0*/  IMAD R40, R9, R3, R40 ;  /* 0x0000000309287224 */ /* 0x000fe400078e0228 */
[C---:B------:R-:W-:Y:S01]  /*c1c0*/  IMAD R104, R6.reuse, 0x2, R106 ;  /* 0x0000000206687824 */ /* 0x040fe200078e026a */
[----:B------:R1:W-:Y:S01]  /*c1d0*/  STL [R1], R136 ;  /* 0x0000008801007387 */ /* 0x0003e20000100800 */
[----:B------:R-:W2:Y:S02]  /*c1e0*/  LDC R3, c[0x0][0x3a0] ;  /* 0x0000e800ff037b82 */ /* 0x000ea40000000800 */
[C---:B------:R-:W-:Y:S01]  /*c1f0*/  IMAD R102, R6.reuse, 0x2, R104 ;  /* 0x0000000206667824 */ /* 0x040fe200078e0268 */
[----:B0-----:R-:W0:Y:S03]  /*c200*/  S2R R4, SR_TID.X ;  /* 0x0000000000047919 */ /* 0x001e260000002100 */
[----:B------:R-:W-:Y:S01]  /*c210*/  IMAD R100, R6, 0x2, R102 ;  /* 0x0000000206647824 */ /* 0x000fe200078e0266 */
[----:B-1----:R-:W-:-:S03]  /*c220*/  LEA R136, P1, R130, R11, 0x1 ;  /* 0x0000000b82887211 */ /* 0x002fc600078208ff */
[----:B------:R-:W-:Y:S01]  /*c230*/  IMAD R98, R6, 0x2, R100 ;  /* 0x0000000206627824 */ /* 0x000fe200078e0264 */
[----:B------:R-:W-:Y:S01]  /*c240*/  LEA.HI.X.SX32 R130, R130, R5, 0x1, P1 ;  /* 0x0000000582827211 */ /* 0x000fe200008f0eff */
[----:B------:R1:W-:Y:S02]  /*c250*/  STL [R1+0x1c], R136 ;  /* 0x00001c8801007387 */ /* 0x0003e40000100800 */
[C---:B------:R-:W-:Y:S02]  /*c260*/  IMAD R96, R6.reuse, 0x2, R98 ;  /* 0x0000000206607824 */ /* 0x040fe400078e0262 */
[----:B------:R3:W-:Y:S02]  /*c270*/  STL [R1+0x8], R134 ;  /* 0x0000088601007387 */ /* 0x0007e40000100800 */
[----:B------:R-:W-:-:S04]  /*c280*/  IMAD R95, R6, 0x2, R96 ;  /* 0x00000002065f7824 */ /* 0x000fc800078e0260 */
[----:B------:R-:W-:Y:S01]  /*c290*/  IMAD R45, R6, 0x2, R95 ;  /* 0x00000002062d7824 */ /* 0x000fe200078e025f */
[----:B-1----:R-:W-:-:S03]  /*c2a0*/  LEA R136, P6, R128, R11, 0x1 ;  /* 0x0000000b80887211 */ /* 0x002fc600078c08ff */
[----:B------:R-:W-:Y:S01]  /*c2b0*/  IMAD R91, R6, 0x2, R45 ;  /* 0x00000002065b7824 */ /* 0x000fe200078e022d */
[----:B---3--:R-:W-:Y:S01]  /*c2c0*/  LEA R134, P3, R126, R11, 0x1 ;  /* 0x0000000b7e867211 */ /* 0x008fe200078608ff */
[----:B------:R-:W-:Y:S01]  /*c2d0*/  STL [R1+0x24], R136 ;  /* 0x0000248801007387 */ /* 0x000fe20000100800 */
[-C--:B------:R-:W-:Y:S01]  /*c2e0*/  LEA.HI.X.SX32 R128, R128, R5.reuse, 0x1, P6 ;  /* 0x0000000580807211 */ /* 0x080fe200030f0eff */
[----:B------:R-:W-:Y:S01]  /*c2f0*/  IMAD R59, R6, 0x2, R91 ;  /* 0x00000002063b7824 */ /* 0x000fe200078e025b */
[----:B------:R-:W-:Y:S01]  /*c300*/  LEA.HI.X.SX32 R126, R126, R5, 0x1, P3 ;  /* 0x000000057e7e7211 */ /* 0x000fe200018f0eff */
[----:B------:R1:W-:Y:S02]  /*c310*/  STL [R1+0x10], R132 ;  /* 0x0000108401007387 */ /* 0x0003e40000100800 */
[C---:B------:R-:W-:Y:S02]  /*c320*/  IMAD R87, R6.reuse, 0x2, R59 ;  /* 0x0000000206577824 */ /* 0x040fe400078e023b */
[----:B------:R-:W-:Y:S01]  /*c330*/  STL [R1+0x2c], R134 ;  /* 0x00002c8601007387 */ /* 0x000fe20000100800 */
[----:B0-----:R-:W-:Y:S01]  /*c340*/  SHF.R.U32.HI R4, RZ, 0x6, R4 ;  /* 0x00000006ff047819 */ /* 0x001fe20000011604 */
[----:B------:R-:W-:-:S02]  /*c350*/  IMAD R43, R6, 0x2, R87 ;  /* 0x00000002062b7824 */ /* 0x000fc400078e0257 */
[----:B------:R0:W-:Y:S01]  /*c360*/  STL [R1+0x18], R130 ;  /* 0x0000188201007387 */ /* 0x0001e20000100800 */
[----:B------:R-:W-:Y:S01]  /*c370*/  SGXT.U32 R4, R4, 0x1 ;  /* 0x000000010404781a */ /* 0x000fe20000000000 */
[----:B------:R-:W-:Y:S01]  /*c380*/  IMAD R83, R6, 0x2, R43 ;  /* 0x0000000206537824 */ /* 0x000fe200078e022b */
[----:B-1----:R-:W-:-:S03]  /*c390*/  LEA R132, P1, R124, R11, 0x1 ;  /* 0x0000000b7c847211 */ /* 0x002fc600078208ff */
[----:B------:R-:W-:Y:S01]  /*c3a0*/  IMAD R55, R6, 0x2, R83 ;  /* 0x0000000206377824 */ /* 0x000fe200078e0253 */
[----:B------:R-:W-:Y:S01]  /*c3b0*/  LEA.HI.X.SX32 R124, R124, R5, 0x1, P1 ;  /* 0x000000057c7c7211 */ /* 0x000fe200008f0eff */
[----:B------:R-:W-:Y:S01]  /*c3c0*/  STL [R1+0x34], R132 ;  /* 0x0000348401007387 */ /* 0x000fe20000100800 */
[----:B0-----:R-:W-:Y:S01]  /*c3d0*/  LEA R130, P6, R122, R11, 0x1 ;  /* 0x0000000b7a827211 */ /* 0x001fe200078c08ff */
[----:B------:R-:W-:Y:S02]  /*c3e0*/  IMAD R79, R6, 0x2, R55 ;  /* 0x00000002064f7824 */ /* 0x000fe400078e0237 */
[----:B------:R0:W-:Y:S01]  /*c3f0*/  STL [R1+0x20], R128 ;  /* 0x0000208001007387 */ /* 0x0001e20000100800 */
[----:B------:R-:W-:Y:S01]  /*c400*/  LEA.HI.X.SX32 R122, R122, R5, 0x1, P6 ;  /* 0x000000057a7a7211 */ /* 0x000fe200030f0eff */
[C---:B------:R-:W-:Y:S02]  /*c410*/  IMAD R41, R6.reuse, 0x2, R79 ;  /* 0x0000000206297824 */ /* 0x040fe400078e024f */
[----:B------:R-:W-:Y:S02]  /*c420*/  STL [R1+0x3c], R130 ;  /* 0x00003c8201007387 */ /* 0x000fe40000100800 */
[----:B------:R-:W-:-:S02]  /*c430*/  IMAD R75, R6, 0x2, R41 ;  /* 0x00000002064b7824 */ /* 0x000fc400078e0229 */
[----:B------:R1:W-:Y:S01]  /*c440*/  STL [R1+0x28], R126 ;  /* 0x0000287e01007387 */ /* 0x0003e20000100800 */
[----:B0-----:R-:W-:Y:S01]  /*c450*/  LEA R128, P3, R120, R11, 0x1 ;  /* 0x0000000b78807211 */ /* 0x001fe200078608ff */
[----:B------:R-:W-:-:S03]  /*c460*/  IMAD R51, R6, 0x2, R75 ;  /* 0x0000000206337824 */ /* 0x000fc600078e024b */
[----:B------:R-:W-:Y:S01]  /*c470*/  LEA.HI.X.SX32 R120, R120, R5, 0x1, P3 ;  /* 0x0000000578787211 */ /* 0x000fe200018f0eff */
[----:B------:R-:W-:Y:S01]  /*c480*/  STL [R1+0x44], R128 ;  /* 0x0000448001007387 */ /* 0x000fe20000100800 */
[----:B------:R-:W-:Y:S01]  /*c490*/  IMAD R71, R6, 0x2, R51 ;  /* 0x0000000206477824 */ /* 0x000fe200078e0233 */
[----:B-1----:R-:W-:Y:S02]  /*c4a0*/  LEA R126, P1, R118, R11, 0x1 ;  /* 0x0000000b767e7211 */ /* 0x002fe400078208ff */
[----:B------:R0:W-:Y:S01]  /*c4b0*/  STL [R1+0x30], R124 ;  /* 0x0000307c01007387 */ /* 0x0001e20000100800 */
[----:B------:R-:W-:Y:S01]  /*c4c0*/  IMAD R8, R6, 0x2, R71 ;  /* 0x0000000206087824 */ /* 0x000fe200078e0247 */
[----:B------:R-:W-:Y:S02]  /*c4d0*/  LEA.HI.X.SX32 R118, R118, R5, 0x1, P1 ;  /* 0x0000000576767211 */ /* 0x000fe400008f0eff */
[----:B------:R-:W-:Y:S01]  /*c4e0*/  STL [R1+0x4c], R126 ;  /* 0x00004c7e01007387 */ /* 0x000fe20000100800 */
[----:B------:R-:W-:-:S03]  /*c4f0*/  IMAD R67, R6, 0x2, R8 ;  /* 0x0000000206437824 */ /* 0x000fc600078e0208 */
[----:B------:R1:W-:Y:S01]  /*c500*/  STL [R1+0x38], R122 ;  /* 0x0000387a01007387 */ /* 0x0003e20000100800 */
[----:B------:R-:W-:Y:S01]  /*c510*/  IMAD R47, R6, 0x2, R67 ;  /* 0x00000002062f7824 */ /* 0x000fe200078e0243 */
[----:B0-----:R-:W-:-:S03]  /*c520*/  LEA R124, P6, R116, R11, 0x1 ;  /* 0x0000000b747c7211 */ /* 0x001fc600078c08ff */
[----:B------:R-:W-:Y:S01]  /*c530*/  IMAD R63, R6, 0x2, R47 ;  /* 0x00000002063f7824 */ /* 0x000fe200078e022f */
[----:B------:R-:W-:Y:S01]  /*c540*/  LEA.HI.X.SX32 R116, R116, R5, 0x1, P6 ;  /* 0x0000000574747211 */ /* 0x000fe200030f0eff */
[----:B------:R-:W-:Y:S01]  /*c550*/  STL [R1+0x54], R124 ;  /* 0x0000547c01007387 */ /* 0x000fe20000100800 */
[----:B-1----:R-:W-:-:S03]  /*c560*/  LEA R122, P3, R114, R11, 0x1 ;  /* 0x0000000b727a7211 */ /* 0x002fc600078608ff */
[----:B------:R0:W-:Y:S01]  /*c570*/  STL [R1+0x40], R120 ;  /* 0x0000407801007387 */ /* 0x0001e20000100800 */
[----:B------:R-:W-:-:S03]  /*c580*/  LEA.HI.X.SX32 R114, R114, R5, 0x1, P3 ;  /* 0x0000000572727211 */ /* 0x000fc600018f0eff */
[----:B------:R-:W-:Y:S04]  /*c590*/  STL [R1+0x5c], R122 ;  /* 0x00005c7a01007387 */ /* 0x000fe80000100800 */
[----:B------:R1:W-:Y:S01]  /*c5a0*/  STL [R1+0x48], R118 ;  /* 0x0000487601007387 */ /* 0x0003e20000100800 */
[----:B0-----:R-:W-:-:S04]  /*c5b0*/  LEA R120, P1, R112, R11, 0x1 ;  /* 0x0000000b70787211 */ /* 0x001fc800078208ff */
        /* <DEDUP_REMOVED lines=15> */
[----:B0-----:R-:W-:-:S05]  /*c6b0*/  LEA R112, P6, R104, R11, 0x1 ;  /* 0x0000000b68707211 */ /* 0x001fca00078c08ff */
[----:B------:R-:W-:Y:S01]  /*c6c0*/  STL [R1+0x84], R112 ;  /* 0x0000847001007387 */ /* 0x000fe20000100800 */
[----:B-1----:R-:W-:-:S03]  /*c6d0*/  LEA R110, P3, R102, R11, 0x1 ;  /* 0x0000000b666e7211 */ /* 0x002fc600078608ff */
[----:B------:R0:W-:Y:S04]  /*c6e0*/  STL [R1+0x70], R108 ;  /* 0x0000706c01007387 */ /* 0x0001e80000100800 */
[----:B------:R1:W-:Y:S04]  /*c6f0*/  STL [R1+0x8c], R110 ;  /* 0x00008c6e01007387 */ /* 0x0003e80000100800 */
[----:B------:R3:W-:Y:S01]  /*c700*/  STL [R1+0x78], R106 ;  /* 0x0000786a01007387 */ /* 0x0007e20000100800 */
[----:B0-----:R-:W-:Y:S02]  /*c710*/  LEA R108, P1, R100, R11, 0x1 ;  /* 0x0000000b646c7211 */ /* 0x001fe400078208ff */
[----:B-1----:R-:W-:-:S02]  /*c720*/  LEA.HI.X.SX32 R110, R104, R5, 0x1, P6 ;  /* 0x00000005686e7211 */ /* 0x002fc400030f0eff */
[----:B------:R-:W-:Y:S02]  /*c730*/  LEA.HI.X.SX32 R104, R102, R5, 0x1, P3 ;  /* 0x0000000566687211 */ /* 0x000fe400018f0eff */
[-C--:B---3--:R-:W-:Y:S01]  /*c740*/  LEA R106, P6, R98, R11.reuse, 0x1 ;  /* 0x0000000b626a7211 */ /* 0x088fe200078c08ff */
[----:B------:R0:W-:Y:S01]  /*c750*/  STL [R1+0x80], R110 ;  /* 0x0000806e01007387 */ /* 0x0001e20000100800 */
[----:B------:R-:W-:Y:S02]  /*c760*/  LEA R102, P3, R96, R11, 0x1 ;  /* 0x0000000b60667211 */ /* 0x000fe400078608ff */
[-C--:B------:R-:W-:Y:S01]  /*c770*/  LEA.HI.X.SX32 R98, R98, R5.reuse, 0x1, P6 ;  /* 0x0000000562627211 */ /* 0x080fe200030f0eff */
[----:B------:R-:W-:Y:S01]  /*c780*/  STL [R1+0x94], R108 ;  /* 0x0000946c01007387 */ /* 0x000fe20000100800 */
[----:B------:R-:W-:Y:S02]  /*c790*/  LEA.HI.X.SX32 R96, R96, R5, 0x1, P3 ;  /* 0x0000000560607211 */ /* 0x000fe400018f0eff */
[----:B------:R-:W-:Y:S01]  /*c7a0*/  LEA R112, P6, R45, R11, 0x1 ;  /* 0x0000000b2d707211 */ /* 0x000fe200078c08ff */
[----:B------:R1:W-:Y:S01]  /*c7b0*/  STL [R1+0x9c], R106 ;  /* 0x00009c6a01007387 */ /* 0x0003e20000100800 */
[----:B------:R-:W-:-:S02]  /*c7c0*/  ISETP.GT.U32.AND P3, PT, R9, R40, PT ;  /* 0x000000280900720c */ /* 0x000fc40003f64070 */
[----:B0-----:R-:W-:Y:S01]  /*c7d0*/  LEA.HI.X.SX32 R110, R45, R5, 0x1, P6 ;  /* 0x000000052d6e7211 */ /* 0x001fe200030f0eff */
[----:B------:R-:W-:Y:S01]  /*c7e0*/  STL [R1+0x88], R104 ;  /* 0x0000886801007387 */ /* 0x000fe20000100800 */
[----:B------:R-:W-:-:S03]  /*c7f0*/  IMAD R45, R6, 0x2, R63 ;  /* 0x00000002062d7824 */ /* 0x000fc600078e023f */
[----:B------:R-:W-:Y:S01]  /*c800*/  STL [R1+0xa4], R102 ;  /* 0x0000a46601007387 */ /* 0x000fe20000100800 */
[----:B-1----:R-:W-:Y:S02]  /*c810*/  LEA.HI.X.SX32 R106, R100, R5, 0x1, P1 ;  /* 0x00000005646a7211 */ /* 0x002fe400008f0eff */
[----:B------:R-:W-:-:S03]  /*c820*/  LEA R100, P1, R95, R11, 0x1 ;  /* 0x0000000b5f647211 */ /* 0x000fc600078208ff */
[----:B------:R-:W-:Y:S01]  /*c830*/  @!P3 IMAD.IADD R40, R40, 0x1, -R9 ;  /* 0x000000012828b824 */ /* 0x000fe200078e0a09 */
[----:B------:R-:W-:Y:S01]  /*c840*/  LEA.HI.X.SX32 R95, R95, R5, 0x1, P1 ;  /* 0x000000055f5f7211 */ /* 0x000fe200008f0eff */
[----:B------:R-:W-:Y:S04]  /*c850*/  STL [R1+0xac], R100 ;  /* 0x0000ac6401007387 */ /* 0x000fe80000100800 */
[----:B------:R-:W-:Y:S04]  /*c860*/  STL [R1+0x90], R106 ;  /* 0x0000906a01007387 */ /* 0x000fe80000100800 */
[----:B------:R-:W-:Y:S04]  /*c870*/  STL [R1+0x98], R98 ;  /* 0x0000986201007387 */ /* 0x000fe80000100800 */
[----:B------:R0:W-:Y:S04]  /*c880*/  STL [R1+0xa0], R96 ;  /* 0x0000a06001007387 */ /* 0x0001e80000100800 */
[----:B------:R-:W-:Y:S04]  /*c890*/  STL [R1+0xb4], R112 ;  /* 0x0000b47001007387 */ /* 0x000fe80000100800 */
[----:B------:R1:W-:Y:S01]  /*c8a0*/  STL [R1+0xa8], R95 ;  /* 0x0000a85f01007387 */ /* 0x0003e20000100800 */
[----:B0-----:R-:W-:-:S04]  /*c8b0*/  LEA R96, P1, R91, R11, 0x1 ;  /* 0x0000000b5b607211 */ /* 0x001fc800078208ff */
[----:B------:R-:W-:Y:S01]  /*c8c0*/  LEA.HI.X.SX32 R91, R91, R5, 0x1, P1 ;  /* 0x000000055b5b7211 */ /* 0x000fe200008f0eff */
[----:B------:R-:W-:Y:S01]  /*c8d0*/  STL [R1+0xbc], R96 ;  /* 0x0000bc6001007387 */ /* 0x000fe20000100800 */
[----:B-1----:R-:W-:-:S05]  /*c8e0*/  LEA R95, P6, R59, R11, 0x1 ;  /* 0x0000000b3b5f7211 */ /* 0x002fca00078c08ff */
[----:B------:R0:W-:Y:S04]  /*c8f0*/  STL [R1+0xc4], R95 ;  /* 0x0000c45f01007387 */ /* 0x0001e80000100800 */
[----:B------:R-:W-:Y:S04]  /*c900*/  STL [R1+0xb0], R110 ;  /* 0x0000b06e01007387 */ /* 0x000fe80000100800 */
[----:B------:R1:W-:Y:S01]  /*c910*/  STL [R1+0xb8], R91 ;  /* 0x0000b85b01007387 */ /* 0x0003e20000100800 */
[----:B0-----:R-:W-:-:S05]  /*c920*/  LEA R95, P1, R87, R11, 0x1 ;  /* 0x0000000b575f7211 */ /* 0x001fca00078208ff */
[----:B------:R-:W-:Y:S01]  /*c930*/  STL [R1+0xcc], R95 ;  /* 0x0000cc5f01007387 */ /* 0x000fe20000100800 */
[----:B-1----:R-:W-:Y:S01]  /*c940*/  LEA.HI.X.SX32 R91, R59, R5, 0x1, P6 ;  /* 0x000000053b5b7211 */ /* 0x002fe200030f0eff */
[----:B------:R-:W-:Y:S01]  /*c950*/  IMAD R59, R6, 0x2, R45 ;  /* 0x00000002063b7824 */ /* 0x000fe200078e022d */
[----:B------:R-:W-:-:S03]  /*c960*/  LEA R116, P6, R43, R11, 0x1 ;  /* 0x0000000b2b747211 */ /* 0x000fc600078c08ff */
[----:B------:R0:W-:Y:S01]  /*c970*/  STL [R1+0xc0], R91 ;  /* 0x0000c05b01007387 */ /* 0x0001e20000100800 */
[-C--:B------:R-:W-:Y:S01]  /*c980*/  LEA.HI.X.SX32 R114, R43, R5.reuse, 0x1, P6 ;  /* 0x000000052b727211 */ /* 0x080fe200030f0eff */
[----:B------:R-:W-:Y:S02]  /*c990*/  IMAD R43, R6, 0x2, R59 ;  /* 0x00000002062b7824 */ /* 0x000fe400078e023b */
[----:B------:R-:W-:Y:S01]  /*c9a0*/  STL [R1+0xd4], R116 ;  /* 0x0000d47401007387 */ /* 0x000fe20000100800 */
[----:B0-----:R-:W-:Y:S02]  /*c9b0*/  LEA.HI.X.SX32 R91, R87, R5, 0x1, P1 ;  /* 0x00000005575b7211 */ /* 0x001fe400008f0eff */
[----:B------:R-:W-:-:S03]  /*c9c0*/  LEA R87, P1, R83, R11, 0x1 ;  /* 0x0000000b53577211 */ /* 0x000fc600078208ff */
[----:B------:R0:W-:Y:S01]  /*c9d0*/  STL [R1+0xc8], R91 ;  /* 0x0000c85b01007387 */ /* 0x0001e20000100800 */
[----:B------:R-:W-:-:S03]  /*c9e0*/  LEA.HI.X.SX32 R83, R83, R5, 0x1, P1 ;  /* 0x0000000553537211 */ /* 0x000fc600008f0eff */
[----:B------:R1:W-:Y:S01]  /*c9f0*/  STL [R1+0xdc], R87 ;  /* 0x0000dc5701007387 */ /* 0x0003e20000100800 */
[----:B0-----:R-:W0:Y:S01]  /*ca00*/  S2R R91, SR_TID.X ;  /* 0x00000000005b7919 */ /* 0x001e220000002100 */
[----:B-1----:R-:W-:-:S05]  /*ca10*/  LEA R87, P6, R55, R11, 0x1 ;  /* 0x0000000b37577211 */ /* 0x002fca00078c08ff */
[----:B------:R1:W-:Y:S04]  /*ca20*/  STL [R1+0xe4], R87 ;  /* 0x0000e45701007387 */ /* 0x0003e80000100800 */
[----:B------:R-:W-:Y:S04]  /*ca30*/  STL [R1+0xd0], R114 ;  /* 0x0000d07201007387 */ /* 0x000fe80000100800 */
[----:B------:R3:W-:Y:S01]  /*ca40*/  STL [R1+0xd8], R83 ;  /* 0x0000d85301007387 */ /* 0x0007e20000100800 */
[----:B-1----:R-:W-:-:S05]  /*ca50*/  LEA R87, P1, R79, R11, 0x1 ;  /* 0x0000000b4f577211 */ /* 0x002fca00078208ff */
[----:B------:R-:W-:Y:S01]  /*ca60*/  STL [R1+0xec], R87 ;  /* 0x0000ec5701007387 */ /* 0x000fe20000100800 */
[----:B---3--:R-:W-:Y:S01]  /*ca70*/  LEA.HI.X.SX32 R83, R55, R5, 0x1, P6 ;  /* 0x0000000537537211 */ /* 0x008fe200030f0eff */
[----:B------:R-:W-:Y:S01]  /*ca80*/  IMAD R55, R6, 0x2, R43 ;  /* 0x0000000206377824 */ /* 0x000fe200078e022b */
[----:B------:R-:W-:-:S03]  /*ca90*/  LEA R120, P6, R41, R11, 0x1 ;  /* 0x0000000b29787211 */ /* 0x000fc600078c08ff */
[----:B------:R1:W-:Y:S01]  /*caa0*/  STL [R1+0xe0], R83 ;  /* 0x0000e05301007387 */ /* 0x0003e20000100800 */
[-C--:B------:R-:W-:Y:S01]  /*cab0*/  LEA.HI.X.SX32 R118, R41, R5.reuse, 0x1, P6 ;  /* 0x0000000529767211 */ /* 0x080fe200030f0eff */
[----:B------:R-:W-:Y:S01]  /*cac0*/  IMAD R41, R6, 0x2, R55 ;  /* 0x0000000206297824 */ /* 0x000fe200078e0237 */
[----:B0-----:R-:W-:Y:S01]  /*cad0*/  SHF.R.U32.HI R91, RZ, 0x6, R91 ;  /* 0x00000006ff5b7819 */ /* 0x001fe2000001165b */
[----:B------:R-:W-:Y:S01]  /*cae0*/  STL [R1+0xf4], R120 ;  /* 0x0000f47801007387 */ /* 0x000fe20000100800 */
[----:B-1----:R-:W-:Y:S02]  /*caf0*/  LEA.HI.X.SX32 R83, R79, R5, 0x1, P1 ;  /* 0x000000054f537211 */ /* 0x002fe400008f0eff */
[----:B------:R-:W-:-:S03]  /*cb00*/  LEA R79, P1, R75, R11, 0x1 ;  /* 0x0000000b4b4f7211 */ /* 0x000fc600078208ff */
[----:B------:R-:W-:Y:S01]  /*cb10*/  STL [R1+0xe8], R83 ;  /* 0x0000e85301007387 */ /* 0x000fe20000100800 */
[----:B------:R-:W-:-:S03]  /*cb20*/  LEA.HI.X.SX32 R75, R75, R5, 0x1, P1 ;  /* 0x000000054b4b7211 */ /* 0x000fc600008f0eff */
[----:B------:R0:W-:Y:S02]  /*cb30*/  STL [R1+0xfc], R79 ;  /* 0x0000fc4f01007387 */ /* 0x0001e40000100800 */
[----:B0-----:R-:W-:-:S05]  /*cb40*/  LEA R79, P6, R51, R11, 0x1 ;  /* 0x0000000b334f7211 */ /* 0x001fca00078c08ff */
        /* <DEDUP_REMOVED lines=14> */
[----:B------:R-:W-:Y:S01]  /*cc30*/  STL [R1+0x108], R75 ;  /* 0x0001084b01007387 */ /* 0x000fe20000100800 */
[----:B------:R-:W-:Y:S02]  /*cc40*/  LEA.HI.X.SX32 R67, R67, R5, 0x1, P1 ;  /* 0x0000000543437211 */ /* 0x000fe400008f0eff */
[C---:B------:R-:W-:Y:S01]  /*cc50*/  LEA R95, P1, R63.reuse, R11, 0x1 ;  /* 0x0000000b3f5f7211 */ /* 0x040fe200078208ff */
[----:B------:R0:W-:Y:S03]  /*cc60*/  STL [R1+0x11c], R71 ;  /* 0x00011c4701007387 */ /* 0x0001e60000100800 */
[----:B------:R-:W-:Y:S02]  /*cc70*/  LEA.HI.X.SX32 R87, R63, R5, 0x1, P1 ;  /* 0x000000053f577211 */ /* 0x000fe400008f0eff */
[----:B------:R-:W-:-:S04]  /*cc80*/  LEA R63, P1, R59, R11, 0x1 ;  /* 0x0000000b3b3f7211 */ /* 0x000fc800078208ff */
[----:B------:R-:W-:Y:S02]  /*cc90*/  LEA.HI.X.SX32 R59, R59, R5, 0x1, P1 ;  /* 0x000000053b3b7211 */ /* 0x000fe400008f0eff */
[-C--:B0-----:R-:W-:Y:S02]  /*cca0*/  LEA R71, P6, R47, R11.reuse, 0x1 ;  /* 0x0000000b2f477211 */ /* 0x081fe400078c08ff */
[----:B------:R-:W-:-:S03]  /*ccb0*/  LEA R98, P1, R55, R11, 0x1 ;  /* 0x0000000b37627211 */ /* 0x000fc600078208ff */
[----:B------:R-:W-:Y:S01]  /*ccc0*/  STL [R1+0x124], R71 ;  /* 0x0001244701007387 */ /* 0x000fe20000100800 */
[----:B------:R-:W-:Y:S02]  /*ccd0*/  LEA.HI.X.SX32 R96, R55, R5, 0x1, P1 ;  /* 0x0000000537607211 */ /* 0x000fe400008f0eff */
[C---:B------:R-:W-:Y:S01]  /*cce0*/  LEA R55, P1, R51.reuse, R11, 0x1 ;  /* 0x0000000b33377211 */ /* 0x040fe200078208ff */
[----:B------:R-:W-:Y:S03]  /*ccf0*/  STL [R1+0x110], R122 ;  /* 0x0001107a01007387 */ /* 0x000fe60000100800 */
[-C--:B------:R-:W-:Y:S01]  /*cd00*/  LEA.HI.X.SX32 R51, R51, R5.reuse, 0x1, P1 ;  /* 0x0000000533337211 */ /* 0x080fe200008f0eff */
[----:B------:R0:W-:Y:S02]  /*cd10*/  STL [R1+0x118], R67 ;  /* 0x0001184301007387 */ /* 0x0001e40000100800 */
[----:B0-----:R-:W-:Y:S01]  /*cd20*/  LEA.HI.X.SX32 R67, R47, R5, 0x1, P6 ;  /* 0x000000052f437211 */ /* 0x001fe200030f0eff */
[----:B------:R-:W-:Y:S01]  /*cd30*/  IMAD R47, R6, 0x2, R8 ;  /* 0x00000002062f7824 */ /* 0x000fe200078e0208 */
[----:B------:R-:W-:-:S03]  /*cd40*/  LEA R128, P6, R45, R11, 0x1 ;  /* 0x0000000b2d807211 */ /* 0x000fc600078c08ff */
[----:B------:R-:W-:Y:S01]  /*cd50*/  STL [R1+0x120], R67 ;  /* 0x0001204301007387 */ /* 0x000fe20000100800 */
[----:B------:R-:W-:Y:S01]  /*cd60*/  LEA.HI.X.SX32 R126, R45, R5, 0x1, P6 ;  /* 0x000000052d7e7211 */ /* 0x000fe200030f0eff */
[----:B------:R-:W-:Y:S01]  /*cd70*/  IMAD R45, R6, 0x2, R47 ;  /* 0x00000002062d7824 */ /* 0x000fe200078e022f */
[C---:B------:R-:W-:Y:S01]  /*cd80*/  LEA R102, P1, R47.reuse, R11, 0x1 ;  /* 0x0000000b2f667211 */ /* 0x040fe200078208ff */
[----:B------:R-:W-:Y:S03]  /*cd90*/  STL [R1+0x12c], R95 ;  /* 0x00012c5f01007387 */ /* 0x000fe60000100800 */
[----:B------:R-:W-:Y:S01]  /*cda0*/  LEA.HI.X.SX32 R100, R47, R5, 0x1, P1 ;  /* 0x000000052f647211 */ /* 0x000fe200008f0eff */
[----:B------:R-:W-:Y:S04]  /*cdb0*/  STL [R1+0x134], R128 ;  /* 0x0001348001007387 */ /* 0x000fe80000100800 */
[----:B------:R0:W-:Y:S04]  /*cdc0*/  STL [R1+0x13c], R63 ;  /* 0x00013c3f01007387 */ /* 0x0001e80000100800 */
[----:B------:R-:W-:Y:S01]  /*cdd0*/  STL [R1+0x128], R87 ;  /* 0x0001285701007387 */ /* 0x000fe20000100800 */
[----:B0-----:R-:W-:-:S05]  /*cde0*/  LEA R63, P6, R43, R11, 0x1 ;  /* 0x0000000b2b3f7211 */ /* 0x001fca00078c08ff */
[----:B------:R-:W-:Y:S04]  /*cdf0*/  STL [R1+0x144], R63 ;  /* 0x0001443f01007387 */ /* 0x000fe80000100800 */
[----:B------:R-:W-:Y:S04]  /*ce00*/  STL [R1+0x130], R126 ;  /* 0x0001307e01007387 */ /* 0x000fe80000100800 */
        /* <DEDUP_REMOVED lines=26> */
[----:B------:R-:W-:Y:S01]  /*cfb0*/  STL [R1+0x174], R136 ;  /* 0x0001748801007387 */ /* 0x000fe20000100800 */
[----:B------:R-:W-:-:S03]  /*cfc0*/  ISETP.NE.U32.AND P1, PT, R2, RZ, PT ;  /* 0x000000ff0200720c */ /* 0x000fc60003f25070 */
[----:B------:R0:W-:Y:S04]  /*cfd0*/  STL [R1+0x17c], R47 ;  /* 0x00017c2f01007387 */ /* 0x0001e80000100800 */
[----:B------:R-:W-:Y:S01]  /*cfe0*/  STL [R1+0x168], R100 ;  /* 0x0001686401007387 */ /* 0x000fe20000100800 */
[-C--:B0-----:R-:W-:Y:S02]  /*cff0*/  LEA R47, P6, R41, R11.reuse, 0x1 ;  /* 0x0000000b292f7211 */ /* 0x081fe400078c08ff */
[----:B------:R-:W-:Y:S02]  /*d000*/  LEA R11, P3, R45, R11, 0x1 ;  /* 0x0000000b2d0b7211 */ /* 0x000fe400078608ff */
[-C--:B------:R-:W-:Y:S01]  /*d010*/  LEA.HI.X.SX32 R41, R41, R5.reuse, 0x1, P6 ;  /* 0x0000000529297211 */ /* 0x080fe200030f0eff */
[----:B------:R-:W-:Y:S01]  /*d020*/  STL [R1+0x184], R47 ;  /* 0x0001842f01007387 */ /* 0x000fe20000100800 */
[----:B------:R-:W-:-:S02]  /*d030*/  LEA.HI.X.SX32 R5, R45, R5, 0x1, P3 ;  /* 0x000000052d057211 */ /* 0x000fc400018f0eff */
[----:B------:R-:W-:Y:S01]  /*d040*/  ISETP.GT.U32.AND P6, PT, R9, R40, PT ;  /* 0x000000280900720c */ /* 0x000fe20003fc4070 */
[----:B------:R-:W-:Y:S04]  /*d050*/  STL [R1+0x170], R134 ;  /* 0x0001708601007387 */ /* 0x000fe80000100800 */
[----:B------:R-:W-:Y:S04]  /*d060*/  STL [R1+0x178], R43 ;  /* 0x0001782b01007387 */ /* 0x000fe80000100800 */
[----:B------:R-:W-:Y:S04]  /*d070*/  STL [R1+0x18c], R104 ;  /* 0x00018c6801007387 */ /* 0x000fe80000100800 */
[----:B------:R-:W-:Y:S04]  /*d080*/  STL [R1+0x180], R41 ;  /* 0x0001802901007387 */ /* 0x000fe80000100800 */
[----:B------:R0:W-:Y:S04]  /*d090*/  STL [R1+0x194], R11 ;  /* 0x0001940b01007387 */ /* 0x0001e80000100800 */
[----:B------:R-:W-:Y:S04]  /*d0a0*/  STL [R1+0x188], R59 ;  /* 0x0001883b01007387 */ /* 0x000fe80000100800 */
[----:B------:R1:W-:Y:S01]  /*d0b0*/  STL [R1+0x190], R5 ;  /* 0x0001900501007387 */ /* 0x0003e20000100800 */
[----:B0-----:R-:W-:Y:S01]  /*d0c0*/  SGXT.U32 R11, R91, 0x1 ;  /* 0x000000015b0b781a */ /* 0x001fe20000000000 */
[----:B-1----:R-:W-:Y:S01]  /*d0d0*/  IMAD R5, R2, R7, RZ ;  /* 0x0000000702057224 */ /* 0x002fe200078e02ff */
[----:B--2---:R-:W-:Y:S06]  /*d0e0*/  BRA.U UP0, `(.L_x_5) ;  /* 0x0000000100187547 */ /* 0x004fec000b800000 */
[----:B------:R-:W-:Y:S01]  /*d0f0*/  ELECT P3, URZ, PT ;  /* 0x0000000000ff782f */ /* 0x000fe20003860000 */
[----:B------:R-:W-:Y:S01]  /*d100*/  IMAD.MOV.U32 R8, RZ, RZ, 0x1 ;  /* 0x00000001ff087424 */ /* 0x000fe200078e00ff */
[----:B------:R-:W-:Y:S01]  /*d110*/  UMOV UR5, 0x40 ;  /* 0x0000004000057882 */ /* 0x000fe20000000000 */
[----:B------:R-:W-:Y:S01]  /*d120*/  UVIRTCOUNT.DEALLOC.SMPOOL 0x80 ;  /* 0x000000800000784c */ /* 0x000fe20000000000 */
[----:B------:R-:W-:-:S09]  /*d130*/  ULEA UR5, UR4, UR5, 0x18 ;  /* 0x0000000504057291 */ /* 0x000fd2000f8ec0ff */
[----:B------:R0:W-:Y:S03]  /*d140*/  @P3 STS.U8 [UR5], R8 ;  /* 0x00000008ff003988 */ /* 0x0001e60008000005 */
.L_x_5:
[----:B------:R-:W-:Y:S01]  /*d150*/  UIADD3 UR11, UPT, UPT, UR7, UR11, URZ ;  /* 0x0000000b070b7290 */ /* 0x000fe2000fffe0ff */
[----:B0-----:R-:W-:Y:S01]  /*d160*/  VIADD R8, R3, 0x7f ;  /* 0x0000007f03087836 */ /* 0x001fe20000000000 */
[----:B------:R-:W-:Y:S01]  /*d170*/  VOTEU.ALL UP1, P1 ;  /* 0x0000000000ff7886 */ /* 0x000fe20000820000 */
[----:B------:R-:W-:Y:S01]  /*d180*/  UIADD3 UR8, UPT, UPT, UR10, 0x28000, URZ ;  /* 0x000280000a087890 */ /* 0x000fe2000fffe0ff */
[----:B------:R-:W-:Y:S01]  /*d190*/  @!P0 IMAD.MOV R31, RZ, RZ, -R31 ;  /* 0x000000ffff1f8224 */ /* 0x000fe200078e0a1f */
[----:B------:R-:W-:Y:S01]  /*d1a0*/  VOTEU.ALL UP2, P1 ;  /* 0x0000000000ff7886 */ /* 0x000fe20000840000 */
[----:B------:R-:W-:Y:S01]  /*d1b0*/  ISETP.GT.AND P0, PT, R8, 0x7f, PT ;  /* 0x0000007f0800780c */ /* 0x000fe20003f04270 */
[----:B------:R-:W-:Y:S01]  /*d1c0*/  @!P2 IMAD.MOV R32, RZ, RZ, -R32 ;  /* 0x000000ffff20a224 */ /* 0x000fe200078e0a20 */
[----:B------:R0:W-:Y:S01]  /*d1d0*/  STL.64 [R1+0xe50], R68 ;  /* 0x000e504401007387 */ /* 0x0001e20000100a00 */
[----:B------:R-:W-:Y:S01]  /*d1e0*/  @!P6 IMAD.IADD R40, R40, 0x1, -R9 ;  /* 0x000000012828e824 */ /* 0x000fe200078e0a09 */
[----:B------:R-:W-:Y:S01]  /*d1f0*/  ISETP.GE.AND P3, PT, R0, RZ, PT ;  /* 0x000000ff0000720c */ /* 0x000fe20003f66270 */
[----:B------:R-:W-:Y:S01]  /*d200*/  @!P4 IMAD.MOV R33, RZ, RZ, -R33 ;  /* 0x000000ffff21c224 */ /* 0x000fe200078e0a21 */
[----:B------:R-:W-:Y:S01]  /*d210*/  STTM.16dp32bit_t0_t15.x128 tmem[UR11], RZ ;  /* 0x000000ff000079ed */ /* 0x000fe20008b8000b */
[----:B------:R-:W-:Y:S01]  /*d220*/  STTM.16dp32bit_t16_t31.x128 tmem[UR11+0x80], RZ ;  /* 0x000080ff000079ed */ /* 0x000fe20008ba000b */
[----:B------:R-:W1:Y:S01]  /*d230*/  FENCE.VIEW.ASYNC.T ;  /* 0x00000000000073c6 */ /* 0x000e620000000200 */
[----:B------:R-:W-:-:S04]  /*d240*/  @!UP1 UIADD3 UR4, UPT, UPT, -UR6, 0x100000, URZ ;  /* 0x0010000006049890 */ /* 0x000fc8000fffe1ff */
[----:B------:R-:W-:Y:S02]  /*d250*/  @!UP1 USHF.L.U32 UR5, UR4, 0xb, URZ ;  /* 0x0000000b04059899 */ /* 0x000fe400080006ff */
[----:B------:R-:W-:Y:S01]  /*d260*/  @!UP1 USHF.L.U32 UR4, UR4, 0x1, URZ ;  /* 0x0000000104049899 */ /* 0x000fe200080006ff */
[----:B-1----:R-:W-:Y:S01]  /*d270*/  BAR.SYNC.DEFER_BLOCKING 0x0 ;  /* 0x0000000000007b1d */ /* 0x002fe20000010000 */
[-C--:B------:R-:W-:Y:S02]  /*d280*/  ISETP.LT.AND P2, PT, R11, R3.reuse, P0 ;  /* 0x000000030b00720c */ /* 0x080fe40000741270 */
[C---:B------:R-:W-:Y:S01]  /*d290*/  LEA R8, P6, R5.reuse, UR14, 0x1 ;  /* 0x0000000e05087c11 */ /* 0x040fe2000f8c08ff */
[----:B------:R-:W-:Y:S01]  /*d2a0*/  @!P5 IMAD.MOV R34, RZ, RZ, -R34 ;  /* 0x000000ffff22d224 */ /* 0x000fe200078e0a22 */
[----:B------:R-:W-:Y:S01]  /*d2b0*/  PRMT R2, RZ, 0x7610, R2 ;  /* 0x00007610ff027816 */ /* 0x000fe20000000002 */
[----:B------:R-:W1:Y:S01]  /*d2c0*/  LDCU UR9, c[0x0][0x3b0] ;  /* 0x00007600ff0977ac */ /* 0x000e620008000800 */
[----:B0-----:R-:W2:Y:S01]  /*d2d0*/  LDL.LU R69, [R1+0x254] ;  /* 0x0002540001457983 */ /* 0x001ea20000300800 */
[----:B------:R-:W-:Y:S01]  /*d2e0*/  LEA.HI.X.SX32 R5, R5, UR15, 0x1, P6 ;  /* 0x0000000f05057c11 */ /* 0x000fe2000b0f0eff */
[----:B------:R-:W-:Y:S01]  /*d2f0*/  @!P3 IMAD.MOV R40, RZ, RZ, -R40 ;  /* 0x000000ffff28b224 */ /* 0x000fe200078e0a28 */
[----:B------:R-:W-:Y:S01]  /*d300*/  PRMT R79, RZ, 0x7610, R79 ;  /* 0x00007610ff4f7816 */ /* 0x000fe2000000004f */
[----:B------:R-:W-:Y:S01]  /*d310*/  STL.64 [R1+0xe48], R64 ;  /* 0x000e484001007387 */ /* 0x000fe20000100a00 */
[----:B------:R-:W-:Y:S01]  /*d320*/  PRMT R83, RZ, 0x7610, R83 ;  /* 0x00007610ff537816 */ /* 0x000fe20000000053 */
[----:B------:R-:W0:Y:S02]  /*d330*/  LDCU UR15, c[0x0][0x3b0] ;  /* 0x00007600ff0f77ac */ /* 0x000e240008000800 */
[----:B------:R-:W-:Y:S01]  /*d340*/  STL.64 [R1+0xe40], R60 ;  /* 0x000e403c01007387 */ /* 0x000fe20000100a00 */
[----:B------:R-:W-:Y:S01]  /*d350*/  PRMT R71, RZ, 0x7610, R71 ;  /* 0x00007610ff477816 */ /* 0x000fe20000000047 */
[----:B------:R-:W3:Y:S02]  /*d360*/  LDCU UR19, c[0x0][0x3b0] ;  /* 0x00007600ff1377ac */ /* 0x000ee40008000800 */
[----:B------:R-:W-:Y:S01]  /*d370*/  STL.64 [R1+0xe38], R56 ;  /* 0x000e383801007387 */ /* 0x000fe20000100a00 */
[----:B------:R-:W-:Y:S01]  /*d380*/  PRMT R75, RZ, 0x7610, R75 ;  /* 0x00007610ff4b7816 */ /* 0x000fe2000000004b */
[----:B------:R-:W4:Y:S02]  /*d390*/  LDCU UR23, c[0x0][0x3b0] ;  /* 0x00007600ff1777ac */ /* 0x000f240008000800 */
[----:B------:R-:W0:Y:S02]  /*d3a0*/  FENCE.VIEW.ASYNC.S ;  /* 0x00000000000073c6 */ /* 0x000e240000000000 */
[----:B0-----:R0:W1:Y:S02]  /*d3b0*/  @!UP2 SYNCS.EXCH.64 URZ, [UR8], UR4 ;  /* 0x0000000408ffa5b2 */ /* 0x0010640008000100 */
[----:B------:R-:W-:Y:S01]  /*d3c0*/  STL [R1+0xe30], R17 ;  /* 0x000e301101007387 */ /* 0x000fe20000100800 */
[----:B------:R-:W-:Y:S01]  /*d3d0*/  PRMT R51, RZ, 0x7610, R51 ;  /* 0x00007610ff337816 */ /* 0x000fe20000000033 */
[----:B------:R-:W0:Y:S02]  /*d3e0*/  LDCU UR29, c[0x0][0x3b0] ;  /* 0x00007600ff1d77ac */ /* 0x000e240008000800 */
[----:B------:R0:W-:Y:S01]  /*d3f0*/  STL.64 [R1+0xe28], R52 ;  /* 0x000e283401007387 */ /* 0x0001e20000100a00 */
[----:B------:R-:W-:Y:S01]  /*d400*/  PRMT R55, RZ, 0x7610, R55 ;  /* 0x00007610ff377816 */ /* 0x000fe20000000037 */
[----:B------:R-:W1:Y:S02]  /*d410*/  LDCU UR33, c[0x0][0x3b0] ;  /* 0x00007600ff2177ac */ /* 0x000e640008000800 */
[----:B------:R0:W-:Y:S01]  /*d420*/  STL.64 [R1+0xe20], R48 ;  /* 0x000e203001007387 */ /* 0x0001e20000100a00 */
[----:B------:R-:W-:Y:S01]  /*d430*/  PRMT R47, RZ, 0x7610, R47 ;  /* 0x00007610ff2f7816 */ /* 0x000fe2000000002f */
[----:B------:R-:W2:Y:S02]  /*d440*/  LDCU UR37, c[0x0][0x3b0] ;  /* 0x00007600ff2577ac */ /* 0x000ea40008000800 */
[----:B------:R1:W-:Y:S01]  /*d450*/  STL.64 [R1+0xe18], R38 ;  /* 0x000e182601007387 */ /* 0x0003e20000100a00 */
[----:B------:R-:W-:Y:S01]  /*d460*/  PRMT R91, RZ, 0x7610, R91 ;  /* 0x00007610ff5b7816 */ /* 0x000fe2000000005b */
[----:B0-----:R-:W0:Y:S01]  /*d470*/  LDCU UR4, c[0x0][0x39c] ;  /* 0x00007380ff0477ac */ /* 0x001e220008000800 */
[----:B------:R-:W-:Y:S01]  /*d480*/  LOP3.LUT R52, R4, 0x8, RZ, 0xfc, !PT ;  /* 0x0000000804347812 */ /* 0x000fe200078efcff */
[----:B------:R-:W-:Y:S01]  /*d490*/  @P2 IMAD.MOV.U32 R53, RZ, RZ, R140 ;  /* 0x000000ffff352224 */ /* 0x000fe200078e008c */
[----:B------:R-:W-:Y:S01]  /*d4a0*/  STL.64 [R1+0xe10], R24 ;  /* 0x000e101801007387 */ /* 0x000fe20000100a00 */
[----:B------:R-:W-:Y:S01]  /*d4b0*/  PRMT R63, RZ, 0x7610, R63 ;  /* 0x00007610ff3f7816 */ /* 0x000fe2000000003f */
[----:B------:R-:W0:Y:S01]  /*d4c0*/  LDCU UR5, c[0x0][0x3b0] ;  /* 0x00007600ff0577ac */ /* 0x000e220008000800 */
[----:B------:R-:W-:Y:S01]  /*d4d0*/  PRMT R48, RZ, 0x7610, R48 ;  /* 0x00007610ff307816 */ /* 0x000fe20000000030 */
[----:B------:R-:W-:Y:S01]  /*d4e0*/  STL.64 [R1+0xe08], R22 ;  /* 0x000e081601007387 */ /* 0x000fe20000100a00 */
[----:B------:R-:W-:Y:S01]  /*d4f0*/  ISETP.LT.AND P6, PT, R52, R3, P0 ;  /* 0x000000033400720c */ /* 0x000fe200007c1270 */
[----:B------:R-:W-:Y:S01]  /*d500*/  @P2 IMAD.MOV.U32 R52, RZ, RZ, R141 ;  /* 0x000000ffff342224 */ /* 0x000fe200078e008d */
[----:B------:R-:W-:Y:S01]  /*d510*/  PRMT R67, RZ, 0x7610, R67 ;  /* 0x00007610ff437816 */ /* 0x000fe20000000043 */
[----:B-1----:R-:W-:Y:S01]  /*d520*/  BAR.SYNC.DEFER_BLOCKING 0x0 ;  /* 0x0000000000007b1d */ /* 0x002fe20000010000 */
[----:B------:R-:W-:-:S02]  /*d530*/  PRMT R49, RZ, 0x7610, R49 ;  /* 0x00007610ff317816 */ /* 0x000fc40000000031 */
[----:B------:R-:W-:Y:S02]  /*d540*/  PRMT R41, RZ, 0x7610, R41 ;  /* 0x00007610ff297816 */ /* 0x000fe40000000029 */
[----:B------:R-:W-:Y:S01]  /*d550*/  PRMT R43, RZ, 0x7610, R43 ;  /* 0x00007610ff2b7816 */ /* 0x000fe2000000002b */
[----:B------:R-:W1:Y:S01]  /*d560*/  LDCU UR41, c[0x0][0x3b0] ;  /* 0x00007600ff2977ac */ /* 0x000e620008000800 */
[----:B------:R-:W-:Y:S01]  /*d570*/  STL.64 [R1+0xe00], R20 ;  /* 0x000e001401007387 */ /* 0x000fe20000100a00 */
[----:B------:R-:W-:Y:S01]  /*d580*/  PRMT R11, RZ, 0x7610, R11 ;  /* 0x00007610ff0b7816 */ /* 0x000fe2000000000b */
[----:B------:R-:W0:Y:S02]  /*d590*/  LDCU UR45, c[0x0][0x3b0] ;  /* 0x00007600ff2d77ac */ /* 0x000e240008000800 */
[----:B------:R-:W-:Y:S01]  /*d5a0*/  STL.64 [R1+0xdf8], R18 ;  /* 0x000df81201007387 */ /* 0x000fe20000100a00 */
[----:B------:R-:W-:Y:S01]  /*d5b0*/  PRMT R45, RZ, 0x7610, R45 ;  /* 0x00007610ff2d7816 */ /* 0x000fe2000000002d */
[----:B------:R-:W0:Y:S02]  /*d5c0*/  LDCU UR49, c[0x0][0x3b0] ;  /* 0x00007600ff3177ac */ /* 0x000e240008000800 */
[----:B------:R-:W-:Y:S01]  /*d5d0*/  STL [R1+0xdf0], R16 ;  /* 0x000df01001007387 */ /* 0x000fe20000100800 */
[----:B------:R-:W0:Y:S03]  /*d5e0*/  LDCU UR53, c[0x0][0x3b0] ;  /* 0x00007600ff3577ac */ /* 0x000e260008000800 */
[----:B------:R-:W-:Y:S01]  /*d5f0*/  STL.64 [R1+0xde8], R14 ;  /* 0x000de80e01007387 */ /* 0x000fe20000100a00 */
[----:B------:R-:W0:Y:S03]  /*d600*/  LDCU UR57, c[0x0][0x3b0] ;  /* 0x00007600ff3977ac */ /* 0x000e260008000800 */
[----:B------:R1:W3:Y:S01]  /*d610*/  @P2 LDG.E.U16 R48, desc[UR24][R52.64] ;  /* 0x0000001834302981 */ /* 0x0002e2000c1e1500 */
[----:B------:R-:W0:Y:S03]  /*d620*/  LDCU UR61, c[0x0][0x3b0] ;  /* 0x00007600ff3d77ac */ /* 0x000e260008000800 */
[----:B------:R-:W-:Y:S01]  /*d630*/  STL.64 [R1+0xde0], R12 ;  /* 0x000de00c01007387 */ /* 0x000fe20000100a00 */
[----:B------:R-:W0:Y:S03]  /*d640*/  LDCU UR65, c[0x0][0x3b0] ;  /* 0x00007600ff4177ac */ /* 0x000e260008000800 */
[----:B------:R-:W-:Y:S01]  /*d650*/  STL [R1+0xdd8], R26 ;  /* 0x000dd81a01007387 */ /* 0x000fe20000100800 */
[----:B-1----:R-:W-:Y:S01]  /*d660*/  LOP3.LUT R52, R4, 0x10, RZ, 0xfc, !PT ;  /* 0x0000001004347812 */ /* 0x002fe200078efcff */
[----:B------:R-:W-:-:S02]  /*d670*/  @P6 IMAD.MOV.U32 R53, RZ, RZ, R148 ;  /* 0x000000ffff356224 */ /* 0x000fc400078e0094 */
[----:B------:R-:W-:Y:S01]  /*d680*/  STL.64 [R1+0xdd0], R28 ;  /* 0x000dd01c01007387 */ /* 0x000fe20000100a00 */
[----:B------:R-:W1:Y:S01]  /*d690*/  LDCU UR12, c[0x0][0x3b0] ;  /* 0x00007600ff0c77ac */ /* 0x000e620008000800 */
[----:B------:R-:W-:Y:S01]  /*d6a0*/  ISETP.LT.AND P2, PT, R52, R3, P0 ;  /* 0x000000033400720c */ /* 0x000fe20000741270 */
[----:B------:R-:W-:Y:S01]  /*d6b0*/  @P6 IMAD.MOV.U32 R52, RZ, RZ, R149 ;  /* 0x000000ffff346224 */ /* 0x000fe200078e0095 */
[----:B------:R-:W-:Y:S01]  /*d6c0*/  STL.64 [R1+0xdc8], R30 ;  /* 0x000dc81e01007387 */ /* 0x000fe20000100a00 */
[----:B------:R-:W0:Y:S03]  /*d6d0*/  LDCU UR16, c[0x0][0x3b0] ;  /* 0x00007600ff1077ac */ /* 0x000e260008000800 */
[----:B------:R-:W-:Y:S01]  /*d6e0*/  STL [R1+0xc48], R0 ;  /* 0x000c480001007387 */ /* 0x000fe20000100800 */
        /* <DEDUP_REMOVED lines=9> */
[----:B------:R-:W4:Y:S01]  /*d780*/  @P6 LDG.E.U16 R49, desc[UR24][R52.64] ;  /* 0x0000001834316981 */ /* 0x000f22000c1e1500 */
        /* <DEDUP_REMOVED lines=9> */
[----:B------:R-:W4:Y:S01]  /*d820*/  LDL.LU R65, [R1+0x258] ;  /* 0x0002580001417983 */ /* 0x000f220000300800 */
[----:B------:R-:W0:Y:S01]  /*d830*/  LDCU UR62, c[0x0][0x3b0] ;  /* 0x00007600ff3e77ac */ /* 0x000e220008000800 */
        /* <DEDUP_REMOVED lines=29> */
[----:B--2---:R-:W-:Y:S01]  /*da10*/  ISETP.GE.AND P3, PT, R69, RZ, PT ;  /* 0x000000ff4500720c */ /* 0x004fe20003f66270 */
[----:B---3--:R2:W-:Y:S04]  /*da20*/  STL [R1+0x598], R48 ;  /* 0x0005983001007387 */ /* 0x0085e80000100800 */
[----:B------:R-:W-:Y:S04]  /*da30*/  STL [R1+0xb2c], R149 ;  /* 0x000b2c9501007387 */ /* 0x000fe80000100800 */
[----:B------:R-:W-:Y:S04]  /*da40*/  STL [R1+0xb28], R148 ;  /* 0x000b289401007387 */ /* 0x000fe80000100800 */
[----:B------:R-:W3:Y:S04]  /*da50*/  LDL R60, [R1+0x38] ;  /* 0x00003800013c7983 */ /* 0x000ee80000100800 */
[----:B------:R-:W3:Y:S01]  /*da60*/  LDL R61, [R1+0x3c] ;  /* 0x00003c00013d7983 */ /* 0x000ee20000100800 */
[----:B------:R-:W-:Y:S01]  /*da70*/  PRMT R39, RZ, 0x7610, R39 ;  /* 0x00007610ff277816 */ /* 0x000fe20000000027 */
[----:B------:R-:W-:-:S02]  /*da80*/  @P2 IMAD.MOV.U32 R68, RZ, RZ, R157 ;  /* 0x000000ffff442224 */ /* 0x000fc400078e009d */
[----:B------:R-:W-:Y:S01]  /*da90*/  @P2 IMAD.MOV.U32 R69, RZ, RZ, R156 ;  /* 0x000000ffff452224 */ /* 0x000fe200078e009c */
[----:B--2---:R-:W-:Y:S01]  /*daa0*/  LOP3.LUT R48, R4, 0x18, RZ, 0xfc, !PT ;  /* 0x0000001804307812 */ /* 0x004fe200078efcff */
[----:B------:R-:W2:Y:S04]  /*dab0*/  LDL R56, [R1+0x18] ;  /* 0x0000180001387983 */ /* 0x000ea80000100800 */
[----:B------:R-:W2:Y:S01]  /*dac0*/  @P2 LDG.E.U16 R39, desc[UR24][R68.64] ;  /* 0x0000001844272981 */ /* 0x000ea2000c1e1500 */
[-C--:B------:R-:W-:Y:S02]  /*dad0*/  ISETP.LT.AND P4, PT, R48, R3.reuse, P0 ;  /* 0x000000033000720c */ /* 0x080fe40000781270 */
[----:B------:R-:W-:Y:S01]  /*dae0*/  LOP3.LUT R48, R4, 0x28, RZ, 0xfc, !PT ;  /* 0x0000002804307812 */ /* 0x000fe200078efcff */
[----:B------:R-:W2:Y:S03]  /*daf0*/  LDL R57, [R1+0x1c] ;  /* 0x00001c0001397983 */ /* 0x000ea60000100800 */
[----:B------:R-:W-:Y:S01]  /*db00*/  ISETP.LT.AND P6, PT, R48, R3, P0 ;  /* 0x000000033000720c */ /* 0x000fe200007c1270 */
[----:B----4-:R4:W-:Y:S01]  /*db10*/  STL [R1+0x594], R49 ;  /* 0x0005943101007387 */ /* 0x0109e20000100800 */
[----:B------:R-:W-:-:S03]  /*db20*/  PRMT R25, RZ, 0x7610, R25 ;  /* 0x00007610ff197816 */ /* 0x000fc60000000019 */
[----:B------:R-:W2:Y:S02]  /*db30*/  LDL R48, [R1+0x58] ;  /* 0x0000580001307983 */ /* 0x000ea40000100800 */
[----:B------:R-:W-:Y:S01]  /*db40*/  @P4 IMAD.MOV.U32 R64, RZ, RZ, R165 ;  /* 0x000000ffff404224 */ /* 0x000fe200078e00a5 */
[----:B------:R-:W-:Y:S01]  /*db50*/  PRMT R24, RZ, 0x7610, R24 ;  /* 0x00007610ff187816 */ /* 0x000fe20000000018 */
[----:B------:R-:W2:Y:S01]  /*db60*/  LDL R52, [R1+0x78] ;  /* 0x0000780001347983 */ /* 0x000ea20000100800 */
[----:B----4-:R-:W-:-:S03]  /*db70*/  LOP3.LUT R49, R4, 0x20, RZ, 0xfc, !PT ;  /* 0x0000002004317812 */ /* 0x010fc600078efcff */
[----:B------:R-:W4:Y:S01]  /*db80*/  LDL R53, [R1+0x7c] ;  /* 0x00007c0001357983 */ /* 0x000f220000100800 */
[----:B------:R-:W-:-:S03]  /*db90*/  ISETP.LT.AND P5, PT, R49, R3, P0 ;  /* 0x000000033100720c */ /* 0x000fc600007a1270 */
[----:B------:R-:W4:Y:S01]  /*dba0*/  LDL R49, [R1+0x5c] ;  /* 0x00005c0001317983 */ /* 0x000f220000100800 */
[----:B------:R-:W-:Y:S01]  /*dbb0*/  ISETP.GE.AND P2, PT, R65, RZ, PT ;  /* 0x000000ff4100720c */ /* 0x000fe20003f46270 */
[----:B------:R-:W-:-:S05]  /*dbc0*/  @P4 IMAD.MOV.U32 R65, RZ, RZ, R164 ;  /* 0x000000ffff414224 */ /* 0x000fca00078e00a4 */
[----:B------:R-:W4:Y:S01]  /*dbd0*/  @P4 LDG.E.U16 R25, desc[UR24][R64.64] ;  /* 0x0000001840194981 */ /* 0x000f22000c1e1500 */
[----:B---3--:R-:W-:-:S04]  /*dbe0*/  @P6 LOP3.LUT R61, R61, R60, RZ, 0x3c, !PT ;  /* 0x0000003c3d3d6212 */ /* 0x008fc800078e3cff */
[----:B------:R-:W-:-:S04]  /*dbf0*/  @P6 LOP3.LUT R60, R61, R60, RZ, 0x3c, !PT ;  /* 0x0000003c3d3c6212 */ /* 0x000fc800078e3cff */
[----:B------:R-:W-:-:S05]  /*dc00*/  @P6 LOP3.LUT R61, R61, R60, RZ, 0x3c, !PT ;  /* 0x0000003c3d3d6212 */ /* 0x000fca00078e3cff */
[----:B------:R-:W3:Y:S04]  /*dc10*/  @P6 LDG.E.U16 R24, desc[UR24][R60.64] ;  /* 0x000000183c186981 */ /* 0x000ee8000c1e1500 */
[----:B------:R-:W-:Y:S04]  /*dc20*/  STL [R1+0xb34], R157 ;  /* 0x000b349d01007387 */ /* 0x000fe80000100800 */
[----:B------:R-:W-:Y:S04]  /*dc30*/  STL [R1+0xb30], R156 ;  /* 0x000b309c01007387 */ /* 0x000fe80000100800 */
[----:B------:R-:W3:Y:S01]  /*dc40*/  LDL.LU.64 R68, [R1+0xe50] ;  /* 0x000e500001447983 */ /* 0x000ee20000300a00 */
[----:B--2---:R-:W-:-:S03]  /*dc50*/  @P5 LOP3.LUT R57, R57, R56, RZ, 0x3c, !PT ;  /* 0x0000003839395212 */ /* 0x004fc600078e3cff */
[----:B------:R2:W-:Y:S01]  /*dc60*/  STL [R1+0x590], R39 ;  /* 0x0005902701007387 */ /* 0x0005e20000100800 */
[----:B------:R-:W-:Y:S02]  /*dc70*/  @P5 LOP3.LUT R56, R57, R56, RZ, 0x3c, !PT ;  /* 0x0000003839385212 */ /* 0x000fe400078e3cff */
[----:B--2---:R-:W-:-:S04]  /*dc80*/  LOP3.LUT R39, R4, 0x30, RZ, 0xfc, !PT ;  /* 0x0000003004277812 */ /* 0x004fc800078efcff */
[----:B------:R-:W-:Y:S02]  /*dc90*/  ISETP.LT.AND P4, PT, R39, R3, P0 ;  /* 0x000000032700720c */ /* 0x000fe40000781270 */
[----:B------:R-:W-:Y:S02]  /*dca0*/  PRMT R31, RZ, 0x7610, R31 ;  /* 0x00007610ff1f7816 */ /* 0x000fe4000000001f */
[----:B------:R-:W-:-:S05]  /*dcb0*/  @P5 LOP3.LUT R57, R57, R56, RZ, 0x3c, !PT ;  /* 0x0000003839395212 */ /* 0x000fca00078e3cff */
[----:B------:R-:W2:Y:S04]  /*dcc0*/  @P5 LDG.E.U16 R31, desc[UR24][R56.64] ;  /* 0x00000018381f5981 */ /* 0x000ea8000c1e1500 */
[-C--:B----4-:R-:W-:Y:S01]  /*dcd0*/  @P4 LOP3.LUT R49, R49, R48.reuse, RZ, 0x3c, !PT ;  /* 0x0000003031314212 */ /* 0x090fe200078e3cff */
[----:B------:R-:W-:Y:S03]  /*dce0*/  STL [R1+0xb3c], R165 ;  /* 0x000b3ca501007387 */ /* 0x000fe60000100800 */
[----:B------:R-:W-:Y:S01]  /*dcf0*/  @P4 LOP3.LUT R48, R49, R48, RZ, 0x3c, !PT ;  /* 0x0000003031304212 */ /* 0x000fe200078e3cff */
[----:B------:R-:W-:Y:S01]  /*dd00*/  STL [R1+0xb38], R164 ;  /* 0x000b38a401007387 */ /* 0x000fe20000100800 */
[----:B------:R-:W-:-:S02]  /*dd10*/  PRMT R38, RZ, 0x7610, R38 ;  /* 0x00007610ff267816 */ /* 0x000fc40000000026 */
[----:B------:R-:W-:Y:S01]  /*dd20*/  @P4 LOP3.LUT R49, R49, R48, RZ, 0x3c, !PT ;  /* 0x0000003031314212 */ /* 0x000fe200078e3cff */
[----:B------:R-:W4:Y:S04]  /*dd30*/  LDL.LU.64 R64, [R1+0xe48] ;  /* 0x000e480001407983 */ /* 0x000f280000300a00 */
[----:B------:R0:W-:Y:S04]  /*dd40*/  STL [R1+0x58c], R25 ;  /* 0x00058c1901007387 */ /* 0x0001e80000100800 */
[----:B------:R-:W4:Y:S04]  /*dd50*/  LDL R56, [R1+0x98] ;  /* 0x0000980001387983 */ /* 0x000f280000100800 */
[----:B------:R-:W4:Y:S01]  /*dd60*/  LDL R57, [R1+0x9c] ;  /* 0x00009c0001397983 */ /* 0x000f220000100800 */
[----:B0-----:R-:W-:-:S03]  /*dd70*/  LOP3.LUT R25, R4, 0x38, RZ, 0xfc, !PT ;  /* 0x0000003804197812 */ /* 0x001fc600078efcff */
[----:B------:R-:W4:Y:S01]  /*dd80*/  @P4 LDG.E.U16 R38, desc[UR24][R48.64] ;  /* 0x0000001830264981 */ /* 0x000f22000c1e1500 */
[----:B------:R-:W-:-:S03]  /*dd90*/  ISETP.LT.AND P5, PT, R25, R3, P0 ;  /* 0x000000031900720c */ /* 0x000fc600007a1270 */
[----:B------:R-:W4:Y:S04]  /*dda0*/  LDL.LU.64 R60, [R1+0xe40] ;  /* 0x000e4000013c7983 */ /* 0x000f280000300a00 */
[----:B---3--:R0:W-:Y:S04]  /*ddb0*/  STL [R1+0x584], R24 ;  /* 0x0005841801007387 */ /* 0x0081e80000100800 */
[----:B------:R-:W3:Y:S04]  /*ddc0*/  LDL R25, [R1+0xbc] ;  /* 0x0000bc0001197983 */ /* 0x000ee80000100800 */
[----:B0-----:R-:W3:Y:S01]  /*ddd0*/  LDL R24, [R1+0xb8] ;  /* 0x0000b80001187983 */ /* 0x001ee20000100800 */
[----:B------:R-:W-:-:S04]  /*dde0*/  LOP3.LUT R39, R4, 0x40, RZ, 0xfc, !PT ;  /* 0x0000004004277812 */ /* 0x000fc800078efcff */
[----:B------:R-:W-:Y:S01]  /*ddf0*/  ISETP.LT.AND P6, PT, R39, R3, P0 ;  /* 0x000000032700720c */ /* 0x000fe200007c1270 */
[----:B------:R-:W-:Y:S01]  /*de00*/  @P5 IMAD.MOV.U32 R39, RZ, RZ, R52 ;  /* 0x000000ffff275224 */ /* 0x000fe200078e0034 */
[----:B------:R-:W-:Y:S01]  /*de10*/  PRMT R23, RZ, 0x7610, R23 ;  /* 0x00007610ff177816 */ /* 0x000fe20000000017 */
[----:B--2---:R0:W-:Y:S02]  /*de20*/  STL [R1+0x588], R31 ;  /* 0x0005881f01007387 */ /* 0x0041e40000100800 */
[----:B0-----:R-:W-:-:S04]  /*de30*/  LOP3.LUT R31, R4, 0x48, RZ, 0xfc, !PT ;  /* 0x00000048041f7812 */ /* 0x001fc800078efcff */
[----:B------:R-:W-:Y:S02]  /*de40*/  ISETP.LT.AND P4, PT, R31, R3, P0 ;  /* 0x000000031f00720c */ /* 0x000fe40000781270 */
[----:B------:R-:W-:Y:S02]  /*de50*/  PRMT R29, RZ, 0x7610, R29 ;  /* 0x00007610ff1d7816 */ /* 0x000fe4000000001d */
[-C--:B----4-:R-:W-:Y:S01]  /*de60*/  @P6 LOP3.LUT R57, R57, R56.reuse, RZ, 0x3c, !PT ;  /* 0x0000003839396212 */ /* 0x090fe200078e3cff */
[----:B------:R0:W-:Y:S03]  /*de70*/  STL [R1+0x580], R38 ;  /* 0x0005802601007387 */ /* 0x0001e60000100800 */
[C---:B------:R-:W-:Y:S02]  /*de80*/  @P6 LOP3.LUT R56, R57.reuse, R56, RZ, 0x3c, !PT ;  /* 0x0000003839386212 */ /* 0x040fe400078e3cff */
[----:B------:R-:W-:Y:S01]  /*de90*/  PRMT R17, RZ, 0x7610, R17 ;  /* 0x00007610ff117816 */ /* 0x000fe20000000011 */
[----:B------:R-:W2:Y:S01]  /*dea0*/  LDL R52, [R1+0xd8] ;  /* 0x0000d80001347983 */ /* 0x000ea20000100800 */
[----:B0-----:R-:W-:Y:S01]  /*deb0*/  @P5 IMAD.MOV.U32 R38, RZ, RZ, R53 ;  /* 0x000000ffff265224 */ /* 0x001fe200078e0035 */
[----:B------:R-:W-:-:S02]  /*dec0*/  @P6 LOP3.LUT R57, R57, R56, RZ, 0x3c, !PT ;  /* 0x0000003839396212 */ /* 0x000fc400078e3cff */
[----:B------:R-:W2:Y:S04]  /*ded0*/  LDL R53, [R1+0xdc] ;  /* 0x0000dc0001357983 */ /* 0x000ea80000100800 */
[----:B------:R-:W4:Y:S04]  /*dee0*/  @P5 LDG.E.U16 R23, desc[UR24][R38.64] ;  /* 0x0000001826175981 */ /* 0x000f28000c1e1500 */
[----:B------:R-:W2:Y:S01]  /*def0*/  @P6 LDG.E.U16 R29, desc[UR24][R56.64] ;  /* 0x00000018381d6981 */ /* 0x000ea2000c1e1500 */
[----:B------:R-:W-:-:S03]  /*df00*/  LOP3.LUT R31, R4, 0x50, RZ, 0xfc, !PT ;  /* 0x00000050041f7812 */ /* 0x000fc600078efcff */
[----:B------:R-:W2:Y:S04]  /*df10*/  LDL R48, [R1+0xf8] ;  /* 0x0000f80001307983 */ /* 0x000ea80000100800 */
[----:B------:R-:W2:Y:S01]  /*df20*/  LDL R49, [R1+0xfc] ;  /* 0x0000fc0001317983 */ /* 0x000ea20000100800 */
[----:B---3--:R-:W-:-:S04]  /*df30*/  @P4 LOP3.LUT R25, R25, R24, RZ, 0x3c, !PT ;  /* 0x0000001819194212 */ /* 0x008fc800078e3cff */
[----:B------:R-:W-:-:S04]  /*df40*/  @P4 LOP3.LUT R24, R25, R24, RZ, 0x3c, !PT ;  /* 0x0000001819184212 */ /* 0x000fc800078e3cff */
[----:B------:R-:W-:-:S05]  /*df50*/  @P4 LOP3.LUT R25, R25, R24, RZ, 0x3c, !PT ;  /* 0x0000001819194212 */ /* 0x000fca00078e3cff */
[----:B------:R-:W3:Y:S01]  /*df60*/  @P4 LDG.E.U16 R17, desc[UR24][R24.64] ;  /* 0x0000001818114981 */ /* 0x000ee2000c1e1500 */
[----:B------:R-:W-:-:S03]  /*df70*/  ISETP.LT.AND P5, PT, R31, R3, P0 ;  /* 0x000000031f00720c */ /* 0x000fc600007a1270 */
[----:B----4-:R0:W-:Y:S04]  /*df80*/  STL [R1+0x57c], R23 ;  /* 0x00057c1701007387 */ /* 0x0101e80000100800 */
[----:B------:R-:W4:Y:S04]  /*df90*/  LDL R38, [R1+0x118] ;  /* 0x0001180001267983 */ /* 0x000f280000100800 */
[----:B------:R-:W4:Y:S01]  /*dfa0*/  LDL R39, [R1+0x11c] ;  /* 0x00011c0001277983 */ /* 0x000f220000100800 */
[----:B0-----:R-:W-:-:S03]  /*dfb0*/  LOP3.LUT R23, R4, 0x58, RZ, 0xfc, !PT ;  /* 0x0000005804177812 */ /* 0x001fc600078efcff */
[----:B------:R-:W4:Y:S01]  /*dfc0*/  LDL.LU.64 R56, [R1+0xe38] ;  /* 0x000e380001387983 */ /* 0x000f220000300a00 */
[----:B------:R-:W-:Y:S02]  /*dfd0*/  ISETP.LT.AND P6, PT, R23, R3, P0 ;  /* 0x000000031700720c */ /* 0x000fe400007c1270 */
[----:B------:R-:W-:Y:S01]  /*dfe0*/  PRMT R3, RZ, 0x7610, R3 ;  /* 0x00007610ff037816 */ /* 0x000fe20000000003 */
[----:B------:R-:W4:Y:S04]  /*dff0*/  LDL R157, [R1+0x138] ;  /* 0x00013800019d7983 */ /* 0x000f280000100800 */
[----:B------:R-:W4:Y:S04]  /*e000*/  LDL R31, [R1+0x13c] ;  /* 0x00013c00011f7983 */ /* 0x000f280000100800 */
[----:B--2---:R0:W-:Y:S04]  /*e010*/  STL [R1+0x578], R29 ;  /* 0x0005781d01007387 */ /* 0x0041e80000100800 */
[----:B------:R-:W2:Y:S04]  /*e020*/  LDL R23, [R1+0x15c] ;  /* 0x00015c0001177983 */ /* 0x000ea80000100800 */
[----:B------:R-:W2:Y:S04]  /*e030*/  LDL R24, [R1+0x178] ;  /* 0x0001780001187983 */ /* 0x000ea80000100800 */
[----:B0-----:R-:W2:Y:S04]  /*e040*/  LDL R29, [R1+0x158] ;  /* 0x00015800011d7983 */ /* 0x001ea80000100800 */
[----:B------:R-:W2:Y:S04]  /*e050*/  LDL R25, [R1+0x17c] ;  /* 0x00017c0001197983 */ /* 0x000ea80000100800 */
[----:B---3--:R-:W-:Y:S04]  /*e060*/  STL [R1+0x574], R17 ;  /* 0x0005741101007387 */ /* 0x008fe80000100800 */
[----:B------:R0:W-:Y:S02]  /*e070*/  STL.S16 [R1+0x570], R3 ;  /* 0x0005700301007387 */ /* 0x0001e40000100600 */
[----:B0-----:R-:W0:Y:S01]  /*e080*/  LDC R3, c[0x0][0x3a0] ;  /* 0x0000e800ff037b82 */ /* 0x001e220000000800 */
[----:B------:R-:W-:-:S04]  /*e090*/  LOP3.LUT R17, R4, 0x60, RZ, 0xfc, !PT ;  /* 0x0000006004117812 */ /* 0x000fc800078efcff */
[----:B0-----:R-:W-:Y:S02]  /*e0a0*/  ISETP.LT.AND P4, PT, R17, R3, P0 ;  /* 0x000000031100720c */ /* 0x001fe40000781270 */
[----:B------:R-:W3:Y:S04]  /*e0b0*/  LDL.LU R17, [R1+0xe30] ;  /* 0x000e300001117983 */ /* 0x000ee80000300800 */
[----:B------:R-:W2:Y:S01]  /*e0c0*/  LDL R3, [R1+0x570] ;  /* 0x0005700001037983 */ /* 0x000ea20000100800 */
[----:B------:R-:W-:-:S04]  /*e0d0*/  @P5 LOP3.LUT R53, R53, R52, RZ, 0x3c, !PT ;  /* 0x0000003435355212 */ /* 0x000fc800078e3cff */
[----:B------:R-:W-:-:S04]  /*e0e0*/  @P5 LOP3.LUT R52, R53, R52, RZ, 0x3c, !PT ;  /* 0x0000003435345212 */ /* 0x000fc800078e3cff */
[----:B------:R-:W-:Y:S02]  /*e0f0*/  @P5 LOP3.LUT R53, R53, R52, RZ, 0x3c, !PT ;  /* 0x0000003435355212 */ /* 0x000fe400078e3cff */
[----:B------:R-:W-:-:S04]  /*e100*/  @P6 LOP3.LUT R49, R49, R48, RZ, 0x3c, !PT ;  /* 0x0000003031316212 */ /* 0x000fc800078e3cff */
[C---:B------:R-:W-:Y:S02]  /*e110*/  @P6 LOP3.LUT R48, R49.reuse, R48, RZ, 0x3c, !PT ;  /* 0x0000003031306212 */ /* 0x040fe400078e3cff */
[----:B------:R-:W-:Y:S02]  /*e120*/  PRMT R156, RZ, 0x7610, R156 ;  /* 0x00007610ff9c7816 */ /* 0x000fe4000000009c */
[----:B------:R-:W-:-:S05]  /*e130*/  @P6 LOP3.LUT R49, R49, R48, RZ, 0x3c, !PT ;  /* 0x0000003031316212 */ /* 0x000fca00078e3cff */
[----:B------:R-:W3:Y:S04]  /*e140*/  @P6 LDG.E.U16 R156, desc[UR24][R48.64] ;  /* 0x00000018309c6981 */ /* 0x000ee8000c1e1500 */
[----:B--2---:R-:W2:Y:S04]  /*e150*/  @P5 LDG.E.U16 R3, desc[UR24][R52.64] ;  /* 0x0000001834035981 */ /* 0x004ea8000c1e1500 */
[----:B------:R-:W3:Y:S01]  /*e160*/  LDL.LU.64 R52, [R1+0xe28] ;  /* 0x000e280001347983 */ /* 0x000ee20000300a00 */
[----:B------:R-:W-:Y:S02]  /*e170*/  LOP3.LUT R4, R4, 0x68, RZ, 0xfc, !PT ;  /* 0x0000006804047812 */ /* 0x000fe400078efcff */
[----:B----4-:R-:W-:-:S04]  /*e180*/  @P4 LOP3.LUT R39, R39, R38, RZ, 0x3c, !PT ;  /* 0x0000002627274212 */ /* 0x010fc800078e3cff */
[C---:B------:R-:W-:Y:S02]  /*e190*/  @P4 LOP3.LUT R38, R39.reuse, R38, RZ, 0x3c, !PT ;  /* 0x0000002627264212 */ /* 0x040fe400078e3cff */
[----:B------:R-:W-:Y:S02]  /*e1a0*/  PRMT R164, RZ, 0x7610, R164 ;  /* 0x00007610ffa47816 */ /* 0x000fe400000000a4 */
[----:B------:R-:W-:Y:S02]  /*e1b0*/  @P4 LOP3.LUT R39, R39, R38, RZ, 0x3c, !PT ;  /* 0x0000002627274212 */ /* 0x000fe400078e3cff */
[----:B------:R-:W-:-:S03]  /*e1c0*/  PRMT R21, RZ, 0x7610, R21 ;  /* 0x00007610ff157816 */ /* 0x000fc60000000015 */
[----:B------:R-:W4:Y:S01]  /*e1d0*/  @P4 LDG.E.U16 R164, desc[UR24][R38.64] ;  /* 0x0000001826a44981 */ /* 0x000f22000c1e1500 */
[----:B------:R-:W-:-:S03]  /*e1e0*/  PRMT R22, RZ, 0x7610, R22 ;  /* 0x00007610ff167816 */ /* 0x000fc60000000016 */
[----:B--2---:R0:W-:Y:S04]  /*e1f0*/  @P5 STL [R1+0x570], R3 ;  /* 0x0005700301005387 */ /* 0x0041e80000100800 */
[----:B------:R-:W2:Y:S01]  /*e200*/  LDL.LU.64 R48, [R1+0xe20] ;  /* 0x000e200001307983 */ /* 0x000ea20000300a00 */
[----:B0-----:R-:W0:Y:S02]  /*e210*/  LDC R3, c[0x0][0x3a0] ;  /* 0x0000e800ff037b82 */ /* 0x001e240000000800 */
[----:B0-----:R-:W-:Y:S02]  /*e220*/  ISETP.LT.AND P5, PT, R4, R3, P0 ;  /* 0x000000030400720c */ /* 0x001fe400007a1270 */
[----:B------:R-:W0:Y:S01]  /*e230*/  S2R R4, SR_TID.X ;  /* 0x0000000000047919 */ /* 0x000e220000002100 */
[----:B---3--:R3:W-:Y:S01]  /*e240*/  STL [R1+0x56c], R156 ;  /* 0x00056c9c01007387 */ /* 0x0087e20000100800 */
[----:B------:R-:W-:-:S03]  /*e250*/  PRMT R19, RZ, 0x7610, R19 ;  /* 0x00007610ff137816 */ /* 0x000fc60000000013 */
[----:B------:R-:W2:Y:S01]  /*e260*/  LDL.LU.64 R38, [R1+0xe18] ;  /* 0x000e180001267983 */ /* 0x000ea20000300a00 */
[----:B0-----:R-:W-:-:S04]  /*e270*/  SHF.R.U32.HI R4, RZ, 0x6, R4 ;  /* 0x00000006ff047819 */ /* 0x001fc80000011604 */
[----:B------:R-:W-:-:S04]  /*e280*/  SGXT.U32 R4, R4, 0x1 ;  /* 0x000000010404781a */ /* 0x000fc80000000000 */
[C---:B---3--:R-:W-:Y:S02]  /*e290*/  LOP3.LUT R156, R4.reuse, 0x70, RZ, 0xfc, !PT ;  /* 0x00000070049c7812 */ /* 0x048fe400078efcff */
[----:B------:R-:W-:Y:S02]  /*e2a0*/  LOP3.LUT R156, R4, 0x78, RZ, 0xfc, !PT ;  /* 0x00000078049c7812 */ /* 0x000fe400078efcff */
[----:B------:R-:W0:Y:S02]  /*e2b0*/  S2R R4, SR_TID.X ;  /* 0x0000000000047919 */ /* 0x000e240000002100 */
[----:B------:R-:W-:Y:S01]  /*e2c0*/  ISETP.LT.AND P4, PT, R156, R3, P0 ;  /* 0x000000039c00720c */ /* 0x000fe20000781270 */
[----:B------:R-:W-:-:S05]  /*e2d0*/  @P5 IMAD.MOV.U32 R156, RZ, RZ, R31 ;  /* 0x000000ffff9c5224 */ /* 0x000fca00078e001f */
[----:B------:R3:W2:Y:S01]  /*e2e0*/  @P5 LDG.E.U16 R21, desc[UR24][R156.64] ;  /* 0x000000189c155981 */ /* 0x0006a2000c1e1500 */
[----:B0-----:R-:W-:-:S04]  /*e2f0*/  SHF.R.U32.HI R4, RZ, 0x6, R4 ;  /* 0x00000006ff047819 */ /* 0x001fc80000011604 */
[----:B------:R-:W-:-:S04]  /*e300*/  SGXT.U32 R4, R4, 0x1 ;  /* 0x000000010404781a */ /* 0x000fc80000000000 */
[----:B------:R-:W-:-:S04]  /*e310*/  LOP3.LUT R4, R4, 0x70, RZ, 0xfc, !PT ;  /* 0x0000007004047812 */ /* 0x000fc800078efcff */
[----:B------:R-:W-:-:S13]  /*e320*/  ISETP.LT.AND P6, PT, R4, R3, P0 ;  /* 0x000000030400720c */ /* 0x000fda00007c1270 */
[----:B---3--:R-:W-:Y:S02]  /*e330*/  @P6 IMAD.MOV.U32 R156, RZ, RZ, R23 ;  /* 0x000000ffff9c6224 */ /* 0x008fe400078e0017 */
[----:B------:R-:W-:-:S05]  /*e340*/  @P6 IMAD.MOV.U32 R157, RZ, RZ, R29 ;  /* 0x000000ffff9d6224 */ /* 0x000fca00078e001d */
[----:B------:R-:W3:Y:S01]  /*e350*/  @P6 LDG.E.U16 R22, desc[UR24][R156.64] ;  /* 0x000000189c166981 */ /* 0x000ee2000c1e1500 */
[----:B------:R-:W0:Y:S01]  /*e360*/  S2R R4, SR_TID.X ;  /* 0x0000000000047919 */ /* 0x000e220000002100 */
[----:B------:R-:W-:Y:S01]  /*e370*/  @P4 IMAD.MOV.U32 R23, RZ, RZ, R24 ;  /* 0x000000ffff174224 */ /* 0x000fe200078e0018 */
[----:B------:R-:W-:Y:S02]  /*e380*/  PRMT R20, RZ, 0x7610, R20 ;  /* 0x00007610ff147816 */ /* 0x000fe40000000014 */
[----:B0-----:R-:W-:-:S04]  /*e390*/  SHF.R.U32.HI R4, RZ, 0x6, R4 ;  /* 0x00000006ff047819 */ /* 0x001fc80000011604 */
[----:B------:R-:W-:-:S04]  /*e3a0*/  SGXT.U32 R4, R4, 0x1 ;  /* 0x000000010404781a */ /* 0x000fc80000000000 */
[----:B------:R-:W-:-:S04]  /*e3b0*/  LOP3.LUT R31, R4, 0x2, RZ, 0xfc, !PT ;  /* 0x00000002041f7812 */ /* 0x000fc800078efcff */
[----:B------:R-:W-:-:S13]  /*e3c0*/  ISETP.LT.AND P5, PT, R31, R3, P0 ;  /* 0x000000031f00720c */ /* 0x000fda00007a1270 */
[----:B------:R-:W-:Y:S01]  /*e3d0*/  @P5 IMAD.MOV.U32 R24, RZ, RZ, R143 ;  /* 0x000000ffff185224 */ /* 0x000fe200078e008f */
[----:B--2---:R-:W-:Y:S04]  /*e3e0*/  STL [R1+0x564], R21 ;  /* 0x0005641501007387 */ /* 0x004fe80000100800 */
[----:B---3--:R0:W-:Y:S02]  /*e3f0*/  STL [R1+0x560], R22 ;  /* 0x0005601601007387 */ /* 0x0081e40000100800 */
[----:B0-----:R-:W-:-:S05]  /*e400*/  @P4 IMAD.MOV.U32 R22, RZ, RZ, R25 ;  /* 0x000000ffff164224 */ /* 0x001fca00078e0019 */
[----:B------:R-:W2:Y:S01]  /*e410*/  @P4 LDG.E.U16 R19, desc[UR24][R22.64] ;  /* 0x0000001816134981 */ /* 0x000ea2000c1e1500 */
[----:B------:R-:W-:-:S05]  /*e420*/  @P5 IMAD.MOV.U32 R25, RZ, RZ, R142 ;  /* 0x000000ffff195224 */ /* 0x000fca00078e008e */
[----:B------:R0:W3:Y:S01]  /*e430*/  @P5 LDG.E.U16 R20, desc[UR24][R24.64] ;  /* 0x0000001818145981 */ /* 0x0000e2000c1e1500 */
[----:B------:R-:W-:-:S04]  /*e440*/  LOP3.LUT R21, R4, 0xa, RZ, 0xfc, !PT ;  /* 0x0000000a04157812 */ /* 0x000fc800078efcff */
[----:B------:R-:W-:Y:S02]  /*e450*/  ISETP.LT.AND P6, PT, R21, R3, P0 ;  /* 0x000000031500720c */ /* 0x000fe400007c1270 */
[----:B------:R-:W-:-:S11]  /*e460*/  PRMT R15, RZ, 0x7610, R15 ;  /* 0x00007610ff0f7816 */ /* 0x000fd6000000000f */
[----:B0-----:R-:W-:Y:S02]  /*e470*/  @P6 IMAD.MOV.U32 R24, RZ, RZ, R151 ;  /* 0x000000ffff186224 */ /* 0x001fe400078e0097 */
[----:B------:R-:W-:-:S05]  /*e480*/  @P6 IMAD.MOV.U32 R25, RZ, RZ, R150 ;  /* 0x000000ffff196224 */ /* 0x000fca00078e0096 */
[----:B------:R0:W3:Y:S01]  /*e490*/  @P6 LDG.E.U16 R15, desc[UR24][R24.64] ;  /* 0x00000018180f6981 */ /* 0x0000e2000c1e1500 */
[----:B------:R-:W-:-:S04]  /*e4a0*/  LOP3.LUT R21, R4, 0x12, RZ, 0xfc, !PT ;  /* 0x0000001204157812 */ /* 0x000fc800078efcff */
[----:B------:R-:W-:Y:S01]  /*e4b0*/  ISETP.LT.AND P4, PT, R21, R3, P0 ;  /* 0x000000031500720c */ /* 0x000fe20000781270 */
[----:B--2---:R-:W-:Y:S04]  /*e4c0*/  STL [R1+0x55c], R19 ;  /* 0x00055c1301007387 */ /* 0x004fe80000100800 */
[----:B------:R-:W2:Y:S04]  /*e4d0*/  LDL R22, [R1] ;  /* 0x0000000001167983 */ /* 0x000ea80000100800 */
[----:B------:R-:W2:Y:S04]  /*e4e0*/  LDL R23, [R1+0x4] ;  /* 0x0000040001177983 */ /* 0x000ea80000100800 */
[----:B----4-:R-:W-:Y:S04]  /*e4f0*/  STL [R1+0x568], R164 ;  /* 0x000568a401007387 */ /* 0x010fe80000100800 */
[----:B------:R-:W-:Y:S04]  /*e500*/  STL [R1+0xb44], R143 ;  /* 0x000b448f01007387 */ /* 0x000fe80000100800 */
[----:B------:R-:W-:Y:S04]  /*e510*/  STL [R1+0xb40], R142 ;  /* 0x000b408e01007387 */ /* 0x000fe80000100800 */
[----:B---3--:R3:W-:Y:S04]  /*e520*/  STL [R1+0x558], R20 ;  /* 0x0005581401007387 */ /* 0x0087e80000100800 */
[----:B------:R-:W4:Y:S04]  /*e530*/  LDL R21, [R1+0x24] ;  /* 0x0000240001157983 */ /* 0x000f280000100800 */
[----:B---3--:R-:W4:Y:S04]  /*e540*/  LDL R20, [R1+0x20] ;  /* 0x0000200001147983 */ /* 0x008f280000100800 */
[----:B------:R-:W-:Y:S04]  /*e550*/  STL [R1+0xb4c], R151 ;  /* 0x000b4c9701007387 */ /* 0x000fe80000100800 */
[----:B------:R-:W-:Y:S04]  /*e560*/  STL [R1+0xb48], R150 ;  /* 0x000b489601007387 */ /* 0x000fe80000100800 */
[----:B------:R-:W3:Y:S04]  /*e570*/  LDL R156, [R1+0x40] ;  /* 0x00004000019c7983 */ /* 0x000ee80000100800 */
[----:B------:R-:W3:Y:S01]  /*e580*/  LDL R157, [R1+0x44] ;  /* 0x00004400019d7983 */ /* 0x000ee20000100800 */
[----:B------:R-:W-:-:S04]  /*e590*/  LOP3.LUT R19, R4, 0x1a, RZ, 0xfc, !PT ;  /* 0x0000001a04137812 */ /* 0x000fc800078efcff */
[----:B------:R-:W-:Y:S01]  /*e5a0*/  ISETP.LT.AND P5, PT, R19, R3, P0 ;  /* 0x000000031300720c */ /* 0x000fe200007a1270 */
[----:B0-----:R-:W-:Y:S01]  /*e5b0*/  @P4 IMAD.MOV.U32 R24, RZ, RZ, R159 ;  /* 0x000000ffff184224 */ /* 0x001fe200078e009f */
[----:B------:R-:W-:Y:S01]  /*e5c0*/  PRMT R14, RZ, 0x7610, R14 ;  /* 0x00007610ff0e7816 */ /* 0x000fe2000000000e */
[----:B------:R-:W-:Y:S01]  /*e5d0*/  @P4 IMAD.MOV.U32 R25, RZ, RZ, R158 ;  /* 0x000000ffff194224 */ /* 0x000fe200078e009e */
[----:B------:R0:W-:Y:S01]  /*e5e0*/  STL [R1+0x554], R15 ;  /* 0x0005540f01007387 */ /* 0x0001e20000100800 */
[----:B------:R-:W-:-:S03]  /*e5f0*/  LOP3.LUT R19, R4, 0x2a, RZ, 0xfc, !PT ;  /* 0x0000002a04137812 */ /* 0x000fc600078efcff */
[----:B------:R-:W3:Y:S01]  /*e600*/  @P4 LDG.E.U16 R14, desc[UR24][R24.64] ;  /* 0x00000018180e4981 */ /* 0x000ee2000c1e1500 */
[-C--:B------:R-:W-:Y:S02]  /*e610*/  ISETP.LT.AND P4, PT, R19, R3.reuse, P0 ;  /* 0x000000031300720c */ /* 0x080fe40000781270 */
[----:B------:R-:W-:Y:S01]  /*e620*/  PRMT R18, RZ, 0x7610, R18 ;  /* 0x00007610ff127816 */ /* 0x000fe20000000012 */
[----:B------:R-:W3:Y:S01]  /*e630*/  LDL R31, [R1+0x60] ;  /* 0x00006000011f7983 */ /* 0x000ee20000100800 */
[----:B0-----:R-:W-:Y:S02]  /*e640*/  LOP3.LUT R15, R4, 0x22, RZ, 0xfc, !PT ;  /* 0x00000022040f7812 */ /* 0x001fe400078efcff */
[----:B------:R-:W-:Y:S01]  /*e650*/  PRMT R13, RZ, 0x7610, R13 ;  /* 0x00007610ff0d7816 */ /* 0x000fe2000000000d */
[----:B------:R-:W3:Y:S01]  /*e660*/  LDL R29, [R1+0x64] ;  /* 0x00006400011d7983 */ /* 0x000ee20000100800 */
[----:B------:R-:W-:Y:S02]  /*e670*/  ISETP.LT.AND P6, PT, R15, R3, P0 ;  /* 0x000000030f00720c */ /* 0x000fe400007c1270 */
[----:B------:R-:W-:-:S02]  /*e680*/  PRMT R165, RZ, 0x7610, R165 ;  /* 0x00007610ffa57816 */ /* 0x000fc400000000a5 */
[----:B--2---:R-:W-:-:S04]  /*e690*/  @P5 LOP3.LUT R23, R23, R22, RZ, 0x3c, !PT ;  /* 0x0000001617175212 */ /* 0x004fc800078e3cff */
[----:B------:R-:W-:-:S04]  /*e6a0*/  @P5 LOP3.LUT R22, R23, R22, RZ, 0x3c, !PT ;  /* 0x0000001617165212 */ /* 0x000fc800078e3cff */
[----:B------:R-:W-:-:S05]  /*e6b0*/  @P5 LOP3.LUT R23, R23, R22, RZ, 0x3c, !PT ;  /* 0x0000001617175212 */ /* 0x000fca00078e3cff */
[----:B------:R-:W2:Y:S01]  /*e6c0*/  @P5 LDG.E.U16 R18, desc[UR24][R22.64] ;  /* 0x0000001816125981 */ /* 0x000ea2000c1e1500 */
[----:B----4-:R-:W-:-:S04]  /*e6d0*/  @P6 LOP3.LUT R21, R21, R20, RZ, 0x3c, !PT ;  /* 0x0000001415156212 */ /* 0x010fc800078e3cff */
[----:B------:R-:W-:Y:S02]  /*e6e0*/  @P6 LOP3.LUT R20, R21, R20, RZ, 0x3c, !PT ;  /* 0x0000001415146212 */ /* 0x000fe400078e3cff */
[----:B---3--:R-:W-:-:S04]  /*e6f0*/  @P4 LOP3.LUT R157, R157, R156, RZ, 0x3c, !PT ;  /* 0x0000009c9d9d4212 */ /* 0x008fc800078e3cff */
[----:B------:R-:W-:Y:S02]  /*e700*/  @P4 LOP3.LUT R156, R157, R156, RZ, 0x3c, !PT ;  /* 0x0000009c9d9c4212 */ /* 0x000fe400078e3cff */
[----:B------:R-:W-:Y:S02]  /*e710*/  @P6 LOP3.LUT R21, R21, R20, RZ, 0x3c, !PT ;  /* 0x0000001415156212 */ /* 0x000fe400078e3cff */
[----:B------:R-:W-:-:S03]  /*e720*/  @P4 LOP3.LUT R157, R157, R156, RZ, 0x3c, !PT ;  /* 0x0000009c9d9d4212 */ /* 0x000fc600078e3cff */
[----:B------:R-:W3:Y:S04]  /*e730*/  @P6 LDG.E.U16 R165, desc[UR24][R20.64] ;  /* 0x0000001814a56981 */ /* 0x000ee8000c1e1500 */
[----:B------:R-:W4:Y:S04]  /*e740*/  @P4 LDG.E.U16 R13, desc[UR24][R156.64] ;  /* 0x000000189c0d4981 */ /* 0x000f28000c1e1500 */
[----:B------:R-:W-:Y:S04]  /*e750*/  STL [R1+0xb54], R159 ;  /* 0x000b549f01007387 */ /* 0x000fe80000100800 */
[----:B------:R-:W-:Y:S04]  /*e760*/  STL [R1+0xb50], R158 ;  /* 0x000b509e01007387 */ /* 0x000fe80000100800 */
[----:B------:R-:W3:Y:S04]  /*e770*/  LDL.LU.64 R24, [R1+0xe10] ;  /* 0x000e100001187983 */ /* 0x000ee80000300a00 */
[----:B------:R0:W-:Y:S04]  /*e780*/  STL [R1+0x550], R14 ;  /* 0x0005500e01007387 */ /* 0x0001e80000100800 */
[----:B------:R-:W3:Y:S04]  /*e790*/  LDL R15, [R1+0x84] ;  /* 0x00008400010f7983 */ /* 0x000ee80000100800 */
[----:B0-----:R-:W3:Y:S04]  /*e7a0*/  LDL R14, [R1+0x80] ;  /* 0x00008000010e7983 */ /* 0x001ee80000100800 */
[----:B------:R-:W3:Y:S01]  /*e7b0*/  LDL.LU.64 R22, [R1+0xe08] ;  /* 0x000e080001167983 */ /* 0x000ee20000300a00 */
[----:B------:R-:W-:-:S04]  /*e7c0*/  LOP3.LUT R164, R4, 0x3a, RZ, 0xfc, !PT ;  /* 0x0000003a04a47812 */ /* 0x000fc800078efcff */
[-C--:B------:R-:W-:Y:S02]  /*e7d0*/  ISETP.LT.AND P6, PT, R164, R3.reuse, P0 ;  /* 0x00000003a400720c */ /* 0x080fe400007c1270 */
[----:B------:R-:W-:Y:S02]  /*e7e0*/  LOP3.LUT R164, R4, 0x42, RZ, 0xfc, !PT ;  /* 0x0000004204a47812 */ /* 0x000fe400078efcff */
[----:B------:R-:W-:Y:S02]  /*e7f0*/  PRMT R28, RZ, 0x7610, R28 ;  /* 0x00007610ff1c7816 */ /* 0x000fe4000000001c */
[----:B------:R-:W-:Y:S01]  /*e800*/  ISETP.LT.AND P4, PT, R164, R3, P0 ;  /* 0x00000003a400720c */ /* 0x000fe20000781270 */
[----:B--2---:R0:W-:Y:S04]  /*e810*/  STL [R1+0x54c], R18 ;  /* 0x00054c1201007387 */ /* 0x0041e80000100800 */
[----:B------:R-:W2:Y:S01]  /*e820*/  LDL R19, [R1+0xa4] ;  /* 0x0000a40001137983 */ /* 0x000ea20000100800 */
[----:B0-----:R-:W-:-:S04]  /*e830*/  LOP3.LUT R18, R4, 0x32, RZ, 0xfc, !PT ;  /* 0x0000003204127812 */ /* 0x001fc800078efcff */
[----:B------:R-:W-:Y:S02]  /*e840*/  ISETP.LT.AND P5, PT, R18, R3, P0 ;  /* 0x000000031200720c */ /* 0x000fe400007a1270 */
[----:B------:R-:W2:Y:S04]  /*e850*/  LDL R18, [R1+0xa0] ;  /* 0x0000a00001127983 */ /* 0x000ea80000100800 */
[----:B------:R-:W2:Y:S04]  /*e860*/  LDL.LU.64 R20, [R1+0xe00] ;  /* 0x000e000001147983 */ /* 0x000ea80000300a00 */
[----:B------:R-:W2:Y:S04]  /*e870*/  LDL R156, [R1+0xc0] ;  /* 0x0000c000019c7983 */ /* 0x000ea80000100800 */
[----:B------:R-:W2:Y:S01]  /*e880*/  LDL R157, [R1+0xc4] ;  /* 0x0000c400019d7983 */ /* 0x000ea20000100800 */
[----:B------:R-:W-:-:S03]  /*e890*/  @P5 IMAD.MOV.U32 R164, RZ, RZ, R29 ;  /* 0x000000ffffa45224 */ /* 0x000fc600078e001d */
[----:B----4-:R-:W-:Y:S04]  /*e8a0*/  STL [R1+0x544], R13 ;  /* 0x0005440d01007387 */ /* 0x010fe80000100800 */
[----:B---3--:R0:W-:Y:S02]  /*e8b0*/  STL [R1+0x548], R165 ;  /* 0x000548a501007387 */ /* 0x0081e40000100800 */
[----:B0-----:R-:W-:-:S05]  /*e8c0*/  @P5 IMAD.MOV.U32 R165, RZ, RZ, R31 ;  /* 0x000000ffffa55224 */ /* 0x001fca00078e001f */
[----:B------:R-:W3:Y:S01]  /*e8d0*/  @P5 LDG.E.U16 R28, desc[UR24][R164.64] ;  /* 0x00000018a41c5981 */ /* 0x000ee2000c1e1500 */
[----:B------:R-:W-:-:S04]  /*e8e0*/  LOP3.LUT R13, R4, 0x4a, RZ, 0xfc, !PT ;  /* 0x0000004a040d7812 */ /* 0x000fc800078efcff */
[----:B------:R-:W-:Y:S02]  /*e8f0*/  ISETP.LT.AND P5, PT, R13, R3, P0 ;  /* 0x000000030d00720c */ /* 0x000fe400007a1270 */
[----:B------:R-:W-:Y:S01]  /*e900*/  PRMT R12, RZ, 0x7610, R12 ;  /* 0x00007610ff0c7816 */ /* 0x000fe2000000000c */
[----:B------:R-:W-:Y:S01]  /*e910*/  @P6 IMAD.MOV.U32 R29, RZ, RZ, R14 ;  /* 0x000000ffff1d6224 */ /* 0x000fe200078e000e */
[----:B------:R-:W-:Y:S02]  /*e920*/  PRMT R30, RZ, 0x7610, R30 ;  /* 0x00007610ff1e7816 */ /* 0x000fe4000000001e */
[----:B------:R-:W-:Y:S02]  /*e930*/  PRMT R16, RZ, 0x7610, R16 ;  /* 0x00007610ff107816 */ /* 0x000fe40000000010 */
[----:B--2---:R-:W-:-:S04]  /*e940*/  @P4 LOP3.LUT R19, R19, R18, RZ, 0x3c, !PT ;  /* 0x0000001213134212 */ /* 0x004fc800078e3cff */
[----:B------:R-:W-:Y:S02]  /*e950*/  @P4 LOP3.LUT R18, R19, R18, RZ, 0x3c, !PT ;  /* 0x0000001213124212 */ /* 0x000fe400078e3cff */
[----:B------:R-:W-:Y:S02]  /*e960*/  @P5 LOP3.LUT R157, R157, R156, RZ, 0x3c, !PT ;  /* 0x0000009c9d9d5212 */ /* 0x000fe400078e3cff */
[----:B------:R-:W-:Y:S02]  /*e970*/  @P4 LOP3.LUT R19, R19, R18, RZ, 0x3c, !PT ;  /* 0x0000001213134212 */ /* 0x000fe400078e3cff */
[----:B------:R-:W-:-:S03]  /*e980*/  @P5 LOP3.LUT R156, R157, R156, RZ, 0x3c, !PT ;  /* 0x0000009c9d9c5212 */ /* 0x000fc600078e3cff */
[----:B------:R-:W2:Y:S01]  /*e990*/  @P4 LDG.E.U16 R30, desc[UR24][R18.64] ;  /* 0x00000018121e4981 */ /* 0x000ea2000c1e1500 */
[----:B------:R-:W-:-:S05]  /*e9a0*/  @P5 LOP3.LUT R157, R157, R156, RZ, 0x3c, !PT ;  /* 0x0000009c9d9d5212 */ /* 0x000fca00078e3cff */
[----:B------:R-:W4:Y:S04]  /*e9b0*/  @P5 LDG.E.U16 R16, desc[UR24][R156.64] ;  /* 0x000000189c105981 */ /* 0x000f28000c1e1500 */
[----:B---3--:R0:W-:Y:S01]  /*e9c0*/  STL [R1+0x540], R28 ;  /* 0x0005401c01007387 */ /* 0x0081e20000100800 */
[----:B------:R-:W-:-:S03]  /*e9d0*/  LOP3.LUT R164, R4, 0x5a, RZ, 0xfc, !PT ;  /* 0x0000005a04a47812 */ /* 0x000fc600078efcff */
[----:B------:R-:W3:Y:S01]  /*e9e0*/  LDL R14, [R1+0xe0] ;  /* 0x0000e000010e7983 */ /* 0x000ee20000100800 */
[----:B0-----:R-:W-:Y:S01]  /*e9f0*/  @P6 IMAD.MOV.U32 R28, RZ, RZ, R15 ;  /* 0x000000ffff1c6224 */ /* 0x001fe200078e000f */
[----:B------:R-:W-:Y:S02]  /*ea00*/  ISETP.LT.AND P4, PT, R164, R3, P0 ;  /* 0x00000003a400720c */ /* 0x000fe40000781270 */
[----:B------:R-:W3:Y:S04]  /*ea10*/  LDL R15, [R1+0xe4] ;  /* 0x0000e400010f7983 */ /* 0x000ee80000100800 */
[----:B------:R0:W2:Y:S02]  /*ea20*/  @P6 LDG.E.U16 R12, desc[UR24][R28.64] ;  /* 0x000000181c0c6981 */ /* 0x0000a4000c1e1500 */
[----:B0-----:R-:W-:-:S04]  /*ea30*/  LOP3.LUT R28, R4, 0x52, RZ, 0xfc, !PT ;  /* 0x00000052041c7812 */ /* 0x001fc800078efcff */
[----:B------:R-:W-:Y:S02]  /*ea40*/  ISETP.LT.AND P6, PT, R28, R3, P0 ;  /* 0x000000031c00720c */ /* 0x000fe400007c1270 */
[----:B------:R-:W-:Y:S01]  /*ea50*/  PRMT R3, RZ, 0x7610, R3 ;  /* 0x00007610ff037816 */ /* 0x000fe20000000003 */
[----:B--2---:R0:W-:Y:S04]  /*ea60*/  STL [R1+0x53c], R12 ;  /* 0x00053c0c01007387 */ /* 0x0041e80000100800 */
[----:B------:R-:W2:Y:S04]  /*ea70*/  LDL R13, [R1+0x104] ;  /* 0x00010400010d7983 */ /* 0x000ea80000100800 */
[----:B------:R-:W2:Y:S04]  /*ea80*/  LDL R28, [R1+0x120] ;  /* 0x00012000011c7983 */ /* 0x000ea80000100800 */
[----:B0-----:R-:W2:Y:S04]  /*ea90*/  LDL R12, [R1+0x100] ;  /* 0x00010000010c7983 */ /* 0x001ea80000100800 */
[----:B------:R-:W2:Y:S04]  /*eaa0*/  LDL R29, [R1+0x124] ;  /* 0x00012400011d7983 */ /* 0x000ea80000100800 */
[----:B------:R-:W2:Y:S04]  /*eab0*/  LDL.LU.64 R18, [R1+0xdf8] ;  /* 0x000df80001127983 */ /* 0x000ea80000300a00 */
[----:B------:R0:W-:Y:S04]  /*eac0*/  STL [R1+0x538], R30 ;  /* 0x0005381e01007387 */ /* 0x0001e80000100800 */
[----:B------:R-:W2:Y:S04]  /*ead0*/  LDL R31, [R1+0x144] ;  /* 0x00014400011f7983 */ /* 0x000ea80000100800 */
[----:B------:R-:W2:Y:S04]  /*eae0*/  LDL R164, [R1+0x160] ;  /* 0x0001600001a47983 */ /* 0x000ea80000100800 */
[----:B0-----:R-:W2:Y:S04]  /*eaf0*/  LDL R30, [R1+0x140] ;  /* 0x00014000011e7983 */ /* 0x001ea80000100800 */
[----:B------:R-:W2:Y:S04]  /*eb00*/  LDL R165, [R1+0x164] ;  /* 0x0001640001a57983 */ /* 0x000ea80000100800 */
[----:B------:R-:W2:Y:S04]  /*eb10*/  LDL R156, [R1+0x180] ;  /* 0x00018000019c7983 */ /* 0x000ea80000100800 */
[----:B------:R-:W2:Y:S04]  /*eb20*/  LDL R157, [R1+0x184] ;  /* 0x00018400019d7983 */ /* 0x000ea80000100800 */
[----:B----4-:R-:W-:Y:S04]  /*eb30*/  STL [R1+0x534], R16 ;  /* 0x0005341001007387 */ /* 0x010fe80000100800 */
[----:B------:R0:W-:Y:S02]  /*eb40*/  STL.S16 [R1+0x530], R3 ;  /* 0x0005300301007387 */ /* 0x0001e40000100600 */
[----:B0-----:R-:W0:Y:S01]  /*eb50*/  LDC R3, c[0x0][0x3a0] ;  /* 0x0000e800ff037b82 */ /* 0x001e220000000800 */
[----:B------:R-:W-:-:S04]  /*eb60*/  LOP3.LUT R16, R4, 0x62, RZ, 0xfc, !PT ;  /* 0x0000006204107812 */ /* 0x000fc800078efcff */
[----:B0-----:R-:W-:Y:S02]  /*eb70*/  ISETP.LT.AND P5, PT, R16, R3, P0 ;  /* 0x000000031000720c */ /* 0x001fe400007a1270 */
[----:B------:R-:W4:Y:S04]  /*eb80*/  LDL.LU R16, [R1+0xdf0] ;  /* 0x000df00001107983 */ /* 0x000f280000300800 */
[----:B------:R-:W4:Y:S01]  /*eb90*/  LDL R3, [R1+0x530] ;  /* 0x0005300001037983 */ /* 0x000f220000100800 */
[----:B---3--:R-:W-:-:S04]  /*eba0*/  @P6 LOP3.LUT R15, R15, R14, RZ, 0x3c, !PT ;  /* 0x0000000e0f0f6212 */ /* 0x008fc800078e3cff */
[----:B------:R-:W-:-:S04]  /*ebb0*/  @P6 LOP3.LUT R14, R15, R14, RZ, 0x3c, !PT ;  /* 0x0000000e0f0e6212 */ /* 0x000fc800078e3cff */
[----:B------:R-:W-:Y:S02]  /*ebc0*/  @P6 LOP3.LUT R15, R15, R14, RZ, 0x3c, !PT ;  /* 0x0000000e0f0f6212 */ /* 0x000fe400078e3cff */
[----:B------:R-:W-:Y:S02]  /*ebd0*/  PRMT R26, RZ, 0x7610, R26 ;  /* 0x00007610ff1a7816 */ /* 0x000fe4000000001a */
[----:B--2---:R-:W-:-:S04]  /*ebe0*/  @P4 LOP3.LUT R13, R13, R12, RZ, 0x3c, !PT ;  /* 0x0000000c0d0d4212 */ /* 0x004fc800078e3cff */
[----:B------:R-:W-:-:S04]  /*ebf0*/  @P4 LOP3.LUT R12, R13, R12, RZ, 0x3c, !PT ;  /* 0x0000000c0d0c4212 */ /* 0x000fc800078e3cff */
[----:B------:R-:W-:-:S05]  /*ec00*/  @P4 LOP3.LUT R13, R13, R12, RZ, 0x3c, !PT ;  /* 0x0000000c0d0d4212 */ /* 0x000fca00078e3cff */
[----:B------:R-:W2:Y:S04]  /*ec10*/  @P4 LDG.E.U16 R26, desc[UR24][R12.64] ;  /* 0x000000180c1a4981 */ /* 0x000ea8000c1e1500 */
[----:B----4-:R-:W3:Y:S04]  /*ec20*/  @P6 LDG.E.U16 R3, desc[UR24][R14.64] ;  /* 0x000000180e036981 */ /* 0x010ee8000c1e1500 */
[----:B------:R-:W4:Y:S01]  /*ec30*/  LDL.LU.64 R14, [R1+0xde8] ;  /* 0x000de800010e7983 */ /* 0x000f220000300a00 */
[----:B------:R-:W-:Y:S02]  /*ec40*/  LOP3.LUT R4, R4, 0x6a, RZ, 0xfc, !PT ;  /* 0x0000006a04047812 */ /* 0x000fe400078efcff */
[----:B------:R-:W-:Y:S01]  /*ec50*/  PRMT R158, RZ, 0x7610, R158 ;  /* 0x00007610ff9e7816 */ /* 0x000fe2000000009e */
[----:B---3--:R0:W-:Y:S04]  /*ec60*/  @P6 STL [R1+0x530], R3 ;  /* 0x0005300301006387 */ /* 0x0081e80000100800 */
[----:B------:R-:W3:Y:S01]  /*ec70*/  LDL.LU.64 R12, [R1+0xde0] ;  /* 0x000de000010c7983 */ /* 0x000ee20000300a00 */
[----:B0-----:R-:W0:Y:S02]  /*ec80*/  LDC R3, c[0x0][0x3a0] ;  /* 0x0000e800ff037b82 */ /* 0x001e240000000800 */
[----:B0-----:R-:W-:-:S02]  /*ec90*/  ISETP.LT.AND P6, PT, R4, R3, P0 ;  /* 0x000000030400720c */ /* 0x001fc400007c1270 */
[----:B------:R-:W0:Y:S01]  /*eca0*/  S2R R4, SR_TID.X ;  /* 0x0000000000047919 */ /* 0x000e220000002100 */
[----:B--2---:R2:W-:Y:S04]  /*ecb0*/  STL [R1+0x52c], R26 ;  /* 0x00052c1a01007387 */ /* 0x0045e80000100800 */
[----:B------:R0:W-:Y:S02]  /*ecc0*/  STL.S16 [R1+0x528], R158 ;  /* 0x0005289e01007387 */ /* 0x0001e40000100600 */
[----:B0-----:R-:W-:-:S04]  /*ecd0*/  SHF.R.U32.HI R4, RZ, 0x6, R4 ;  /* 0x00000006ff047819 */ /* 0x001fc80000011604 */
[----:B------:R-:W-:-:S04]  /*ece0*/  SGXT.U32 R4, R4, 0x1 ;  /* 0x000000010404781a */ /* 0x000fc80000000000 */
[C---:B--2---:R-:W-:Y:S02]  /*ecf0*/  LOP3.LUT R26, R4.reuse, 0x72, RZ, 0xfc, !PT ;  /* 0x00000072041a7812 */ /* 0x044fe400078efcff */
[----:B------:R-:W-:Y:S02]  /*ed00*/  LOP3.LUT R158, R4, 0x7a, RZ, 0xfc, !PT ;  /* 0x0000007a049e7812 */ /* 0x000fe400078efcff */
[----:B------:R-:W2:Y:S01]  /*ed10*/  LDL R4, [R1+0x528] ;  /* 0x0005280001047983 */ /* 0x000ea20000100800 */
[----:B------:R-:W-:-:S04]  /*ed20*/  @P5 LOP3.LUT R29, R29, R28, RZ, 0x3c, !PT ;  /* 0x0000001c1d1d5212 */ /* 0x000fc800078e3cff */
[----:B------:R-:W-:-:S04]  /*ed30*/  @P5 LOP3.LUT R28, R29, R28, RZ, 0x3c, !PT ;  /* 0x0000001c1d1c5212 */ /* 0x000fc800078e3cff */
[----:B------:R-:W-:-:S05]  /*ed40*/  @P5 LOP3.LUT R29, R29, R28, RZ, 0x3c, !PT ;  /* 0x0000001c1d1d5212 */ /* 0x000fca00078e3cff */
[----:B--2---:R-:W2:Y:S01]  /*ed50*/  @P5 LDG.E.U16 R4, desc[UR24][R28.64] ;  /* 0x000000181c045981 */ /* 0x004ea2000c1e1500 */
[-C--:B------:R-:W-:Y:S02]  /*ed60*/  @P6 LOP3.LUT R31, R31, R30.reuse, RZ, 0x3c, !PT ;  /* 0x0000001e1f1f6212 */ /* 0x080fe400078e3cff */
[----:B------:R-:W-:Y:S02]  /*ed70*/  ISETP.LT.AND P4, PT, R26, R3, P0 ;  /* 0x000000031a00720c */ /* 0x000fe40000781270 */
[C---:B------:R-:W-:Y:S01]  /*ed80*/  @P6 LOP3.LUT R30, R31.reuse, R30, RZ, 0x3c, !PT ;  /* 0x0000001e1f1e6212 */ /* 0x040fe200078e3cff */
[----:B------:R-:W3:Y:S04]  /*ed90*/  LDL.LU R26, [R1+0xdd8] ;  /* 0x000dd800011a7983 */ /* 0x000ee80000300800 */
[----:B------:R-:W3:Y:S01]  /*eda0*/  LDL.LU.64 R28, [R1+0xdd0] ;  /* 0x000dd000011c7983 */ /* 0x000ee20000300a00 */
[----:B------:R-:W-:-:S05]  /*edb0*/  @P6 LOP3.LUT R31, R31, R30, RZ, 0x3c, !PT ;  /* 0x0000001e1f1f6212 */ /* 0x000fca00078e3cff */
[----:B------:R-:W3:Y:S01]  /*edc0*/  @P6 LDG.E.U16 R2, desc[UR24][R30.64] ;  /* 0x000000181e026981 */ /* 0x000ee2000c1e1500 */
[-C--:B------:R-:W-:Y:S02]  /*edd0*/  @P4 LOP3.LUT R165, R165, R164.reuse, RZ, 0x3c, !PT ;  /* 0x000000a4a5a54212 */ /* 0x080fe400078e3cff */
[----:B------:R-:W-:Y:S02]  /*ede0*/  PRMT R149, RZ, 0x7610, R149 ;  /* 0x00007610ff957816 */ /* 0x000fe40000000095 */
[C---:B------:R-:W-:Y:S02]  /*edf0*/  @P4 LOP3.LUT R164, R165.reuse, R164, RZ, 0x3c, !PT ;  /* 0x000000a4a5a44212 */ /* 0x040fe400078e3cff */
[----:B------:R-:W-:Y:S02]  /*ee00*/  PRMT R159, RZ, 0x7610, R159 ;  /* 0x00007610ff9f7816 */ /* 0x000fe4000000009f */
[----:B------:R-:W-:-:S05]  /*ee10*/  @P4 LOP3.LUT R165, R165, R164, RZ, 0x3c, !PT ;  /* 0x000000a4a5a54212 */ /* 0x000fca00078e3cff */
[----:B------:R-:W3:Y:S04]  /*ee20*/  @P4 LDG.E.U16 R159, desc[UR24][R164.64] ;  /* 0x00000018a49f4981 */ /* 0x000ee8000c1e1500 */
[----:B--2---:R0:W-:Y:S01]  /*ee30*/  @P5 STL [R1+0x528], R4 ;  /* 0x0005280401005387 */ /* 0x0041e20000100800 */
[----:B------:R-:W-:-:S03]  /*ee40*/  ISETP.LT.AND P5, PT, R158, R3, P0 ;  /* 0x000000039e00720c */ /* 0x000fc600007a1270 */
[----:B------:R-:W2:Y:S10]  /*ee50*/  LDL.LU.64 R30, [R1+0xdc8] ;  /* 0x000dc800011e7983 */ /* 0x000eb40000300a00 */
[----:B------:R-:W-:-:S04]  /*ee60*/  @P5 LOP3.LUT R157, R157, R156, RZ, 0x3c, !PT ;  /* 0x0000009c9d9d5212 */ /* 0x000fc800078e3cff */
[----:B------:R-:W-:-:S04]  /*ee70*/  @P5 LOP3.LUT R156, R157, R156, RZ, 0x3c, !PT ;  /* 0x0000009c9d9c5212 */ /* 0x000fc800078e3cff */
[----:B------:R-:W-:-:S05]  /*ee80*/  @P5 LOP3.LUT R157, R157, R156, RZ, 0x3c, !PT ;  /* 0x0000009c9d9d5212 */ /* 0x000fca00078e3cff */
[----:B------:R1:W2:Y:S01]  /*ee90*/  @P5 LDG.E.U16 R149, desc[UR24][R156.64] ;  /* 0x000000189c955981 */ /* 0x0002a2000c1e1500 */
[----:B0-----:R-:W0:Y:S03]  /*eea0*/  S2R R4, SR_TID.X ;  /* 0x0000000000047919 */ /* 0x001e260000002100 */
[----:B---3--:R3:W-:Y:S01]  /*eeb0*/  STL [R1+0x524], R2 ;  /* 0x0005240201007387 */ /* 0x0087e20000100800 */
[----:B------:R-:W-:-:S03]  /*eec0*/  PRMT R150, RZ, 0x7610, R150 ;  /* 0x00007610ff967816 */ /* 0x000fc60000000096 */
[----:B------:R-:W4:Y:S04]  /*eed0*/  LDL R164, [R1+0x8] ;  /* 0x0000080001a47983 */ /* 0x000f280000100800 */
[----:B------:R-:W4:Y:S01]  /*eee0*/  LDL R165, [R1+0xc] ;  /* 0x00000c0001a57983 */ /* 0x000f220000100800 */
[----:B0-----:R-:W-:-:S04]  /*eef0*/  SHF.R.U32.HI R4, RZ, 0x6, R4 ;  /* 0x00000006ff047819 */ /* 0x001fc80000011604 */
[----:B------:R-:W-:-:S04]  /*ef00*/  SGXT.U32 R4, R4, 0x1 ;  /* 0x000000010404781a */ /* 0x000fc80000000000 */
[----:B---3--:R-:W-:-:S04]  /*ef10*/  LOP3.LUT R2, R4, 0x4, RZ, 0xfc, !PT ;  /* 0x0000000404027812 */ /* 0x008fc800078efcff */
[-C--:B------:R-:W-:Y:S02]  /*ef20*/  ISETP.LT.AND P6, PT, R2, R3.reuse, P0 ;  /* 0x000000030200720c */ /* 0x080fe400007c1270 */
[C---:B------:R-:W-:Y:S02]  /*ef30*/  LOP3.LUT R158, R4.reuse, 0xc, RZ, 0xfc, !PT ;  /* 0x0000000c049e7812 */ /* 0x040fe400078efcff */
[----:B-1----:R-:W-:Y:S02]  /*ef40*/  LOP3.LUT R156, R4, 0x14, RZ, 0xfc, !PT ;  /* 0x00000014049c7812 */ /* 0x002fe400078efcff */
[-C--:B------:R-:W-:Y:S02]  /*ef50*/  ISETP.LT.AND P4, PT, R158, R3.reuse, P0 ;  /* 0x000000039e00720c */ /* 0x080fe40000781270 */
[----:B------:R-:W-:-:S05]  /*ef60*/  ISETP.LT.AND P5, PT, R156, R3, P0 ;  /* 0x000000039c00720c */ /* 0x000fca00007a1270 */
[----:B------:R-:W-:Y:S02]  /*ef70*/  @P6 IMAD.MOV.U32 R156, RZ, RZ, R145 ;  /* 0x000000ffff9c6224 */ /* 0x000fe400078e0091 */
[----:B------:R-:W-:Y:S01]  /*ef80*/  @P6 IMAD.MOV.U32 R157, RZ, RZ, R144 ;  /* 0x000000ffff9d6224 */ /* 0x000fe200078e0090 */
[----:B------:R-:W-:-:S04]  /*ef90*/  PRMT R117, RZ, 0x7610, R117 ;  /* 0x00007610ff757816 */ /* 0x000fc80000000075 */
[----:B------:R-:W3:Y:S01]  /*efa0*/  @P6 LDG.E.U16 R150, desc[UR24][R156.64] ;  /* 0x000000189c966981 */ /* 0x000ee2000c1e1500 */
[----:B------:R-:W-:Y:S01]  /*efb0*/  @P4 IMAD.MOV.U32 R158, RZ, RZ, R153 ;  /* 0x000000ffff9e4224 */ /* 0x000fe200078e0099 */
[----:B------:R-:W-:Y:S02]  /*efc0*/  PRMT R151, RZ, 0x7610, R151 ;  /* 0x00007610ff977816 */ /* 0x000fe40000000097 */
[----:B--2---:R-:W-:Y:S04]  /*efd0*/  STL [R1+0x51c], R149 ;  /* 0x00051c9501007387 */ /* 0x004fe80000100800 */
[----:B------:R-:W-:Y:S04]  /*efe0*/  STL [R1+0xb5c], R145 ;  /* 0x000b5c9101007387 */ /* 0x000fe80000100800 */
[----:B------:R-:W-:Y:S04]  /*eff0*/  STL [R1+0xb58], R144 ;  /* 0x000b589001007387 */ /* 0x000fe80000100800 */
[----:B------:R-:W2:Y:S04]  /*f000*/  LDL R156, [R1+0x28] ;  /* 0x00002800019c7983 */ /* 0x000ea80000100800 */
[----:B------:R-:W3:Y:S04]  /*f010*/  LDL R157, [R1+0x2c] ;  /* 0x00002c00019d7983 */ /* 0x000ee80000100800 */
[----:B------:R0:W-:Y:S04]  /*f020*/  STL [R1+0x520], R159 ;  /* 0x0005209f01007387 */ /* 0x0001e80000100800 */
[----:B------:R-:W-:Y:S04]  /*f030*/  STL [R1+0xb64], R153 ;  /* 0x000b649901007387 */ /* 0x000fe80000100800 */
[----:B------:R1:W-:Y:S01]  /*f040*/  STL [R1+0xb60], R152 ;  /* 0x000b609801007387 */ /* 0x0003e20000100800 */
[----:B0-----:R-:W-:-:S05]  /*f050*/  @P4 IMAD.MOV.U32 R159, RZ, RZ, R152 ;  /* 0x000000ffff9f4224 */ /* 0x001fca00078e0098 */
[----:B------:R-:W3:Y:S01]  /*f060*/  @P4 LDG.E.U16 R117, desc[UR24][R158.64] ;  /* 0x000000189e754981 */ /* 0x000ee2000c1e1500 */
[----:B-1----:R-:W-:Y:S01]  /*f070*/  LOP3.LUT R152, R4, 0x24, RZ, 0xfc, !PT ;  /* 0x0000002404987812 */ /* 0x002fe200078efcff */
[----:B------:R-:W-:-:S03]  /*f080*/  @P5 IMAD.MOV.U32 R153, RZ, RZ, R160 ;  /* 0x000000ffff995224 */ /* 0x000fc600078e00a0 */
[----:B------:R-:W-:Y:S01]  /*f090*/  ISETP.LT.AND P4, PT, R152, R3, P0 ;  /* 0x000000039800720c */ /* 0x000fe20000781270 */
[----:B------:R-:W-:-:S05]  /*f0a0*/  @P5 IMAD.MOV.U32 R152, RZ, RZ, R161 ;  /* 0x000000ffff985224 */ /* 0x000fca00078e00a1 */
[----:B------:R0:W4:Y:S01]  /*f0b0*/  @P5 LDG.E.U16 R151, desc[UR24][R152.64] ;  /* 0x0000001898975981 */ /* 0x000122000c1e1500 */
[----:B------:R-:W-:-:S04]  /*f0c0*/  LOP3.LUT R149, R4, 0x1c, RZ, 0xfc, !PT ;  /* 0x0000001c04957812 */ /* 0x000fc800078efcff */
[----:B------:R-:W-:Y:S02]  /*f0d0*/  ISETP.LT.AND P6, PT, R149, R3, P0 ;  /* 0x000000039500720c */ /* 0x000fe400007c1270 */
[----:B------:R-:W4:Y:S01]  /*f0e0*/  LDL R149, [R1+0x48] ;  /* 0x0000480001957983 */ /* 0x000f220000100800 */
[----:B------:R-:W-:Y:S02]  /*f0f0*/  PRMT R144, RZ, 0x7610, R144 ;  /* 0x00007610ff907816 */ /* 0x000fe40000000090 */
[C---:B0-----:R-:W-:Y:S02]  /*f100*/  LOP3.LUT R152, R4.reuse, 0x34, RZ, 0xfc, !PT ;  /* 0x0000003404987812 */ /* 0x041fe400078efcff */
[----:B------:R-:W-:Y:S01]  /*f110*/  PRMT R148, RZ, 0x7610, R148 ;  /* 0x00007610ff947816 */ /* 0x000fe20000000094 */
[----:B--2---:R-:W-:Y:S01]  /*f120*/  @P4 IMAD.MOV.U32 R153, RZ, RZ, R156 ;  /* 0x000000ffff994224 */ /* 0x004fe200078e009c */
[----:B---3--:R0:W-:Y:S04]  /*f130*/  STL [R1+0x514], R117 ;  /* 0x0005147501007387 */ /* 0x0081e80000100800 */
[----:B0-----:R-:W2:Y:S04]  /*f140*/  LDL R117, [R1+0x4c] ;  /* 0x00004c0001757983 */ /* 0x001ea80000100800 */
[----:B------:R0:W-:Y:S04]  /*f150*/  STL [R1+0x518], R150 ;  /* 0x0005189601007387 */ /* 0x0001e80000100800 */
[----:B------:R-:W-:Y:S04]  /*f160*/  STL [R1+0xb6c], R161 ;  /* 0x000b6ca101007387 */ /* 0x000fe80000100800 */
[----:B------:R-:W-:Y:S01]  /*f170*/  STL [R1+0xb68], R160 ;  /* 0x000b68a001007387 */ /* 0x000fe20000100800 */
[----:B0-----:R-:W-:-:S03]  /*f180*/  LOP3.LUT R150, R4, 0x2c, RZ, 0xfc, !PT ;  /* 0x0000002c04967812 */ /* 0x001fc600078efcff */
[----:B------:R-:W3:Y:S01]  /*f190*/  LDL R158, [R1+0x68] ;  /* 0x00006800019e7983 */ /* 0x000ee20000100800 */
[----:B------:R-:W-:-:S03]  /*f1a0*/  ISETP.LT.AND P5, PT, R150, R3, P0 ;  /* 0x000000039600720c */ /* 0x000fc600007a1270 */
[----:B------:R-:W2:Y:S01]  /*f1b0*/  LDL R159, [R1+0x6c] ;  /* 0x00006c00019f7983 */ /* 0x000ea20000100800 */
[----:B----4-:R-:W-:-:S03]  /*f1c0*/  @P6 IMAD.MOV.U32 R150, RZ, RZ, R165 ;  /* 0x000000ffff966224 */ /* 0x010fc600078e00a5 */
[----:B------:R0:W-:Y:S02]  /*f1d0*/  STL [R1+0x510], R151 ;  /* 0x0005109701007387 */ /* 0x0001e40000100800 */
[----:B0-----:R-:W-:-:S05]  /*f1e0*/  @P6 IMAD.MOV.U32 R151, RZ, RZ, R164 ;  /* 0x000000ffff976224 */ /* 0x001fca00078e00a4 */
[----:B------:R-:W4:Y:S01]  /*f1f0*/  @P6 LDG.E.U16 R144, desc[UR24][R150.64] ;  /* 0x0000001896906981 */ /* 0x000f22000c1e1500 */
[----:B------:R-:W-:Y:S01]  /*f200*/  ISETP.LT.AND P6, PT, R152, R3, P0 ;  /* 0x000000039800720c */ /* 0x000fe200007c1270 */
[----:B------:R-:W-:-:S05]  /*f210*/  @P4 IMAD.MOV.U32 R152, RZ, RZ, R157 ;  /* 0x000000ffff984224 */ /* 0x000fca00078e009d */
[----:B------:R0:W2:Y:S01]  /*f220*/  @P4 LDG.E.U16 R148, desc[UR24][R152.64] ;  /* 0x0000001898944981 */ /* 0x0000a2000c1e1500 */
[----:B------:R-:W-:-:S03]  /*f230*/  PRMT R115, RZ, 0x7610, R115 ;  /* 0x00007610ff737816 */ /* 0x000fc60000000073 */
[----:B------:R-:W2:Y:S04]  /*f240*/  LDL R150, [R1+0x88] ;  /* 0x0000880001967983 */ /* 0x000ea80000100800 */
[----:B------:R-:W2:Y:S01]  /*f250*/  LDL R151, [R1+0x8c] ;  /* 0x00008c0001977983 */ /* 0x000ea20000100800 */
[----:B0-----:R-:W-:Y:S02]  /*f260*/  LOP3.LUT R152, R4, 0x44, RZ, 0xfc, !PT ;  /* 0x0000004404987812 */ /* 0x001fe400078efcff */
[----:B------:R-:W-:Y:S01]  /*f270*/  PRMT R145, RZ, 0x7610, R145 ;  /* 0x00007610ff917816 */ /* 0x000fe20000000091 */
[----:B---3--:R-:W-:Y:S01]  /*f280*/  @P6 IMAD.MOV.U32 R153, RZ, RZ, R158 ;  /* 0x000000ffff996224 */ /* 0x008fe200078e009e */
[----:B----4-:R-:W-:Y:S04]  /*f290*/  STL [R1+0x50c], R144 ;  /* 0x00050c9001007387 */ /* 0x010fe80000100800 */
[----:B------:R-:W3:Y:S04]  /*f2a0*/  LDL R164, [R1+0xa8] ;  /* 0x0000a80001a47983 */ /* 0x000ee80000100800 */
[----:B------:R-:W4:Y:S04]  /*f2b0*/  LDL R165, [R1+0xac] ;  /* 0x0000ac0001a57983 */ /* 0x000f280000100800 */
[----:B------:R-:W3:Y:S04]  /*f2c0*/  LDL R156, [R1+0xc8] ;  /* 0x0000c800019c7983 */ /* 0x000ee80000100800 */
[----:B------:R-:W3:Y:S04]  /*f2d0*/  LDL R157, [R1+0xcc] ;  /* 0x0000cc00019d7983 */ /* 0x000ee80000100800 */
[----:B--2---:R0:W-:Y:S02]  /*f2e0*/  STL [R1+0x508], R148 ;  /* 0x0005089401007387 */ /* 0x0041e40000100800 */
[----:B0-----:R-:W-:-:S05]  /*f2f0*/  @P5 IMAD.MOV.U32 R148, RZ, RZ, R117 ;  /* 0x000000ffff945224 */ /* 0x001fca00078e0075 */
[----:B------:R-:W2:Y:S01]  /*f300*/  @P5 LDG.E.U16 R115, desc[UR24][R148.64] ;  /* 0x0000001894735981 */ /* 0x000ea2000c1e1500 */
[----:B------:R-:W-:Y:S01]  /*f310*/  ISETP.LT.AND P5, PT, R152, R3, P0 ;  /* 0x000000039800720c */ /* 0x000fe200007a1270 */
[----:B------:R-:W-:-:S05]  /*f320*/  @P6 IMAD.MOV.U32 R152, RZ, RZ, R159 ;  /* 0x000000ffff986224 */ /* 0x000fca00078e009f */
[----:B------:R-:W3:Y:S01]  /*f330*/  @P6 LDG.E.U16 R145, desc[UR24][R152.64] ;  /* 0x0000001898916981 */ /* 0x000ee2000c1e1500 */
[----:B------:R-:W-:-:S03]  /*f340*/  LOP3.LUT R144, R4, 0x3c, RZ, 0xfc, !PT ;  /* 0x0000003c04907812 */ /* 0x000fc600078efcff */
[----:B------:R-:W3:Y:S01]  /*f350*/  LDL R148, [R1+0xe8] ;  /* 0x0000e80001947983 */ /* 0x000ee20000100800 */
[-C--:B------:R-:W-:Y:S02]  /*f360*/  ISETP.LT.AND P4, PT, R144, R3.reuse, P0 ;  /* 0x000000039000720c */ /* 0x080fe40000781270 */
[----:B------:R-:W-:Y:S01]  /*f370*/  LOP3.LUT R144, R4, 0x4c, RZ, 0xfc, !PT ;  /* 0x0000004c04907812 */ /* 0x000fe200078efcff */
[----:B------:R-:W4:Y:S01]  /*f380*/  LDL R149, [R1+0xec] ;  /* 0x0000ec0001957983 */ /* 0x000f220000100800 */
[----:B------:R-:W-:Y:S02]  /*f390*/  PRMT R142, RZ, 0x7610, R142 ;  /* 0x00007610ff8e7816 */ /* 0x000fe4000000008e */
[----:B------:R-:W-:-:S07]  /*f3a0*/  ISETP.LT.AND P6, PT, R144, R3, P0 ;  /* 0x000000039000720c */ /* 0x000fce00007c1270 */
[----:B------:R-:W-:Y:S01]  /*f3b0*/  @P4 IMAD.MOV.U32 R144, RZ, RZ, R151 ;  /* 0x000000ffff904224 */ /* 0x000fe200078e0097 */
[----:B------:R-:W-:Y:S01]  /*f3c0*/  PRMT R143, RZ, 0x7610, R143 ;  /* 0x00007610ff8f7816 */ /* 0x000fe2000000008f */
[----:B--2---:R0:W-:Y:S04]  /*f3d0*/  STL [R1+0x504], R115 ;  /* 0x0005047301007387 */ /* 0x0041e80000100800 */
[----:B------:R-:W2:Y:S04]  /*f3e0*/  LDL R117, [R1+0x10c] ;  /* 0x00010c0001757983 */ /* 0x000ea80000100800 */
[----:B0-----:R-:W2:Y:S04]  /*f3f0*/  LDL R115, [R1+0x108] ;  /* 0x0001080001737983 */ /* 0x001ea80000100800 */
[----:B---3--:R0:W-:Y:S02]  /*f400*/  STL [R1+0x500], R145 ;  /* 0x0005009101007387 */ /* 0x0081e40000100800 */
[----:B0-----:R-:W-:-:S05]  /*f410*/  @P4 IMAD.MOV.U32 R145, RZ, RZ, R150 ;  /* 0x000000ffff914224 */ /* 0x001fca00078e0096 */
[----:B------:R0:W3:Y:S02]  /*f420*/  @P4 LDG.E.U16 R142, desc[UR24][R144.64] ;  /* 0x00000018908e4981 */ /* 0x0000e4000c1e1500 */
[----:B0-----:R-:W-:Y:S01]  /*f430*/  LOP3.LUT R144, R4, 0x54, RZ, 0xfc, !PT ;  /* 0x0000005404907812 */ /* 0x001fe200078efcff */
[----:B------:R-:W-:-:S03]  /*f440*/  @P5 IMAD.MOV.U32 R145, RZ, RZ, R164 ;  /* 0x000000ffff915224 */ /* 0x000fc600078e00a4 */
[----:B------:R-:W-:Y:S01]  /*f450*/  ISETP.LT.AND P4, PT, R144, R3, P0 ;  /* 0x000000039000720c */ /* 0x000fe20000781270 */
[----:B----4-:R-:W-:-:S05]  /*f460*/  @P5 IMAD.MOV.U32 R144, RZ, RZ, R165 ;  /* 0x000000ffff905224 */ /* 0x010fca00078e00a5 */
[----:B------:R-:W4:Y:S01]  /*f470*/  @P5 LDG.E.U16 R143, desc[UR24][R144.64] ;  /* 0x00000018908f5981 */ /* 0x000f22000c1e1500 */
[----:B------:R-:W-:Y:S02]  /*f480*/  PRMT R140, RZ, 0x7610, R140 ;  /* 0x00007610ff8c7816 */ /* 0x000fe4000000008c */
[----:B------:R-:W-:Y:S01]  /*f490*/  PRMT R141, RZ, 0x7610, R141 ;  /* 0x00007610ff8d7816 */ /* 0x000fe2000000008d */
[----:B---3--:R0:W-:Y:S02]  /*f4a0*/  STL [R1+0x4fc], R142 ;  /* 0x0004fc8e01007387 */ /* 0x0081e40000100800 */
[----:B0-----:R-:W-:-:S04]  /*f4b0*/  LOP3.LUT R142, R4, 0x5c, RZ, 0xfc, !PT ;  /* 0x0000005c048e7812 */ /* 0x001fc800078efcff */
[----:B------:R-:W-:Y:S01]  /*f4c0*/  ISETP.LT.AND P5, PT, R142, R3, P0 ;  /* 0x000000038e00720c */ /* 0x000fe200007a1270 */
[----:B------:R-:W-:Y:S01]  /*f4d0*/  @P6 IMAD.MOV.U32 R142, RZ, RZ, R157 ;  /* 0x000000ffff8e6224 */ /* 0x000fe200078e009d */
[----:B----4-:R0:W-:Y:S02]  /*f4e0*/  STL [R1+0x4f8], R143 ;  /* 0x0004f88f01007387 */ /* 0x0101e40000100800 */
[----:B0-----:R-:W-:-:S05]  /*f4f0*/  @P6 IMAD.MOV.U32 R143, RZ, RZ, R156 ;  /* 0x000000ffff8f6224 */ /* 0x001fca00078e009c */
[----:B------:R0:W3:Y:S02]  /*f500*/  @P6 LDG.E.U16 R140, desc[UR24][R142.64] ;  /* 0x000000188e8c6981 */ /* 0x0000e4000c1e1500 */
[----:B0-----:R-:W-:Y:S01]  /*f510*/  LOP3.LUT R142, R4, 0x64, RZ, 0xfc, !PT ;  /* 0x00000064048e7812 */ /* 0x001fe200078efcff */
[----:B------:R-:W-:-:S03]  /*f520*/  @P4 IMAD.MOV.U32 R143, RZ, RZ, R148 ;  /* 0x000000ffff8f4224 */ /* 0x000fc600078e0094 */
[----:B------:R-:W-:Y:S01]  /*f530*/  ISETP.LT.AND P6, PT, R142, R3, P0 ;  /* 0x000000038e00720c */ /* 0x000fe200007c1270 */
[----:B------:R-:W-:-:S05]  /*f540*/  @P4 IMAD.MOV.U32 R142, RZ, RZ, R149 ;  /* 0x000000ffff8e4224 */ /* 0x000fca00078e0095 */
[----:B------:R-:W4:Y:S04]  /*f550*/  @P4 LDG.E.U16 R141, desc[UR24][R142.64] ;  /* 0x000000188e8d4981 */ /* 0x000f28000c1e1500 */
[----:B---3--:R0:W-:Y:S02]  /*f560*/  STL [R1+0x4f4], R140 ;  /* 0x0004f48c01007387 */ /* 0x0081e40000100800 */
[----:B0-----:R-:W-:-:S04]  /*f570*/  LOP3.LUT R140, R4, 0x6c, RZ, 0xfc, !PT ;  /* 0x0000006c048c7812 */ /* 0x001fc800078efcff */
[----:B------:R-:W-:Y:S01]  /*f580*/  ISETP.LT.AND P4, PT, R140, R3, P0 ;  /* 0x000000038c00720c */ /* 0x000fe20000781270 */
[----:B--2---:R-:W-:Y:S01]  /*f590*/  @P5 IMAD.MOV.U32 R140, RZ, RZ, R117 ;  /* 0x000000ffff8c5224 */ /* 0x004fe200078e0075 */
[----:B----4-:R0:W-:Y:S02]  /*f5a0*/  STL [R1+0x4f0], R141 ;  /* 0x0004f08d01007387 */ /* 0x0101e40000100800 */
[----:B0-----:R-:W-:-:S05]  /*f5b0*/  @P5 IMAD.MOV.U32 R141, RZ, RZ, R115 ;  /* 0x000000ffff8d5224 */ /* 0x001fca00078e0073 */
[----:B------:R0:W2:Y:S02]  /*f5c0*/  @P5 LDG.E.U16 R79, desc[UR24][R140.64] ;  /* 0x000000188c4f5981 */ /* 0x0000a4000c1e1500 */
[----:B0-----:R-:W-:Y:S02]  /*f5d0*/  @P6 IMAD.MOV.U32 R140, RZ, RZ, R95 ;  /* 0x000000ffff8c6224 */ /* 0x001fe400078e005f */
[----:B------:R-:W-:-:S05]  /*f5e0*/  @P6 IMAD.MOV.U32 R141, RZ, RZ, R87 ;  /* 0x000000ffff8d6224 */ /* 0x000fca00078e0057 */
[----:B------:R0:W3:Y:S02]  /*f5f0*/  @P6 LDG.E.U16 R83, desc[UR24][R140.64] ;  /* 0x000000188c536981 */ /* 0x0000e4000c1e1500 */
[----:B0-----:R-:W-:Y:S02]  /*f600*/  @P4 IMAD.MOV.U32 R140, RZ, RZ, R98 ;  /* 0x000000ffff8c4224 */ /* 0x001fe400078e0062 */
[----:B------:R-:W-:-:S05]  /*f610*/  @P4 IMAD.MOV.U32 R141, RZ, RZ, R96 ;  /* 0x000000ffff8d4224 */ /* 0x000fca00078e0060 */
[----:B------:R0:W4:Y:S01]  /*f620*/  @P4 LDG.E.U16 R71, desc[UR24][R140.64] ;  /* 0x000000188c474981 */ /* 0x000122000c1e1500 */
[----:B------:R-:W-:-:S04]  /*f630*/  LOP3.LUT R115, R4, 0x74, RZ, 0xfc, !PT ;  /* 0x0000007404737812 */ /* 0x000fc800078efcff */
[----:B------:R-:W-:-:S13]  /*f640*/  ISETP.LT.AND P5, PT, R115, R3, P0 ;  /* 0x000000037300720c */ /* 0x000fda00007a1270 */
[----:B0-----:R-:W-:Y:S02]  /*f650*/  @P5 IMAD.MOV.U32 R140, RZ, RZ, R102 ;  /* 0x000000ffff8c5224 */ /* 0x001fe400078e0066 */
[----:B------:R-:W-:-:S05]  /*f660*/  @P5 IMAD.MOV.U32 R141, RZ, RZ, R100 ;  /* 0x000000ffff8d5224 */ /* 0x000fca00078e0064 */
[----:B------:R0:W3:Y:S04]  /*f670*/  @P5 LDG.E.U16 R75, desc[UR24][R140.64] ;  /* 0x000000188c4b5981 */ /* 0x0000e8000c1e1500 */
[----:B--2---:R1:W-:Y:S02]  /*f680*/  STL [R1+0x4ec], R79 ;  /* 0x0004ec4f01007387 */ /* 0x0043e40000100800 */
[----:B-1----:R-:W-:-:S04]  /*f690*/  LOP3.LUT R79, R4, 0x7c, RZ, 0xfc, !PT ;  /* 0x0000007c044f7812 */ /* 0x002fc800078efcff */
[----:B------:R-:W-:Y:S02]  /*f6a0*/  ISETP.LT.AND P6, PT, R79, R3, P0 ;  /* 0x000000034f00720c */ /* 0x000fe400007c1270 */
[----:B------:R-:W-:-:S11]  /*f6b0*/  LOP3.LUT R79, R4, 0x6, RZ, 0xfc, !PT ;  /* 0x00000006044f7812 */ /* 0x000fd600078efcff */
[----:B0-----:R-:W-:Y:S02]  /*f6c0*/  @P6 IMAD.MOV.U32 R140, RZ, RZ, R104 ;  /* 0x000000ffff8c6224 */ /* 0x001fe400078e0068 */
[----:B------:R-:W-:-:S05]  /*f6d0*/  @P6 IMAD.MOV.U32 R141, RZ, RZ, R59 ;  /* 0x000000ffff8d6224 */ /* 0x000fca00078e003b */
[----:B------:R0:W2:Y:S01]  /*f6e0*/  @P6 LDG.E.U16 R51, desc[UR24][R140.64] ;  /* 0x000000188c336981 */ /* 0x0000a2000c1e1500 */
[----:B------:R-:W-:-:S03]  /*f6f0*/  ISETP.LT.AND P4, PT, R79, R3, P0 ;  /* 0x000000034f00720c */ /* 0x000fc60000781270 */
[----:B----4-:R1:W-:Y:S04]  /*f700*/  STL [R1+0x4e4], R71 ;  /* 0x0004e44701007387 */ /* 0x0103e80000100800 */
[----:B---3--:R3:W-:Y:S04]  /*f710*/  STL [R1+0x4e8], R83 ;  /* 0x0004e85301007387 */ /* 0x0087e80000100800 */
[----:B------:R-:W4:Y:S01]  /*f720*/  LDL R79, [R1+0x14] ;  /* 0x00001400014f7983 */ /* 0x000f220000100800 */
[----:B-1----:R-:W-:-:S04]  /*f730*/  LOP3.LUT R71, R4, 0xe, RZ, 0xfc, !PT ;  /* 0x0000000e04477812 */ /* 0x002fc800078efcff */
[----:B------:R-:W-:Y:S01]  /*f740*/  ISETP.LT.AND P5, PT, R71, R3, P0 ;  /* 0x000000034700720c */ /* 0x000fe200007a1270 */
[----:B---3--:R-:W3:Y:S01]  /*f750*/  LDL R83, [R1+0x10] ;  /* 0x0000100001537983 */ /* 0x008ee20000100800 */
[----:B0-----:R-:W-:Y:S02]  /*f760*/  @P4 IMAD.MOV.U32 R140, RZ, RZ, R147 ;  /* 0x000000ffff8c4224 */ /* 0x001fe400078e0093 */
[----:B------:R-:W-:-:S05]  /*f770*/  @P4 IMAD.MOV.U32 R141, RZ, RZ, R146 ;  /* 0x000000ffff8d4224 */ /* 0x000fca00078e0092 */
[----:B------:R0:W3:Y:S04]  /*f780*/  @P4 LDG.E.U16 R55, desc[UR24][R140.64] ;  /* 0x000000188c374981 */ /* 0x0000e8000c1e1500 */
[----:B0-----:R-:W-:Y:S02]  /*f790*/  @P5 IMAD.MOV.U32 R140, RZ, RZ, R155 ;  /* 0x000000ffff8c5224 */ /* 0x001fe400078e009b */
[----:B------:R-:W-:-:S05]  /*f7a0*/  @P5 IMAD.MOV.U32 R141, RZ, RZ, R154 ;  /* 0x000000ffff8d5224 */ /* 0x000fca00078e009a */
[----:B------:R0:W3:Y:S01]  /*f7b0*/  @P5 LDG.E.U16 R47, desc[UR24][R140.64] ;  /* 0x000000188c2f5981 */ /* 0x0000e2000c1e1500 */
[----:B------:R-:W-:-:S04]  /*f7c0*/  LOP3.LUT R59, R4, 0x16, RZ, 0xfc, !PT ;  /* 0x00000016043b7812 */ /* 0x000fc800078efcff */
[----:B------:R-:W-:-:S13]  /*f7d0*/  ISETP.LT.AND P6, PT, R59, R3, P0 ;  /* 0x000000033b00720c */ /* 0x000fda00007c1270 */
[----:B0-----:R-:W-:Y:S02]  /*f7e0*/  @P6 IMAD.MOV.U32 R140, RZ, RZ, R163 ;  /* 0x000000ffff8c6224 */ /* 0x001fe400078e00a3 */
[----:B------:R-:W-:-:S05]  /*f7f0*/  @P6 IMAD.MOV.U32 R141, RZ, RZ, R162 ;  /* 0x000000ffff8d6224 */ /* 0x000fca00078e00a2 */
[----:B------:R4:W3:Y:S04]  /*f800*/  @P6 LDG.E.U16 R91, desc[UR24][R140.64] ;  /* 0x000000188c5b6981 */ /* 0x0008e8000c1e1500 */
[----:B--2---:R0:W-:Y:S02]  /*f810*/  STL [R1+0x4dc], R51 ;  /* 0x0004dc3301007387 */ /* 0x0041e40000100800 */
[----:B0-----:R-:W-:-:S04]  /*f820*/  LOP3.LUT R51, R4, 0x1e, RZ, 0xfc, !PT ;  /* 0x0000001e04337812 */ /* 0x001fc800078efcff */
[----:B------:R-:W-:Y:S01]  /*f830*/  ISETP.LT.AND P4, PT, R51, R3, P0 ;  /* 0x000000033300720c */ /* 0x000fe20000781270 */
[----:B------:R-:W-:Y:S04]  /*f840*/  STL [R1+0xb74], R147 ;  /* 0x000b749301007387 */ /* 0x000fe80000100800 */
[----:B------:R-:W-:Y:S04]  /*f850*/  STL [R1+0xb70], R146 ;  /* 0x000b709201007387 */ /* 0x000fe80000100800 */
[----:B------:R0:W-:Y:S04]  /*f860*/  STL [R1+0x4e0], R75 ;  /* 0x0004e04b01007387 */ /* 0x0001e80000100800 */
[----:B----4-:R-:W-:Y:S01]  /*f870*/  @P4 IMAD.MOV.U32 R140, RZ, RZ, R79 ;  /* 0x000000ffff8c4224 */ /* 0x010fe200078e004f */
[----:B------:R-:W2:Y:S01]  /*f880*/  LDL R71, [R1+0x34] ;  /* 0x0000340001477983 */ /* 0x000ea20000100800 */
[----:B---3--:R-:W-:-:S03]  /*f890*/  @P4 IMAD.MOV.U32 R141, RZ, RZ, R83 ;  /* 0x000000ffff8d4224 */ /* 0x008fc600078e0053 */
[----:B------:R-:W3:Y:S04]  /*f8a0*/  LDL R59, [R1+0x50] ;  /* 0x00005000013b7983 */ /* 0x000ee80000100800 */
[----:B0-----:R-:W4:Y:S04]  /*f8b0*/  LDL R75, [R1+0x30] ;  /* 0x00003000014b7983 */ /* 0x001f280000100800 */
[----:B------:R2:W3:Y:S04]  /*f8c0*/  @P4 LDG.E.U16 R63, desc[UR24][R140.64] ;  /* 0x000000188c3f4981 */ /* 0x0004e8000c1e1500 */
[----:B------:R0:W-:Y:S04]  /*f8d0*/  STL [R1+0x4d8], R55 ;  /* 0x0004d83701007387 */ /* 0x0001e80000100800 */
[----:B0-----:R-:W3:Y:S04]  /*f8e0*/  LDL R55, [R1+0x54] ;  /* 0x0000540001377983 */ /* 0x001ee80000100800 */
[----:B------:R-:W-:Y:S04]  /*f8f0*/  STL [R1+0xb7c], R155 ;  /* 0x000b7c9b01007387 */ /* 0x000fe80000100800 */
[----:B------:R-:W-:Y:S04]  /*f900*/  STL [R1+0xb78], R154 ;  /* 0x000b789a01007387 */ /* 0x000fe80000100800 */
[----:B------:R-:W3:Y:S04]  /*f910*/  LDL R51, [R1+0x70] ;  /* 0x0000700001337983 */ /* 0x000ee80000100800 */
[----:B------:R0:W-:Y:S04]  /*f920*/  STL [R1+0x4d4], R47 ;  /* 0x0004d42f01007387 */ /* 0x0001e80000100800 */
[----:B0-----:R-:W3:Y:S01]  /*f930*/  LDL R47, [R1+0x74] ;  /* 0x00007400012f7983 */ /* 0x001ee20000100800 */
[----:B------:R-:W-:-:S04]  /*f940*/  LOP3.LUT R95, R4, 0x26, RZ, 0xfc, !PT ;  /* 0x00000026045f7812 */ /* 0x000fc800078efcff */
[-C--:B------:R-:W-:Y:S02]  /*f950*/  ISETP.LT.AND P5, PT, R95, R3.reuse, P0 ;  /* 0x000000035f00720c */ /* 0x080fe400007a1270 */
[C---:B------:R-:W-:Y:S02]  /*f960*/  LOP3.LUT R87, R4.reuse, 0x2e, RZ, 0xfc, !PT ;  /* 0x0000002e04577812 */ /* 0x040fe400078efcff */
[----:B------:R-:W-:Y:S02]  /*f970*/  LOP3.LUT R79, R4, 0x36, RZ, 0xfc, !PT ;  /* 0x00000036044f7812 */ /* 0x000fe400078efcff */
[-C--:B------:R-:W-:Y:S01]  /*f980*/  ISETP.LT.AND P6, PT, R87, R3.reuse, P0 ;  /* 0x000000035700720c */ /* 0x080fe200007c1270 */
[----:B------:R-:W-:Y:S01]  /*f990*/  STL [R1+0xb84], R163 ;  /* 0x000b84a301007387 */ /* 0x000fe20000100800 */
[----:B------:R-:W-:-:S03]  /*f9a0*/  ISETP.LT.AND P4, PT, R79, R3, P0 ;  /* 0x000000034f00720c */ /* 0x000fc60000781270 */
[----:B------:R-:W-:Y:S02]  /*f9b0*/  STL [R1+0xb80], R162 ;  /* 0x000b80a201007387 */ /* 0x000fe40000100800 */
[----:B--2---:R-:W-:Y:S02]  /*f9c0*/  @P5 IMAD.MOV.U32 R140, RZ, RZ, R71 ;  /* 0x000000ffff8c5224 */ /* 0x004fe400078e0047 */
[----:B----4-:R-:W-:Y:S01]  /*f9d0*/  @P5 IMAD.MOV.U32 R141, RZ, RZ, R75 ;  /* 0x000000ffff8d5224 */ /* 0x010fe200078e004b */
[----:B---3--:R0:W-:Y:S04]  /*f9e0*/  STL [R1+0x4cc], R63 ;  /* 0x0004cc3f01007387 */ /* 0x0081e80000100800 */
[----:B------:R1:W2:Y:S01]  /*f9f0*/  @P5 LDG.E.U16 R67, desc[UR24][R140.64] ;  /* 0x000000188c435981 */ /* 0x0002a2000c1e1500 */
[----:B0-----:R-:W-:-:S04]  /*fa00*/  LOP3.LUT R63, R4, 0x3e, RZ, 0xfc, !PT ;  /* 0x0000003e043f7812 */ /* 0x001fc800078efcff */
[----:B------:R-:W-:Y:S01]  /*fa10*/  ISETP.LT.AND P5, PT, R63, R3, P0 ;  /* 0x000000033f00720c */ /* 0x000fe200007a1270 */
[----:B-1----:R-:W-:Y:S02]  /*fa20*/  @P6 IMAD.MOV.U32 R140, RZ, RZ, R55 ;  /* 0x000000ffff8c6224 */ /* 0x002fe400078e0037 */
[----:B------:R-:W-:-:S05]  /*fa30*/  @P6 IMAD.MOV.U32 R141, RZ, RZ, R59 ;  /* 0x000000ffff8d6224 */ /* 0x000fca00078e003b */
[----:B------:R0:W3:Y:S02]  /*fa40*/  @P6 LDG.E.U16 R41, desc[UR24][R140.64] ;  /* 0x000000188c296981 */ /* 0x0000e4000c1e1500 */
[----:B0-----:R-:W-:Y:S02]  /*fa50*/  @P4 IMAD.MOV.U32 R141, RZ, RZ, R51 ;  /* 0x000000ffff8d4224 */ /* 0x001fe400078e0033 */
[----:B------:R-:W-:-:S05]  /*fa60*/  @P4 IMAD.MOV.U32 R140, RZ, RZ, R47 ;  /* 0x000000ffff8c4224 */ /* 0x000fca00078e002f */
[----:B------:R0:W4:Y:S02]  /*fa70*/  @P4 LDG.E.U16 R43, desc[UR24][R140.64] ;  /* 0x000000188c2b4981 */ /* 0x000124000c1e1500 */
[----:B0-----:R-:W-:Y:S02]  /*fa80*/  @P5 IMAD.MOV.U32 R140, RZ, RZ, R108 ;  /* 0x000000ffff8c5224 */ /* 0x001fe400078e006c */
[----:B------:R-:W-:-:S05]  /*fa90*/  @P5 IMAD.MOV.U32 R141, RZ, RZ, R106 ;  /* 0x000000ffff8d5224 */ /* 0x000fca00078e006a */
[----:B------:R-:W2:Y:S01]  /*faa0*/  @P5 LDG.E.U16 R11, desc[UR24][R140.64] ;  /* 0x000000188c0b5981 */ /* 0x000ea2000c1e1500 */
[----:B------:R-:W-:Y:S02]  /*fab0*/  PRMT R7, RZ, 0x7610, R7 ;  /* 0x00007610ff077816 */ /* 0x000fe40000000007 */
[----:B------:R-:W-:Y:S01]  /*fac0*/  PRMT R10, RZ, 0x7610, R10 ;  /* 0x00007610ff0a7816 */ /* 0x000fe2000000000a */
[----:B---3--:R0:W-:Y:S04]  /*fad0*/  STL [R1+0x4c4], R41 ;  /* 0x0004c42901007387 */ /* 0x0081e80000100800 */
[----:B------:R-:W-:Y:S01]  /*fae0*/  STL [R1+0x4d0], R91 ;  /* 0x0004d05b01007387 */ /* 0x000fe20000100800 */
[----:B0-----:R-:W-:-:S04]  /*faf0*/  LOP3.LUT R41, R4, 0x4e, RZ, 0xfc, !PT ;  /* 0x0000004e04297812 */ /* 0x001fc800078efcff */
[-C--:B------:R-:W-:Y:S01]  /*fb00*/  ISETP.LT.AND P4, PT, R41, R3.reuse, P0 ;  /* 0x000000032900720c */ /* 0x080fe20000781270 */
[----:B----4-:R0:W-:Y:S04]  /*fb10*/  STL [R1+0x4c0], R43 ;  /* 0x0004c02b01007387 */ /* 0x0101e80000100800 */
[----:B0-----:R-:W3:Y:S04]  /*fb20*/  LDL.LU R43, [R1+0x268] ;  /* 0x00026800012b7983 */ /* 0x001ee80000300800 */
[----:B--2---:R0:W-:Y:S04]  /*fb30*/  STL [R1+0x4bc], R11 ;  /* 0x0004bc0b01007387 */ /* 0x0041e80000100800 */
[----:B------:R-:W-:Y:S01]  /*fb40*/  @P4 IMAD.MOV.U32 R115, RZ, RZ, R114 ;  /* 0x000000ffff734224 */ /* 0x000fe200078e0072 */
[----:B0-----:R-:W-:Y:S01]  /*fb50*/  LOP3.LUT R11, R4, 0x56, RZ, 0xfc, !PT ;  /* 0x00000056040b7812 */ /* 0x001fe200078efcff */
[----:B------:R-:W2:Y:S03]  /*fb60*/  LDL.LU R41, [R1+0x26c] ;  /* 0x00026c0001297983 */ /* 0x000ea60000300800 */
[----:B------:R-:W-:Y:S01]  /*fb70*/  ISETP.LT.AND P5, PT, R11, R3, P0 ;  /* 0x000000030b00720c */ /* 0x000fe200007a1270 */
[----:B------:R-:W-:-:S05]  /*fb80*/  @P4 IMAD.MOV.U32 R114, RZ, RZ, R116 ;  /* 0x000000ffff724224 */ /* 0x000fca00078e0074 */
[----:B------:R0:W4:Y:S07]  /*fb90*/  @P4 LDG.E.U16 R7, desc[UR24][R114.64] ;  /* 0x0000001872074981 */ /* 0x00012e000c1e1500 */
[----:B0-----:R-:W-:Y:S02]  /*fba0*/  @P5 IMAD.MOV.U32 R114, RZ, RZ, R120 ;  /* 0x000000ffff725224 */ /* 0x001fe400078e0078 */
[----:B------:R-:W-:-:S05]  /*fbb0*/  @P5 IMAD.MOV.U32 R115, RZ, RZ, R118 ;  /* 0x000000ffff735224 */ /* 0x000fca00078e0076 */
[----:B------:R-:W2:Y:S01]  /*fbc0*/  @P5 LDG.E.U16 R10, desc[UR24][R114.64] ;  /* 0x00000018720a5981 */ /* 0x000ea2000c1e1500 */
[----:B------:R-:W-:-:S04]  /*fbd0*/  LOP3.LUT R55, R4, 0x46, RZ, 0xfc, !PT ;  /* 0x0000004604377812 */ /* 0x000fc800078efcff */
[----:B------:R-:W-:Y:S02]  /*fbe0*/  ISETP.LT.AND P6, PT, R55, R3, P0 ;  /* 0x000000033700720c */ /* 0x000fe400007c1270 */
[----:B------:R-:W-:-:S11]  /*fbf0*/  LOP3.LUT R11, R4, 0x5e, RZ, 0xfc, !PT ;  /* 0x0000005e040b7812 */ /* 0x000fd600078efcff */
[----:B------:R-:W-:Y:S02]  /*fc00*/  @P6 IMAD.MOV.U32 R140, RZ, RZ, R112 ;  /* 0x000000ffff8c6224 */ /* 0x000fe400078e0070 */
[----:B------:R-:W-:-:S05]  /*fc10*/  @P6 IMAD.MOV.U32 R141, RZ, RZ, R110 ;  /* 0x000000ffff8d6224 */ /* 0x000fca00078e006e */
[----:B------:R-:W3:Y:S01]  /*fc20*/  @P6 LDG.E.U16 R45, desc[UR24][R140.64] ;  /* 0x000000188c2d6981 */ /* 0x000ee2000c1e1500 */
[----:B------:R-:W-:Y:S02]  /*fc30*/  ISETP.LT.AND P6, PT, R11, R3, P0 ;  /* 0x000000030b00720c */ /* 0x000fe400007c1270 */
[----:B------:R-:W-:-:S04]  /*fc40*/  LOP3.LUT R11, R4, 0x66, RZ, 0xfc, !PT ;  /* 0x00000066040b7812 */ /* 0x000fc800078efcff */
[----:B------:R-:W-:Y:S01]  /*fc50*/  ISETP.LT.AND P4, PT, R11, R3, P0 ;  /* 0x000000030b00720c */ /* 0x000fe20000781270 */
[----:B------:R-:W-:Y:S01]  /*fc60*/  STL [R1+0x4c8], R67 ;  /* 0x0004c84301007387 */ /* 0x000fe20000100800 */
[----:B------:R-:W-:-:S05]  /*fc70*/  PRMT R9, RZ, 0x7610, R9 ;  /* 0x00007610ff097816 */ /* 0x000fca0000000009 */
[----:B------:R-:W-:Y:S01]  /*fc80*/  @P6 IMAD.MOV.U32 R11, RZ, RZ, R122 ;  /* 0x000000ffff0b6224 */ /* 0x000fe200078e007a */
[----:B------:R-:W-:Y:S01]  /*fc90*/  PRMT R6, RZ, 0x7610, R6 ;  /* 0x00007610ff067816 */ /* 0x000fe20000000006 */
[----:B----4-:R-:W-:Y:S04]  /*fca0*/  STL [R1+0x4b4], R7 ;  /* 0x0004b40701007387 */ /* 0x010fe80000100800 */
[----:B--2---:R0:W-:Y:S02]  /*fcb0*/  STL [R1+0x4b0], R10 ;  /* 0x0004b00a01007387 */ /* 0x0041e40000100800 */
[----:B0-----:R-:W-:-:S05]  /*fcc0*/  @P6 IMAD.MOV.U32 R10, RZ, RZ, R124 ;  /* 0x000000ffff0a6224 */ /* 0x001fca00078e007c */
[----:B------:R0:W2:Y:S02]  /*fcd0*/  @P6 LDG.E.U16 R9, desc[UR24][R10.64] ;  /* 0x000000180a096981 */ /* 0x0000a4000c1e1500 */
[----:B0-----:R-:W-:Y:S02]  /*fce0*/  @P4 IMAD.MOV.U32 R10, RZ, RZ, R128 ;  /* 0x000000ffff0a4224 */ /* 0x001fe400078e0080 */
[----:B------:R-:W-:-:S05]  /*fcf0*/  @P4 IMAD.MOV.U32 R11, RZ, RZ, R126 ;  /* 0x000000ffff0b4224 */ /* 0x000fca00078e007e */
[----:B------:R-:W4:Y:S01]  /*fd00*/  @P4 LDG.E.U16 R6, desc[UR24][R10.64] ;  /* 0x000000180a064981 */ /* 0x000f22000c1e1500 */
[----:B------:R-:W-:-:S04]  /*fd10*/  LOP3.LUT R7, R4, 0x6e, RZ, 0xfc, !PT ;  /* 0x0000006e04077812 */ /* 0x000fc800078efcff */
[----:B------:R-:W-:Y:S02]  /*fd20*/  ISETP.LT.AND P5, PT, R7, R3, P0 ;  /* 0x000000030700720c */ /* 0x000fe400007a1270 */
[----:B------:R-:W-:-:S04]  /*fd30*/  LOP3.LUT R7, R4, 0x76, RZ, 0xfc, !PT ;  /* 0x0000007604077812 */ /* 0x000fc800078efcff */
[----:B------:R-:W-:Y:S01]  /*fd40*/  ISETP.LT.AND P6, PT, R7, R3, P0 ;  /* 0x000000030700720c */ /* 0x000fe200007c1270 */
[----:B---3--:R-:W-:Y:S01]  /*fd50*/  STL [R1+0x4b8], R45 ;  /* 0x0004b82d01007387 */ /* 0x008fe20000100800 */
[----:B------:R-:W-:-:S05]  /*fd60*/  PRMT R4, RZ, 0x7610, R4 ;  /* 0x00007610ff047816 */ /* 0x000fca0000000004 */
[----:B------:R-:W-:Y:S01]  /*fd70*/  @P5 IMAD.MOV.U32 R7, RZ, RZ, R130 ;  /* 0x000000ffff075224 */ /* 0x000fe200078e0082 */
[----:B------:R-:W-:Y:S02]  /*fd80*/  PRMT R0, RZ, 0x7610, R0 ;  /* 0x00007610ff007816 */ /* 0x000fe40000000000 */
[----:B------:R-:W-:Y:S01]  /*fd90*/  ISETP.GE.AND P4, PT, R43, RZ, PT ;  /* 0x000000ff2b00720c */ /* 0x000fe20003f86270 */
[----:B------:R-:W0:Y:S01]  /*fda0*/  S2R R2, SR_TID.X ;  /* 0x0000000000027919 */ /* 0x000e220000002100 */
[----:B----4-:R1:W-:Y:S04]  /*fdb0*/  STL [R1+0x4a8], R6 ;  /* 0x0004a80601007387 */ /* 0x0103e80000100800 */
[----:B------:R-:W3:Y:S04]  /*fdc0*/  LDL.LU R91, [R1+0x250] ;  /* 0x00025000015b7983 */ /* 0x000ee80000300800 */
[----:B------:R-:W4:Y:S01]  /*fdd0*/  LDL.LU R87, [R1+0x24c] ;  /* 0x00024c0001577983 */ /* 0x000f220000300800 */
[----:B-1----:R-:W-:-:S03]  /*fde0*/  @P5 IMAD.MOV.U32 R6, RZ, RZ, R132 ;  /* 0x000000ffff065224 */ /* 0x002fc600078e0084 */
[----:B------:R-:W3:Y:S04]  /*fdf0*/  LDL.LU R83, [R1+0x248] ;  /* 0x0002480001537983 */ /* 0x000ee80000300800 */
[----:B------:R1:W3:Y:S04]  /*fe00*/  @P5 LDG.E.U16 R4, desc[UR24][R6.64] ;  /* 0x0000001806045981 */ /* 0x0002e8000c1e1500 */
[----:B------:R-:W4:Y:S04]  /*fe10*/  LDL.LU R79, [R1+0x244] ;  /* 0x00024400014f7983 */ /* 0x000f280000300800 */
[----:B------:R-:W4:Y:S01]  /*fe20*/  LDL.LU R75, [R1+0x240] ;  /* 0x00024000014b7983 */ /* 0x000f220000300800 */
[----:B-1----:R-:W-:-:S02]  /*fe30*/  @P6 IMAD.MOV.U32 R6, RZ, RZ, R136 ;  /* 0x000000ffff066224 */ /* 0x002fc400078e0088 */
[----:B------:R-:W-:Y:S01]  /*fe40*/  @P6 IMAD.MOV.U32 R7, RZ, RZ, R134 ;  /* 0x000000ffff076224 */ /* 0x000fe200078e0086 */
[----:B------:R-:W4:Y:S04]  /*fe50*/  LDL.LU R71, [R1+0x23c] ;  /* 0x00023c0001477983 */ /* 0x000f280000300800 */
[----:B------:R-:W4:Y:S04]  /*fe60*/  @P6 LDG.E.U16 R0, desc[UR24][R6.64] ;  /* 0x0000001806006981 */ /* 0x000f28000c1e1500 */
[----:B------:R-:W4:Y:S04]  /*fe70*/  LDL.LU R67, [R1+0x238] ;  /* 0x0002380001437983 */ /* 0x000f280000300800 */
[----:B------:R-:W4:Y:S04]  /*fe80*/  LDL.LU R63, [R1+0x234] ;  /* 0x00023400013f7983 */ /* 0x000f280000300800 */
[----:B------:R-:W4:Y:S04]  /*fe90*/  LDL.LU R59, [R1+0x230] ;  /* 0x00023000013b7983 */ /* 0x000f280000300800 */
[----:B------:R-:W4:Y:S04]  /*fea0*/  LDL.LU R55, [R1+0x22c] ;  /* 0x00022c0001377983 */ /* 0x000f280000300800 */
[----:B------:R-:W4:Y:S01]  /*feb0*/  LDL.LU R51, [R1+0x228] ;  /* 0x0002280001337983 */ /* 0x000f220000300800 */
[----:B------:R-:W-:-:S03]  /*fec0*/  ISETP.GE.AND P5, PT, R41, RZ, PT ;  /* 0x000000ff2900720c */ /* 0x000fc60003fa6270 */
[----:B------:R-:W4:Y:S04]  /*fed0*/  LDL.LU R47, [R1+0x224] ;  /* 0x00022400012f7983 */ /* 0x000f280000300800 */
[----:B------:R-:W4:Y:S04]  /*fee0*/  LDL.LU R45, [R1+0x220] ;  /* 0x00022000012d7983 */ /* 0x000f280000300800 */
[----:B--2---:R1:W-:Y:S04]  /*fef0*/  STL [R1+0x4ac], R9 ;  /* 0x0004ac0901007387 */ /* 0x0043e80000100800 */
[----:B------:R-:W2:Y:S04]  /*ff00*/  LDL.LU R43, [R1+0x21c] ;  /* 0x00021c00012b7983 */ /* 0x000ea80000300800 */
[----:B------:R-:W2:Y:S01]  /*ff10*/  LDL.LU R41, [R1+0x218] ;  /* 0x0002180001297983 */ /* 0x000ea20000300800 */
[----:B0-----:R-:W-:-:S05]  /*ff20*/  LOP3.LUT R2, R2, 0x7f, RZ, 0xc0, !PT ;  /* 0x0000007f02027812 */ /* 0x001fca00078ec0ff */
[----:B------:R-:W-:Y:S01]  /*ff30*/  STL [R1+0xbc8], R2 ;  /* 0x000bc80201007387 */ /* 0x000fe20000100800 */
[----:B------:R-:W-:Y:S01]  /*ff40*/  @!P3 IMAD.MOV R35, RZ, RZ, -R35 ;  /* 0x000000ffff23b224 */ /* 0x000fe200078e0a23 */
[----:B------:R-:W-:Y:S02]  /*ff50*/  ISETP.NE.AND P3, PT, RZ, UR4, PT ;  /* 0x00000004ff007c0c */ /* 0x000fe4000bf65270 */
[----:B------:R-:W-:Y:S01]  /*ff60*/  LOP3.LUT R11, RZ, UR4, RZ, 0x33, !PT ;  /* 0x00000004ff0b7c12 */ /* 0x000fe2000f8e33ff */
[----:B------:R-:W-:Y:S01]  /*ff70*/  @!P2 IMAD.MOV R36, RZ, RZ, -R36 ;  /* 0x000000ffff24a224 */ /* 0x000fe200078e0a24 */
[----:B------:R-:W-:Y:S01]  /*ff80*/  ISETP.LT.AND P2, PT, R2, R3, P0 ;  /* 0x000000030200720c */ /* 0x000fe20000741270 */
[----:B---3--:R-:W-:Y:S04]  /*ff90*/  STL [R1+0x4a4], R4 ;  /* 0x0004a40401007387 */ /* 0x008fe80000100800 */
[----:B------:R-:W-:Y:S04]  /*ffa0*/  STL [R1+0xd58], R2 ;  /* 0x000d580201007387 */ /* 0x000fe80000100800 */
[----:B------:R-:W-:Y:S04]  /*ffb0*/  STL [R1+0xd60], R2 ;  /* 0x000d600201007387 */ /* 0x000fe80000100800 */
[----:B------:R-:W-:Y:S04]  /*ffc0*/  STL [R1+0xd68], R2 ;  /* 0x000d680201007387 */ /* 0x000fe80000100800 */
[----:B------:R-:W-:Y:S04]  /*ffd0*/  STL [R1+0xd70], R2 ;  /* 0x000d700201007387 */ /* 0x000fe80000100800 */
[----:B------:R-:W-:Y:S04]  /*ffe0*/  STL [R1+0xd78], R2 ;  /* 0x000d780201007387 */ /* 0x000fe80000100800 */
[----:B------:R-:W-:Y:S04]  /*fff0*/  STL [R1+0xd80], R2 ;  /* 0x000d800201007387 */ /* 0x000fe80000100800 */
[----:B----4-:R-:W-:Y:S04]  /*10000*/  STL [R1+0x4a0], R0 ;  /* 0x0004a00001007387 */ /* 0x010fe80000100800 */
[----:B------:R-:W-:Y:S04]  /*10010*/  STL [R1+0xd88], R2 ;  /* 0x000d880201007387 */ /* 0x000fe80000100800 */
[----:B------:R-:W-:Y:S04]  /*10020*/  STL [R1+0xd90], R2 ;  /* 0x000d900201007387 */ /* 0x000fe80000100800 */
[----:B------:R-:W-:Y:S04]  /*10030*/  STL [R1+0xd98], R2 ;  /* 0x000d980201007387 */ /* 0x000fe80000100800 */
[----:B------:R-:W-:Y:S04]  /*10040*/  STL [R1+0xda0], R2 ;  /* 0x000da00201007387 */ /* 0x000fe80000100800 */
[----:B------:R-:W-:Y:S04]  /*10050*/  STL [R1+0xda8], R2 ;  /* 0x000da80201007387 */ /* 0x000fe80000100800 */
[----:B------:R-:W-:Y:S04]  /*10060*/  STL [R1+0xdb0], R2 ;  /* 0x000db00201007387 */ /* 0x000fe80000100800 */
[----:B------:R-:W-:Y:S04]  /*10070*/  STL [R1+0xdb8], R2 ;  /* 0x000db80201007387 */ /* 0x000fe80000100800 */
[----:B------:R0:W-:Y:S04]  /*10080*/  STL [R1+0xdc0], R2 ;  /* 0x000dc00201007387 */ /* 0x0001e80000100800 */
[----:B------:R-:W3:Y:S04]  /*10090*/  LDL.LU R124, [R1+0x214] ;  /* 0x00021400017c7983 */ /* 0x000ee80000300800 */
[----:B------:R-:W4:Y:S04]  /*100a0*/  LDL.LU R122, [R1+0x20c] ;  /* 0x00020c00017a7983 */ /* 0x000f280000300800 */
[----:B------:R-:W4:Y:S04]  /*100b0*/  LDL.LU R120, [R1+0x208] ;  /* 0x0002080001787983 */ /* 0x000f280000300800 */
[----:B------:R-:W0:Y:S04]  /*100c0*/  LDL.LU R118, [R1+0x204] ;  /* 0x0002040001767983 */ /* 0x000e280000300800 */
[----:B------:R-:W4:Y:S04]  /*100d0*/  LDL.LU R116, [R1+0x200] ;  /* 0x0002000001747983 */ /* 0x000f280000300800 */
[----:B------:R-:W4:Y:S04]  /*100e0*/  LDL.LU R114, [R1+0x1fc] ;  /* 0x0001fc0001727983 */ /* 0x000f280000300800 */
[----:B------:R-:W4:Y:S04]  /*100f0*/  LDL.LU R112, [R1+0x1f8] ;  /* 0x0001f80001707983 */ /* 0x000f280000300800 */
[----:B------:R-:W4:Y:S04]  /*10100*/  LDL.LU R110, [R1+0x1f4] ;  /* 0x0001f400016e7983 */ /* 0x000f280000300800 */
[----:B------:R-:W4:Y:S04]  /*10110*/  LDL.LU R108, [R1+0x1f0] ;  /* 0x0001f000016c7983 */ /* 0x000f280000300800 */
[----:B------:R-:W4:Y:S04]  /*10120*/  LDL.LU R106, [R1+0x1ec] ;  /* 0x0001ec00016a7983 */ /* 0x000f280000300800 */
[----:B------:R-:W4:Y:S04]  /*10130*/  LDL.LU R104, [R1+0x1e8] ;  /* 0x0001e80001687983 */ /* 0x000f280000300800 */
[----:B------:R-:W4:Y:S01]  /*10140*/  LDL.LU R102, [R1+0x1e4] ;  /* 0x0001e40001667983 */ /* 0x000f220000300800 */
[----:B------:R-:W-:-:S03]  /*10150*/  SEL R145, R11, R91, !P3 ;  /* 0x0000005b0b917207 */ /* 0x000fc60005800000 */
        /* <DEDUP_REMOVED lines=13> */
[----:B-1----:R-:W-:-:S03]  /*10230*/  SEL R9, R11, R63, !P3 ;  /* 0x0000003f0b097207 */ /* 0x002fc60005800000 */
        /* <DEDUP_REMOVED lines=11> */
[----:B--2---:R-:W-:-:S03]  /*102f0*/  SEL R152, R11, R43, !P3 ;  /* 0x0000002b0b987207 */ /* 0x004fc60005800000 */
[----:B------:R-:W2:Y:S01]  /*10300*/  LDL.LU R55, [R1+0x1ac] ;  /* 0x0001ac0001377983 */ /* 0x000ea20000300800 */
[----:B------:R-:W-:-:S03]  /*10310*/  SEL R151, R11, R41, !P3 ;  /* 0x000000290b977207 */ /* 0x000fc60005800000 */
[----:B------:R-:W2:Y:S04]  /*10320*/  LDL.LU R51, [R1+0x1a8] ;  /* 0x0001a80001337983 */ /* 0x000ea80000300800 */
[----:B------:R-:W2:Y:S04]  /*10330*/  LDL.LU R47, [R1+0x1a4] ;  /* 0x0001a400012f7983 */ /* 0x000ea80000300800 */
[----:B------:R-:W2:Y:S04]  /*10340*/  LDL.LU R45, [R1+0x1a0] ;  /* 0x0001a000012d7983 */ /* 0x000ea80000300800 */
[----:B------:R-:W2:Y:S04]  /*10350*/  LDL.LU R43, [R1+0x19c] ;  /* 0x00019c00012b7983 */ /* 0x000ea80000300800 */
[----:B------:R-:W2:Y:S01]  /*10360*/  LDL.LU R41, [R1+0x198] ;  /* 0x0001980001297983 */ /* 0x000ea20000300800 */
[----:B------:R-:W-:Y:S01]  /*10370*/  @!P4 IMAD.MOV R37, RZ, RZ, -R37 ;  /* 0x000000ffff25c224 */ /* 0x000fe200078e0a25 */
[C---:B------:R-:W-:Y:S01]  /*10380*/  SEL R156, R11.reuse, R40, !P3 ;  /* 0x000000280b9c7207 */ /* 0x040fe20005800000 */
[----:B------:R-:W-:Y:S01]  /*10390*/  @!P5 IMAD.MOV R27, RZ, RZ, -R27 ;  /* 0x000000ffff1bd224 */ /* 0x000fe200078e0a1b */
[----:B------:R-:W-:-:S02]  /*103a0*/  SEL R40, R11, R22, !P3 ;  /* 0x000000160b287207 */ /* 0x000fc40005800000 */
[C---:B------:R-:W-:Y:S02]  /*103b0*/  SEL R22, R11.reuse, R18, !P3 ;  /* 0x000000120b167207 */ /* 0x040fe40005800000 */
[C---:B------:R-:W-:Y:S01]  /*103c0*/  SEL R18, R11.reuse, R15, !P3 ;  /* 0x0000000f0b127207 */ /* 0x040fe20005800000 */
[----:B------:R1:W-:Y:S01]  /*103d0*/  STL [R1+0xc50], R11 ;  /* 0x000c500b01007387 */ /* 0x0003e20000100800 */
[C---:B------:R-:W-:Y:S02]  /*103e0*/  SEL R15, R11.reuse, R13, !P3 ;  /* 0x0000000d0b0f7207 */ /* 0x040fe40005800000 */
[C---:B------:R-:W-:Y:S02]  /*103f0*/  SEL R138, R11.reuse, R138, !P3 ;  /* 0x0000008a0b8a7207 */ /* 0x040fe40005800000 */
[C---:B------:R-:W-:Y:S02]  /*10400*/  SEL R137, R11.reuse, R137, !P3 ;  /* 0x000000890b897207 */ /* 0x040fe40005800000 */
[----:B------:R-:W-:-:S02]  /*10410*/  SEL R135, R11, R135, !P3 ;  /* 0x000000870b877207 */ /* 0x000fc40005800000 */
[C---:B------:R-:W-:Y:S02]  /*10420*/  SEL R133, R11.reuse, R133, !P3 ;  /* 0x000000850b857207 */ /* 0x040fe40005800000 */
[C---:B------:R-:W-:Y:S02]  /*10430*/  SEL R131, R11.reuse, R131, !P3 ;  /* 0x000000830b837207 */ /* 0x040fe40005800000 */
        /* <DEDUP_REMOVED lines=32> */
[C---:B------:R-:W-:Y:S01]  /*10640*/  SEL R27, R11.reuse, R27, !P3 ;  /* 0x0000001b0b1b7207 */ /* 0x040fe20005800000 */
[----:B------:R-:W-:Y:S01]  /*10650*/  IMAD R12, R156, UR9, RZ ;  /* 0x000000099c0c7c24 */ /* 0x000fe2000f8e02ff */
[----:B---3--:R-:W-:-:S02]  /*10660*/  SEL R142, R11, R124, !P3 ;  /* 0x0000007c0b8e7207 */ /* 0x008fc40005800000 */
[C---:B----4-:R-:W-:Y:S02]  /*10670*/  SEL R115, R11.reuse, R122, !P3 ;  /* 0x0000007a0b737207 */ /* 0x050fe40005800000 */
[C---:B------:R-:W-:Y:S02]  /*10680*/  SEL R6, R11.reuse, R120, !P3 ;  /* 0x000000780b067207 */ /* 0x040fe40005800000 */
[C---:B0-----:R-:W-:Y:S02]  /*10690*/  SEL R2, R11.reuse, R118, !P3 ;  /* 0x000000760b027207 */ /* 0x041fe40005800000 */
        /* <DEDUP_REMOVED lines=35> */
[C---:B--2---:R-:W-:Y:S02]  /*108d0*/  SEL R102, R11.reuse, R45, !P3 ;  /* 0x0000002d0b667207 */ /* 0x044fe40005800000 */
        /* <DEDUP_REMOVED lines=36> */
[----:B------:R-:W-:Y:S01]  /*10b20*/  SEL R16, R11, R14, !P3 ;  /* 0x0000000e0b107207 */ /* 0x000fe20005800000 */
[----:B-1----:R-:W-:-:S05]  /*10b30*/  IMAD R11, R154, UR9, RZ ;  /* 0x000000099a0b7c24 */ /* 0x002fca000f8e02ff */
[----:B------:R0:W-:Y:S01]  /*10b40*/  STL [R1+0x230], R11 ;  /* 0x0002300b01007387 */ /* 0x0001e20000100800 */
[----:B------:R-:W-:Y:S01]  /*10b50*/  IMAD R77, R86, UR9, RZ ;  /* 0x00000009564d7c24 */ /* 0x000fe2000f8e02ff */
[----:B------:R-:W-:Y:S01]  /*10b60*/  LEA R86, P4, R12, R8, 0x1 ;  /* 0x000000080c567211 */ /* 0x000fe200078808ff */
[----:B------:R-:W-:Y:S02]  /*10b70*/  IMAD R14, R155, UR9, RZ ;  /* 0x000000099b0e7c24 */ /* 0x000fe4000f8e02ff */
[----:B0-----:R-:W-:-:S05]  /*10b80*/  IMAD R11, R152, UR9, RZ ;  /* 0x00000009980b7c24 */ /* 0x001fca000f8e02ff */
[----:B------:R-:W-:Y:S01]  /*10b90*/  STL [R1+0x21c], R11 ;  /* 0x00021c0b01007387 */ /* 0x000fe20000100800 */
[----:B------:R-:W-:-:S03]  /*10ba0*/  IMAD R52, R104, UR9, RZ ;  /* 0x0000000968347c24 */ /* 0x000fc6000f8e02ff */
[----:B------:R-:W-:Y:S01]  /*10bb0*/  STL [R1+0xd1c], R130 ;  /* 0x000d1c8201007387 */ /* 0x000fe20000100800 */
[----:B------:R-:W-:-:S03]  /*10bc0*/  IMAD R17, R153, UR9, RZ ;  /* 0x0000000999117c24 */ /* 0x000fc6000f8e02ff */
[----:B------:R0:W-:Y:S01]  /*10bd0*/  STL [R1+0xd04], R104 ;  /* 0x000d046801007387 */ /* 0x0001e20000100800 */
[----:B------:R-:W-:-:S03]  /*10be0*/  IMAD R21, R151, UR9, RZ ;  /* 0x0000000997157c24 */ /* 0x000fc6000f8e02ff */
[----:B------:R-:W-:Y:S04]  /*10bf0*/  STL [R1+0xd24], R133 ;  /* 0x000d248501007387 */ /* 0x000fe80000100800 */
[----:B------:R-:W-:Y:S01]  /*10c00*/  STL [R1+0xd14], R125 ;  /* 0x000d147d01007387 */ /* 0x000fe20000100800 */
[----:B0-----:R-:W-:-:S03]  /*10c10*/  LEA R104, P5, R14, R8, 0x1 ;  /* 0x000000080e687211 */ /* 0x001fc600078a08ff */
[----:B------:R0:W-:Y:S01]  /*10c20*/  STL [R1+0x19c], R86 ;  /* 0x00019c5601007387 */ /* 0x0001e20000100800 */
[----:B------:R-:W-:Y:S02]  /*10c30*/  IMAD R24, R150, UR9, RZ ;  /* 0x0000000996187c24 */ /* 0x000fe4000f8e02ff */
[----:B------:R-:W-:Y:S01]  /*10c40*/  IMAD R74, R90, UR9, RZ ;  /* 0x000000095a4a7c24 */ /* 0x000fe2000f8e02ff */
[-C--:B------:R-:W-:Y:S01]  /*10c50*/  LEA R90, P6, R17, R8.reuse, 0x1 ;  /* 0x00000008115a7211 */ /* 0x080fe200078c08ff */
[----:B------:R-:W-:Y:S01]  /*10c60*/  STL [R1+0x1dc], R104 ;  /* 0x0001dc6801007387 */ /* 0x000fe20000100800 */
[----:B0-----:R-:W-:Y:S02]  /*10c70*/  LEA.HI.X.SX32 R86, R12, R5, 0x1, P4 ;  /* 0x000000050c567211 */ /* 0x001fe400020f0eff */
[----:B------:R-:W-:-:S03]  /*10c80*/  LEA R12, P4, R21, R8, 0x1 ;  /* 0x00000008150c7211 */ /* 0x000fc600078808ff */
[----:B------:R0:W-:Y:S01]  /*10c90*/  STL [R1+0x198], R86 ;  /* 0x0001985601007387 */ /* 0x0001e20000100800 */
[----:B------:R-:W-:-:S03]  /*10ca0*/  IMAD R39, R147, UR9, RZ ;  /* 0x0000000993277c24 */ /* 0x000fc6000f8e02ff */
[----:B------:R-:W-:Y:S01]  /*10cb0*/  STL [R1+0x23c], R90 ;  /* 0x00023c5a01007387 */ /* 0x000fe20000100800 */
[----:B0-----:R-:W-:Y:S02]  /*10cc0*/  LEA.HI.X.SX32 R86, R14, R5, 0x1, P5 ;  /* 0x000000050e567211 */ /* 0x001fe400028f0eff */
[----:B------:R-:W-:Y:S01]  /*10cd0*/  LEA R14, P5, R24, R8, 0x1 ;  /* 0x00000008180e7211 */ /* 0x000fe200078a08ff */
[----:B------:R0:W-:Y:S04]  /*10ce0*/  STL [R1+0x5e0], R12 ;  /* 0x0005e00c01007387 */ /* 0x0001e80000100800 */
[----:B------:R-:W-:Y:S01]  /*10cf0*/  STL [R1+0x1d8], R86 ;  /* 0x0001d85601007387 */ /* 0x000fe20000100800 */
[----:B------:R-:W-:-:S03]  /*10d00*/  IMAD R42, R130, UR9, RZ ;  /* 0x00000009822a7c24 */ /* 0x000fc6000f8e02ff */
[----:B------:R-:W-:Y:S01]  /*10d10*/  STL [R1+0xcd4], R17 ;  /* 0x000cd41101007387 */ /* 0x000fe20000100800 */
[----:B0-----:R-:W-:-:S03]  /*10d20*/  LEA.HI.X.SX32 R12, R17, R5, 0x1, P6 ;  /* 0x00000005110c7211 */ /* 0x001fc600030f0eff */
[----:B------:R0:W-:Y:S04]  /*10d30*/  STL [R1+0x608], R14 ;  /* 0x0006080e01007387 */ /* 0x0001e80000100800 */
[----:B------:R1:W-:Y:S01]  /*10d40*/  STL [R1+0x238], R12 ;  /* 0x0002380c01007387 */ /* 0x0003e20000100800 */
[----:B0-----:R-:W-:-:S03]  /*10d50*/  LEA R14, P6, R39, R8, 0x1 ;  /* 0x00000008270e7211 */ /* 0x001fc600078c08ff */
[----:B------:R-:W-:Y:S01]  /*10d60*/  STL [R1+0xcdc], R21 ;  /* 0x000cdc1501007387 */ /* 0x000fe20000100800 */
[----:B-1----:R-:W-:-:S03]  /*10d70*/  LEA.HI.X.SX32 R12, R21, R5, 0x1, P4 ;  /* 0x00000005150c7211 */ /* 0x002fc600020f0eff */
[----:B------:R0:W-:Y:S01]  /*10d80*/  STL [R1+0x630], R14 ;  /* 0x0006300e01007387 */ /* 0x0001e20000100800 */
[----:B------:R-:W-:-:S03]  /*10d90*/  IMAD R46, R120, UR9, RZ ;  /* 0x00000009782e7c24 */ /* 0x000fc6000f8e02ff */
        /* <DEDUP_REMOVED lines=82> */
[----:B------:R-:W-:Y:S01]  /*112c0*/  IMAD R65, R65, UR29, RZ ;  /* 0x0000001d41417c24 */ /* 0x000fe2000f8e02ff */
[----:B0-----:R-:W-:Y:S02]  /*112d0*/  LEA R14, P6, R76, R8, 0x1 ;  /* 0x000000084c0e7211 */ /* 0x001fe400078c08ff */
[----:B------:R-:W-:Y:S01]  /*112e0*/  STL [R1+0xd00], R80 ;  /* 0x000d005001007387 */ /* 0x000fe20000100800 */
[----:B-1----:R-:W-:-:S03]  /*112f0*/  LEA.HI.X.SX32 R12, R80, R5, 0x1, P4 ;  /* 0x00000005500c7211 */ /* 0x002fc600020f0eff */
[----:B------:R0:W-:Y:S01]  /*11300*/  STL [R1+0x81c], R14 ;  /* 0x00081c0e01007387 */ /* 0x0001e20000100800 */
[----:B------:R-:W-:Y:S01]  /*11310*/  LEA.HI.X.SX32 R17, R82, R5, 0x1, P5 ;  /* 0x0000000552117211 */ /* 0x000fe200028f0eff */
[----:B------:R-:W-:Y:S02]  /*11320*/  IMAD R59, R59, UR33, RZ ;  /* 0x000000213b3b7c24 */ /* 0x000fe4000f8e02ff */
[----:B------:R1:W-:Y:S01]  /*11330*/  STL [R1+0x7d8], R12 ;  /* 0x0007d80c01007387 */ /* 0x0003e20000100800 */
[-C--:B0-----:R-:W-:Y:S02]  /*11340*/  LEA R14, P4, R70, R8.reuse, 0x1 ;  /* 0x00000008460e7211 */ /* 0x081fe400078808ff */
[----:B-1----:R-:W-:-:S03]  /*11350*/  LEA R12, P5, R65, R8, 0x1 ;  /* 0x00000008410c7211 */ /* 0x002fc600078a08ff */
        /* <DEDUP_REMOVED lines=77> */
[----:B------:R0:W-:Y:S01]  /*11830*/  STL [R1+0x244], R12 ;  /* 0x0002440c01007387 */ /* 0x0001e20000100800 */
[----:B------:R-:W-:-:S03]  /*11840*/  IMAD R97, R146, UR9, RZ ;  /* 0x0000000992617c24 */ /* 0x000fc6000f8e02ff */
[----:B------:R1:W-:Y:S01]  /*11850*/  STL [R1+0x1a0], R17 ;  /* 0x0001a01101007387 */ /* 0x0003e20000100800 */
[----:B------:R-:W-:-:S03]  /*11860*/  IMAD R128, R128, UR9, RZ ;  /* 0x0000000980807c24 */ /* 0x000fc6000f8e02ff */
[----:B------:R2:W-:Y:S01]  /*11870*/  STL [R1+0x5e8], R14 ;  /* 0x0005e80e01007387 */ /* 0x0005e20000100800 */
[----:B0-----:R-:W-:Y:S02]  /*11880*/  LEA.HI.X.SX32 R12, R144, R5, 0x1, P4 ;  /* 0x00000005900c7211 */ /* 0x001fe400020f0eff */
[----:B-1----:R-:W-:-:S03]  /*11890*/  LEA R17, P4, R139, R8, 0x1 ;  /* 0x000000088b117211 */ /* 0x002fc600078808ff */
[----:B------:R0:W-:Y:S01]  /*118a0*/  STL [R1+0x1e0], R12 ;  /* 0x0001e00c01007387 */ /* 0x0001e20000100800 */
[----:B--2---:R-:W-:-:S03]  /*118b0*/  LEA.HI.X.SX32 R14, R143, R5, 0x1, P5 ;  /* 0x000000058f0e7211 */ /* 0x004fc600028f0eff */
[----:B------:R1:W-:Y:S01]  /*118c0*/  STL [R1+0x610], R17 ;  /* 0x0006101101007387 */ /* 0x0003e20000100800 */
[----:B------:R-:W-:-:S03]  /*118d0*/  IMAD R118, R118, UR9, RZ ;  /* 0x0000000976767c24 */ /* 0x000fc6000f8e02ff */
[----:B------:R2:W-:Y:S01]  /*118e0*/  STL [R1+0x240], R14 ;  /* 0x0002400e01007387 */ /* 0x0005e20000100800 */
[----:B0-----:R-:W-:Y:S02]  /*118f0*/  LEA R12, P5, R97, R8, 0x1 ;  /* 0x00000008610c7211 */ /* 0x001fe400078a08ff */
[----:B-1----:R-:W-:-:S03]  /*11900*/  LEA.HI.X.SX32 R17, R142, R5, 0x1, P6 ;  /* 0x000000058e117211 */ /* 0x002fc600030f0eff */
[----:B------:R0:W-:Y:S01]  /*11910*/  STL [R1+0x638], R12 ;  /* 0x0006380c01007387 */ /* 0x0001e20000100800 */
[----:B--2---:R-:W-:-:S03]  /*11920*/  LEA R14, P6, R128, R8, 0x1 ;  /* 0x00000008800e7211 */ /* 0x004fc600078c08ff */
[----:B------:R-:W-:Y:S04]  /*11930*/  STL [R1+0x5e4], R17 ;  /* 0x0005e41101007387 */ /* 0x000fe80000100800 */
[----:B------:R-:W-:Y:S01]  /*11940*/  STL [R1+0xd2c], R139 ;  /* 0x000d2c8b01007387 */ /* 0x000fe20000100800 */
[----:B0-----:R-:W-:-:S03]  /*11950*/  LEA.HI.X.SX32 R12, R139, R5, 0x1, P4 ;  /* 0x000000058b0c7211 */ /* 0x001fc600020f0eff */
[----:B------:R0:W-:Y:S01]  /*11960*/  STL [R1+0x660], R14 ;  /* 0x0006600e01007387 */ /* 0x0001e20000100800 */
[----:B------:R-:W-:-:S03]  /*11970*/  IMAD R110, R110, UR9, RZ ;  /* 0x000000096e6e7c24 */ /* 0x000fc6000f8e02ff */
[----:B------:R1:W-:Y:S01]  /*11980*/  STL [R1+0x60c], R12 ;  /* 0x00060c0c01007387 */ /* 0x0003e20000100800 */
[----:B------:R-:W-:Y:S01]  /*11990*/  IMAD R102, R102, UR9, RZ ;  /* 0x0000000966667c24 */ /* 0x000fe2000f8e02ff */
[----:B0-----:R-:W-:Y:S02]  /*119a0*/  LEA R14, P4, R118, R8, 0x1 ;  /* 0x00000008760e7211 */ /* 0x001fe400078808ff */
[----:B-1----:R-:W-:-:S03]  /*119b0*/  LEA.HI.X.SX32 R12, R97, R5, 0x1, P5 ;  /* 0x00000005610c7211 */ /* 0x002fc600028f0eff */
[----:B------:R0:W-:Y:S01]  /*119c0*/  STL [R1+0x684], R14 ;  /* 0x0006840e01007387 */ /* 0x0001e20000100800 */
[----:B------:R-:W-:-:S03]  /*119d0*/  LEA R139, P5, R110, R8, 0x1 ;  /* 0x000000086e8b7211 */ /* 0x000fc600078a08ff */
[----:B------:R1:W-:Y:S01]  /*119e0*/  STL [R1+0x634], R12 ;  /* 0x0006340c01007387 */ /* 0x0003e20000100800 */
[----:B0-----:R-:W-:-:S03]  /*119f0*/  LEA.HI.X.SX32 R14, R128, R5, 0x1, P6 ;  /* 0x00000005800e7211 */ /* 0x001fc600030f0eff */
[----:B------:R-:W-:Y:S01]  /*11a00*/  STL [R1+0xd18], R128 ;  /* 0x000d188001007387 */ /* 0x000fe20000100800 */
[----:B-1----:R-:W-:-:S03]  /*11a10*/  LEA R12, P6, R102, R8, 0x1 ;  /* 0x00000008660c7211 */ /* 0x002fc600078c08ff */
[----:B------:R-:W-:Y:S04]  /*11a20*/  STL [R1+0x65c], R14 ;  /* 0x00065c0e01007387 */ /* 0x000fe80000100800 */
[----:B------:R-:W-:Y:S04]  /*11a30*/  STL [R1+0x6a4], R139 ;  /* 0x0006a48b01007387 */ /* 0x000fe80000100800 */
[----:B------:R-:W-:Y:S04]  /*11a40*/  STL [R1+0xd30], R139 ;  /* 0x000d308b01007387 */ /* 0x000fe80000100800 */
[----:B------:R0:W-:Y:S04]  /*11a50*/  STL [R1+0x6c4], R12 ;  /* 0x0006c40c01007387 */ /* 0x0001e80000100800 */
[----:B------:R-:W-:Y:S04]  /*11a60*/  STL [R1+0xd38], R139 ;  /* 0x000d388b01007387 */ /* 0x000fe80000100800 */
[----:B------:R-:W-:Y:S04]  /*11a70*/  STL [R1+0xd40], R139 ;  /* 0x000d408b01007387 */ /* 0x000fe80000100800 */
[----:B------:R-:W-:Y:S04]  /*11a80*/  STL [R1+0xd48], R139 ;  /* 0x000d488b01007387 */ /* 0x000fe80000100800 */
[----:B------:R-:W-:Y:S04]  /*11a90*/  STL [R1+0xd50], R139 ;  /* 0x000d508b01007387 */ /* 0x000fe80000100800 */
[----:B------:R-:W-:Y:S04]  /*11aa0*/  STL [R1+0xd54], R139 ;  /* 0x000d548b01007387 */ /* 0x000fe80000100800 */
[----:B------:R-:W-:Y:S04]  /*11ab0*/  STL [R1+0xd5c], R139 ;  /* 0x000d5c8b01007387 */ /* 0x000fe80000100800 */
[----:B------:R-:W-:Y:S04]  /*11ac0*/  STL [R1+0xd64], R139 ;  /* 0x000d648b01007387 */ /* 0x000fe80000100800 */
[----:B------:R-:W-:Y:S01]  /*11ad0*/  STL [R1+0xd6c], R139 ;  /* 0x000d6c8b01007387 */ /* 0x000fe20000100800 */
[----:B------:R-:W-:-:S03]  /*11ae0*/  IMAD R138, R138, UR9, RZ ;  /* 0x000000098a8a7c24 */ /* 0x000fc6000f8e02ff */
[----:B------:R-:W-:Y:S04]  /*11af0*/  STL [R1+0xd74], R139 ;  /* 0x000d748b01007387 */ /* 0x000fe80000100800 */
[----:B------:R-:W-:Y:S04]  /*11b00*/  STL [R1+0xd7c], R139 ;  /* 0x000d7c8b01007387 */ /* 0x000fe80000100800 */
[----:B------:R-:W-:Y:S01]  /*11b10*/  STL [R1+0xd84], R139 ;  /* 0x000d848b01007387 */ /* 0x000fe20000100800 */
[----:B0-----:R-:W-:-:S03]  /*11b20*/  LEA.HI.X.SX32 R12, R118, R5, 0x1, P4 ;  /* 0x00000005760c7211 */ /* 0x001fc600020f0eff */
[----:B------:R-:W-:Y:S01]  /*11b30*/  STL [R1+0xd8c], R139 ;  /* 0x000d8c8b01007387 */ /* 0x000fe20000100800 */
[----:B------:R-:W-:-:S03]  /*11b40*/  IMAD R131, R131, UR9, RZ ;  /* 0x0000000983837c24 */ /* 0x000fc6000f8e02ff */
[----:B------:R-:W-:Y:S01]  /*11b50*/  STL [R1+0xd94], R139 ;  /* 0x000d948b01007387 */ /* 0x000fe20000100800 */
[----:B------:R-:W-:-:S03]  /*11b60*/  LEA R17, P4, R138, R8, 0x1 ;  /* 0x000000088a117211 */ /* 0x000fc600078808ff */
[----:B------:R-:W-:Y:S04]  /*11b70*/  STL [R1+0xd9c], R139 ;  /* 0x000d9c8b01007387 */ /* 0x000fe80000100800 */
[----:B------:R-:W-:Y:S01]  /*11b80*/  STL [R1+0xda4], R139 ;  /* 0x000da48b01007387 */ /* 0x000fe20000100800 */
[----:B------:R-:W-:-:S03]  /*11b90*/  LEA.HI.X.SX32 R14, R110, R5, 0x1, P5 ;  /* 0x000000056e0e7211 */ /* 0x000fc600028f0eff */
[----:B------:R-:W-:Y:S01]  /*11ba0*/  STL [R1+0xdac], R139 ;  /* 0x000dac8b01007387 */ /* 0x000fe20000100800 */
[----:B------:R-:W-:-:S03]  /*11bb0*/  IMAD R123, R123, UR9, RZ ;  /* 0x000000097b7b7c24 */ /* 0x000fc6000f8e02ff */
[----:B------:R-:W-:Y:S04]  /*11bc0*/  STL [R1+0xdb4], R139 ;  /* 0x000db48b01007387 */ /* 0x000fe80000100800 */
[----:B------:R-:W-:Y:S04]  /*11bd0*/  STL [R1+0xdbc], R139 ;  /* 0x000dbc8b01007387 */ /* 0x000fe80000100800 */
[----:B------:R-:W-:Y:S04]  /*11be0*/  STL [R1+0xd0c], R118 ;  /* 0x000d0c7601007387 */ /* 0x000fe80000100800 */
[----:B------:R0:W-:Y:S04]  /*11bf0*/  STL [R1+0x680], R12 ;  /* 0x0006800c01007387 */ /* 0x0001e80000100800 */
[----:B------:R1:W-:Y:S01]  /*11c00*/  STL [R1+0x6e4], R17 ;  /* 0x0006e41101007387 */ /* 0x0003e20000100800 */
[----:B0-----:R-:W-:-:S03]  /*11c10*/  LEA R12, P5, R131, R8, 0x1 ;  /* 0x00000008830c7211 */ /* 0x001fc600078a08ff */
[----:B------:R0:W-:Y:S01]  /*11c20*/  STL [R1+0x6a0], R14 ;  /* 0x0006a00e01007387 */ /* 0x0001e20000100800 */
[----:B-1----:R-:W-:-:S03]  /*11c30*/  LEA.HI.X.SX32 R17, R102, R5, 0x1, P6 ;  /* 0x0000000566117211 */ /* 0x002fc600030f0eff */
[----:B------:R1:W-:Y:S01]  /*11c40*/  STL [R1+0x704], R12 ;  /* 0x0007040c01007387 */ /* 0x0003e20000100800 */
[----:B0-----:R-:W-:-:S03]  /*11c50*/  LEA R14, P6, R123, R8, 0x1 ;  /* 0x000000087b0e7211 */ /* 0x001fc600078c08ff */
[----:B------:R-:W-:Y:S01]  /*11c60*/  STL [R1+0x6c0], R17 ;  /* 0x0006c01101007387 */ /* 0x000fe20000100800 */
[----:B-1----:R-:W-:-:S03]  /*11c70*/  LEA.HI.X.SX32 R12, R138, R5, 0x1, P4 ;  /* 0x000000058a0c7211 */ /* 0x002fc600020f0eff */
[----:B------:R-:W-:Y:S01]  /*11c80*/  STL [R1+0xd28], R138 ;  /* 0x000d288a01007387 */ /* 0x000fe20000100800 */
[----:B------:R-:W-:-:S03]  /*11c90*/  IMAD R111, R111, UR9, RZ ;  /* 0x000000096f6f7c24 */ /* 0x000fc6000f8e02ff */
[----:B------:R-:W-:Y:S01]  /*11ca0*/  STL [R1+0x724], R14 ;  /* 0x0007240e01007387 */ /* 0x000fe20000100800 */
[----:B------:R-:W-:-:S03]  /*11cb0*/  IMAD R103, R103, UR9, RZ ;  /* 0x0000000967677c24 */ /* 0x000fc6000f8e02ff */
[----:B------:R-:W-:Y:S04]  /*11cc0*/  STL [R1+0xd34], R138 ;  /* 0x000d348a01007387 */ /* 0x000fe80000100800 */
[----:B------:R0:W-:Y:S01]  /*11cd0*/  STL [R1+0x6e0], R12 ;  /* 0x0006e00c01007387 */ /* 0x0001e20000100800 */
[----:B------:R-:W-:-:S03]  /*11ce0*/  LEA R133, P4, R111, R8, 0x1 ;  /* 0x000000086f857211 */ /* 0x000fc600078808ff */
[----:B------:R-:W-:Y:S04]  /*11cf0*/  STL [R1+0xd3c], R138 ;  /* 0x000d3c8a01007387 */ /* 0x000fe80000100800 */
[----:B------:R-:W-:Y:S01]  /*11d00*/  STL [R1+0xd44], R138 ;  /* 0x000d448a01007387 */ /* 0x000fe20000100800 */
[----:B0-----:R-:W-:-:S03]  /*11d10*/  LEA.HI.X.SX32 R12, R131, R5, 0x1, P5 ;  /* 0x00000005830c7211 */ /* 0x001fc600028f0eff */
[----:B------:R-:W-:Y:S01]  /*11d20*/  STL [R1+0xd4c], R138 ;  /* 0x000d4c8a01007387 */ /* 0x000fe20000100800 */
[----:B------:R-:W-:Y:S01]  /*11d30*/  LEA R14, P5, R103, R8, 0x1 ;  /* 0x00000008670e7211 */ /* 0x000fe200078a08ff */
[----:B------:R-:W-:Y:S02]  /*11d40*/  IMAD R94, R94, UR9, RZ ;  /* 0x000000095e5e7c24 */ /* 0x000fe4000f8e02ff */
[----:B------:R-:W-:Y:S01]  /*11d50*/  STL [R1+0xd20], R131 ;  /* 0x000d208301007387 */ /* 0x000fe20000100800 */
[----:B------:R-:W-:-:S03]  /*11d60*/  IMAD R89, R89, UR9, RZ ;  /* 0x0000000959597c24 */ /* 0x000fc6000f8e02ff */
[----:B------:R0:W-:Y:S04]  /*11d70*/  STL [R1+0x700], R12 ;  /* 0x0007000c01007387 */ /* 0x0001e80000100800 */
[----:B------:R-:W-:Y:S01]  /*11d80*/  STL [R1+0x744], R133 ;  /* 0x0007448501007387 */ /* 0x000fe20000100800 */
[----:B0-----:R-:W-:-:S03]  /*11d90*/  LEA.HI.X.SX32 R12, R123, R5, 0x1, P6 ;  /* 0x000000057b0c7211 */ /* 0x001fc600030f0eff */
[----:B------:R0:W-:Y:S01]  /*11da0*/  STL [R1+0x764], R14 ;  /* 0x0007640e01007387 */ /* 0x0001e20000100800 */
[----:B------:R-:W-:-:S03]  /*11db0*/  LEA R130, P6, R94, R8, 0x1 ;  /* 0x000000085e827211 */ /* 0x000fc600078c08ff */
[----:B------:R-:W-:Y:S04]  /*11dc0*/  STL [R1+0xd10], R123 ;  /* 0x000d107b01007387 */ /* 0x000fe80000100800 */
[----:B------:R1:W-:Y:S01]  /*11dd0*/  STL [R1+0x720], R12 ;  /* 0x0007200c01007387 */ /* 0x0003e20000100800 */
[----:B0-----:R-:W-:-:S03]  /*11de0*/  LEA.HI.X.SX32 R14, R111, R5, 0x1, P4 ;  /* 0x000000056f0e7211 */ /* 0x001fc600020f0eff */
[----:B------:R-:W-:Y:S01]  /*11df0*/  STL [R1+0xd08], R111 ;  /* 0x000d086f01007387 */ /* 0x000fe20000100800 */
[----:B------:R-:W-:Y:S01]  /*11e00*/  IMAD R95, R95, UR12, RZ ;  /* 0x0000000c5f5f7c24 */ /* 0x000fe2000f8e02ff */
[----:B------:R-:W-:Y:S01]  /*11e10*/  LEA.HI.X.SX32 R131, R103, R5, 0x1, P5 ;  /* 0x0000000567837211 */ /* 0x000fe200028f0eff */
[----:B------:R-:W-:Y:S01]  /*11e20*/  IMAD R85, R85, UR9, RZ ;  /* 0x0000000955557c24 */ /* 0x000fe2000f8e02ff */
[----:B-1----:R-:W-:Y:S01]  /*11e30*/  LEA R12, P4, R89, R8, 0x1 ;  /* 0x00000008590c7211 */ /* 0x002fe200078808ff */
[----:B------:R-:W-:Y:S01]  /*11e40*/  STL [R1+0x740], R14 ;  /* 0x0007400e01007387 */ /* 0x000fe20000100800 */
[----:B------:R-:W-:Y:S02]  /*11e50*/  IMAD R81, R81, UR16, RZ ;  /* 0x0000001051517c24 */ /* 0x000fe4000f8e02ff */
[----:B------:R-:W-:Y:S01]  /*11e60*/  IMAD R75, R75, UR20, RZ ;  /* 0x000000144b4b7c24 */ /* 0x000fe2000f8e02ff */
[----:B------:R-:W-:Y:S01]  /*11e70*/  STL [R1+0x784], R130 ;  /* 0x0007848201007387 */ /* 0x000fe20000100800 */
[----:B------:R-:W-:-:S02]  /*11e80*/  IMAD R69, R69, UR26, RZ ;  /* 0x0000001a45457c24 */ /* 0x000fc4000f8e02ff */
[----:B------:R-:W-:Y:S01]  /*11e90*/  IMAD R63, R63, UR30, RZ ;  /* 0x0000001e3f3f7c24 */ /* 0x000fe2000f8e02ff */
[----:B------:R0:W-:Y:S01]  /*11ea0*/  STL [R1+0x7a4], R12 ;  /* 0x0007a40c01007387 */ /* 0x0001e20000100800 */
[-C--:B------:R-:W-:Y:S01]  /*11eb0*/  LEA R128, P5, R85, R8.reuse, 0x1 ;  /* 0x0000000855807211 */ /* 0x080fe200078a08ff */
[----:B------:R-:W-:Y:S02]  /*11ec0*/  IMAD R57, R57, UR34, RZ ;  /* 0x0000002239397c24 */ /* 0x000fe4000f8e02ff */
[----:B------:R-:W-:Y:S01]  /*11ed0*/  IMAD R51, R51, UR38, RZ ;  /* 0x0000002633337c24 */ /* 0x000fe2000f8e02ff */
[----:B------:R-:W-:Y:S01]  /*11ee0*/  STL [R1+0x760], R131 ;  /* 0x0007608301007387 */ /* 0x000fe20000100800 */
[----:B------:R-:W-:Y:S02]  /*11ef0*/  IMAD R45, R45, UR42, RZ ;  /* 0x0000002a2d2d7c24 */ /* 0x000fe4000f8e02ff */
[----:B------:R-:W-:Y:S02]  /*11f00*/  IMAD R40, R40, UR46, RZ ;  /* 0x0000002e28287c24 */ /* 0x000fe4000f8e02ff */
[----:B------:R-:W-:Y:S01]  /*11f10*/  IMAD R22, R22, UR50, RZ ;  /* 0x0000003216167c24 */ /* 0x000fe2000f8e02ff */
[----:B0-----:R-:W-:Y:S01]  /*11f20*/  LEA.HI.X.SX32 R12, R94, R5, 0x1, P6 ;  /* 0x000000055e0c7211 */ /* 0x001fe200030f0eff */
[----:B------:R-:W-:Y:S01]  /*11f30*/  IMAD R16, R16, UR54, RZ ;  /* 0x0000003610107c24 */ /* 0x000fe2000f8e02ff */
[----:B------:R-:W-:Y:S01]  /*11f40*/  LEA R14, P6, R95, R8, 0x1 ;  /* 0x000000085f0e7211 */ /* 0x000fe200078c08ff */
[----:B------:R-:W-:-:S02]  /*11f50*/  IMAD R28, R28, UR58, RZ ;  /* 0x0000003a1c1c7c24 */ /* 0x000fc4000f8e02ff */
[----:B------:R-:W-:Y:S01]  /*11f60*/  IMAD R32, R32, UR62, RZ ;  /* 0x0000003e20207c24 */ /* 0x000fe2000f8e02ff */
[----:B------:R0:W-:Y:S01]  /*11f70*/  STL [R1+0x780], R12 ;  /* 0x0007800c01007387 */ /* 0x0001e20000100800 */
[----:B------:R-:W-:Y:S02]  /*11f80*/  IMAD R36, R36, UR66, RZ ;  /* 0x0000004224247c24 */ /* 0x000fe4000f8e02ff */
[----:B------:R-:W-:Y:S01]  /*11f90*/  IMAD R141, R141, UR9, RZ ;  /* 0x000000098d8d7c24 */ /* 0x000fe2000f8e02ff */
[----:B------:R1:W-:Y:S01]  /*11fa0*/  STL [R1+0x7e4], R14 ;  /* 0x0007e40e01007387 */ /* 0x0003e20000100800 */
[----:B------:R-:W-:Y:S02]  /*11fb0*/  IMAD R140, R140, UR9, RZ ;  /* 0x000000098c8c7c24 */ /* 0x000fe4000f8e02ff */
[----:B------:R-:W-:Y:S02]  /*11fc0*/  IMAD R117, R117, UR9, RZ ;  /* 0x0000000975757c24 */ /* 0x000fe4000f8e02ff */
[----:B------:R-:W-:Y:S01]  /*11fd0*/  IMAD R115, R115, UR9, RZ ;  /* 0x0000000973737c24 */ /* 0x000fe2000f8e02ff */
[-C--:B0-----:R-:W-:Y:S01]  /*11fe0*/  LEA.HI.X.SX32 R12, R89, R5.reuse, 0x1, P4 ;  /* 0x00000005590c7211 */ /* 0x081fe200020f0eff */
[----:B------:R-:W-:Y:S01]  /*11ff0*/  STL [R1+0x7c4], R128 ;  /* 0x0007c48001007387 */ /* 0x000fe20000100800 */
[-C--:B------:R-:W-:Y:S01]  /*12000*/  LEA R125, P4, R81, R8.reuse, 0x1 ;  /* 0x00000008517d7211 */ /* 0x080fe200078808ff */
[----:B------:R-:W-:Y:S01]  /*12010*/  IMAD R11, R148, UR9, RZ ;  /* 0x00000009940b7c24 */ /* 0x000fe2000f8e02ff */
[----:B-1----:R-:W-:Y:S01]  /*12020*/  LEA.HI.X.SX32 R14, R85, R5, 0x1, P5 ;  /* 0x00000005550e7211 */ /* 0x002fe200028f0eff */
[----:B------:R0:W-:Y:S01]  /*12030*/  STL [R1+0x7a0], R12 ;  /* 0x0007a00c01007387 */ /* 0x0001e20000100800 */
[----:B------:R-:W-:Y:S01]  /*12040*/  LEA R123, P5, R75, R8, 0x1 ;  /* 0x000000084b7b7211 */ /* 0x000fe200078a08ff */
[----:B------:R-:W-:-:S02]  /*12050*/  IMAD R136, R136, UR9, RZ ;  /* 0x0000000988887c24 */ /* 0x000fc4000f8e02ff */
[----:B------:R-:W-:Y:S01]  /*12060*/  IMAD R126, R126, UR9, RZ ;  /* 0x000000097e7e7c24 */ /* 0x000fe2000f8e02ff */
[----:B------:R1:W-:Y:S01]  /*12070*/  STL [R1+0x7c0], R14 ;  /* 0x0007c00e01007387 */ /* 0x0003e20000100800 */
[----:B------:R-:W-:Y:S02]  /*12080*/  IMAD R116, R116, UR9, RZ ;  /* 0x0000000974747c24 */ /* 0x000fe4000f8e02ff */
[----:B------:R-:W-:Y:S02]  /*12090*/  IMAD R108, R108, UR9, RZ ;  /* 0x000000096c6c7c24 */ /* 0x000fe4000f8e02ff */
[----:B------:R-:W-:Y:S01]  /*120a0*/  IMAD R100, R100, UR9, RZ ;  /* 0x0000000964647c24 */ /* 0x000fe2000f8e02ff */
[----:B0-----:R-:W-:Y:S01]  /*120b0*/  LEA.HI.X.SX32 R12, R95, R5, 0x1, P6 ;  /* 0x000000055f0c7211 */ /* 0x001fe200030f0eff */
[----:B------:R-:W-:Y:S01]  /*120c0*/  STL [R1+0x804], R125 ;  /* 0x0008047d01007387 */ /* 0x000fe20000100800 */
[----:B------:R-:W-:Y:S02]  /*120d0*/  IMAD R137, R137, UR9, RZ ;  /* 0x0000000989897c24 */ /* 0x000fe4000f8e02ff */
[----:B------:R-:W-:Y:S01]  /*120e0*/  IMAD R129, R129, UR9, RZ ;  /* 0x0000000981817c24 */ /* 0x000fe2000f8e02ff */
[----:B-1----:R-:W-:Y:S01]  /*120f0*/  LEA R14, P6, R69, R8, 0x1 ;  /* 0x00000008450e7211 */ /* 0x002fe200078c08ff */
[----:B------:R0:W-:Y:S01]  /*12100*/  STL [R1+0x7e0], R12 ;  /* 0x0007e00c01007387 */ /* 0x0001e20000100800 */
[----:B------:R-:W-:-:S02]  /*12110*/  IMAD R121, R121, UR9, RZ ;  /* 0x0000000979797c24 */ /* 0x000fc4000f8e02ff */
[----:B------:R-:W-:Y:S01]  /*12120*/  IMAD R109, R109, UR9, RZ ;  /* 0x000000096d6d7c24 */ /* 0x000fe2000f8e02ff */
[----:B------:R-:W-:Y:S01]  /*12130*/  STL [R1+0x824], R123 ;  /* 0x0008247b01007387 */ /* 0x000fe20000100800 */
[----:B------:R-:W-:Y:S02]  /*12140*/  IMAD R101, R101, UR9, RZ ;  /* 0x0000000965657c24 */ /* 0x000fe4000f8e02ff */
[----:B------:R-:W-:Y:S02]  /*12150*/  IMAD R93, R93, UR9, RZ ;  /* 0x000000095d5d7c24 */ /* 0x000fe4000f8e02ff */
[----:B------:R-:W-:Y:S01]  /*12160*/  IMAD R88, R88, UR9, RZ ;  /* 0x0000000958587c24 */ /* 0x000fe2000f8e02ff */
[----:B0-----:R-:W-:Y:S01]  /*12170*/  LEA.HI.X.SX32 R12, R81, R5, 0x1, P4 ;  /* 0x00000005510c7211 */ /* 0x001fe200020f0eff */
[----:B------:R0:W-:Y:S01]  /*12180*/  STL [R1+0x844], R14 ;  /* 0x0008440e01007387 */ /* 0x0001e20000100800 */
[----:B------:R-:W-:Y:S02]  /*12190*/  IMAD R84, R84, UR9, RZ ;  /* 0x0000000954547c24 */ /* 0x000fe4000f8e02ff */
[----:B------:R-:W-:Y:S01]  /*121a0*/  IMAD R79, R79, UR17, RZ ;  /* 0x000000114f4f7c24 */ /* 0x000fe2000f8e02ff */
[----:B------:R1:W-:Y:S01]  /*121b0*/  STL [R1+0x800], R12 ;  /* 0x0008000c01007387 */ /* 0x0003e20000100800 */
[----:B------:R-:W-:-:S02]  /*121c0*/  IMAD R92, R92, UR13, RZ ;  /* 0x0000000d5c5c7c24 */ /* 0x000fc4000f8e02ff */
[----:B------:R-:W-:Y:S02]  /*121d0*/  IMAD R73, R73, UR21, RZ ;  /* 0x0000001549497c24 */ /* 0x000fe4000f8e02ff */
[----:B------:R-:W-:Y:S01]  /*121e0*/  IMAD R67, R67, UR27, RZ ;  /* 0x0000001b43437c24 */ /* 0x000fe2000f8e02ff */
[----:B0-----:R-:W-:Y:S01]  /*121f0*/  LEA R14, P4, R63, R8, 0x1 ;  /* 0x000000083f0e7211 */ /* 0x001fe200078808ff */
[----:B------:R-:W-:Y:S01]  /*12200*/  STL [R1+0xca0], R75 ;  /* 0x000ca04b01007387 */ /* 0x000fe20000100800 */
[----:B------:R-:W-:Y:S02]  /*12210*/  IMAD R62, R62, UR31, RZ ;  /* 0x0000001f3e3e7c24 */ /* 0x000fe4000f8e02ff */
[----:B------:R-:W-:Y:S01]  /*12220*/  IMAD R56, R56, UR35, RZ ;  /* 0x0000002338387c24 */ /* 0x000fe2000f8e02ff */
[----:B-1----:R-:W-:Y:S01]  /*12230*/  LEA.HI.X.SX32 R12, R75, R5, 0x1, P5 ;  /* 0x000000054b0c7211 */ /* 0x002fe200028f0eff */
[----:B------:R0:W-:Y:S01]  /*12240*/  STL [R1+0x864], R14 ;  /* 0x0008640e01007387 */ /* 0x0001e20000100800 */
[----:B------:R-:W-:-:S02]  /*12250*/  IMAD R50, R50, UR39, RZ ;  /* 0x0000002732327c24 */ /* 0x000fc4000f8e02ff */
[----:B------:R-:W-:Y:S01]  /*12260*/  IMAD R44, R44, UR43, RZ ;  /* 0x0000002b2c2c7c24 */ /* 0x000fe2000f8e02ff */
[----:B------:R1:W-:Y:S01]  /*12270*/  STL [R1+0x820], R12 ;  /* 0x0008200c01007387 */ /* 0x0003e20000100800 */
[----:B------:R-:W-:Y:S02]  /*12280*/  IMAD R38, R38, UR47, RZ ;  /* 0x0000002f26267c24 */ /* 0x000fe4000f8e02ff */
        /* <DEDUP_REMOVED lines=38> */
[----:B------:R-:W-:Y:S01]  /*124f0*/  STL [R1+0x8c4], R118 ;  /* 0x0008c47601007387 */ /* 0x000fe20000100800 */
[----:B------:R-:W-:Y:S02]  /*12500*/  IMAD R91, R91, UR14, RZ ;  /* 0x0000000e5b5b7c24 */ /* 0x000fe4000f8e02ff */
[----:B------:R-:W-:Y:S02]  /*12510*/  IMAD R78, R78, UR18, RZ ;  /* 0x000000124e4e7c24 */ /* 0x000fe4000f8e02ff */
[----:B------:R-:W-:Y:S01]  /*12520*/  IMAD R72, R72, UR22, RZ ;  /* 0x0000001648487c24 */ /* 0x000fe2000f8e02ff */
[----:B0-----:R-:W-:Y:S01]  /*12530*/  LEA.HI.X.SX32 R12, R51, R5, 0x1, P6 ;  /* 0x00000005330c7211 */ /* 0x001fe200030f0eff */
[----:B------:R0:W-:Y:S01]  /*12540*/  STL [R1+0x8e4], R14 ;  /* 0x0008e40e01007387 */ /* 0x0001e20000100800 */
[----:B------:R-:W-:-:S02]  /*12550*/  IMAD R66, R66, UR28, RZ ;  /* 0x0000001c42427c24 */ /* 0x000fc4000f8e02ff */
[----:B------:R-:W-:Y:S01]  /*12560*/  IMAD R60, R60, UR32, RZ ;  /* 0x000000203c3c7c24 */ /* 0x000fe2000f8e02ff */
[----:B------:R-:W-:Y:S01]  /*12570*/  STL [R1+0xcb0], R51 ;  /* 0x000cb03301007387 */ /* 0x000fe20000100800 */
[----:B------:R-:W-:Y:S02]  /*12580*/  IMAD R54, R54, UR36, RZ ;  /* 0x0000002436367c24 */ /* 0x000fe4000f8e02ff */
[----:B------:R-:W-:Y:S01]  /*12590*/  IMAD R49, R49, UR40, RZ ;  /* 0x0000002831317c24 */ /* 0x000fe2000f8e02ff */
[----:B------:R1:W-:Y:S01]  /*125a0*/  STL [R1+0x8a0], R12 ;  /* 0x0008a00c01007387 */ /* 0x0003e20000100800 */
[----:B------:R-:W-:Y:S01]  /*125b0*/  IMAD R43, R43, UR44, RZ ;  /* 0x0000002c2b2b7c24 */ /* 0x000fe2000f8e02ff */
[----:B0-----:R-:W-:Y:S01]  /*125c0*/  LEA R14, P6, R22, R8, 0x1 ;  /* 0x00000008160e7211 */ /* 0x001fe200078c08ff */
[----:B------:R-:W-:Y:S01]  /*125d0*/  IMAD R25, R25, UR48, RZ ;  /* 0x0000003019197c24 */ /* 0x000fe2000f8e02ff */
[----:B------:R-:W-:Y:S01]  /*125e0*/  STL [R1+0xcb4], R45 ;  /* 0x000cb42d01007387 */ /* 0x000fe20000100800 */
[----:B------:R-:W-:-:S02]  /*125f0*/  IMAD R19, R19, UR52, RZ ;  /* 0x0000003413137c24 */ /* 0x000fc4000f8e02ff */
[----:B------:R-:W-:Y:S02]  /*12600*/  IMAD R13, R13, UR56, RZ ;  /* 0x000000380d0d7c24 */ /* 0x000fe4000f8e02ff */
[----:B------:R-:W-:Y:S01]  /*12610*/  IMAD R30, R30, UR60, RZ ;  /* 0x0000003c1e1e7c24 */ /* 0x000fe2000f8e02ff */
[----:B-1----:R-:W-:Y:S01]  /*12620*/  LEA.HI.X.SX32 R12, R45, R5, 0x1, P4 ;  /* 0x000000052d0c7211 */ /* 0x002fe200020f0eff */
[----:B------:R-:W-:Y:S01]  /*12630*/  STL [R1+0x904], R14 ;  /* 0x0009040e01007387 */ /* 0x000fe20000100800 */
[----:B------:R-:W-:Y:S02]  /*12640*/  IMAD R34, R34, UR64, RZ ;  /* 0x0000004022227c24 */ /* 0x000fe4000f8e02ff */
[----:B------:R-:W-:Y:S01]  /*12650*/  IMAD R27, R27, UR68, RZ ;  /* 0x000000441b1b7c24 */ /* 0x000fe2000f8e02ff */
[----:B------:R0:W-:Y:S01]  /*12660*/  STL [R1+0x8c0], R12 ;  /* 0x0008c00c01007387 */ /* 0x0001e20000100800 */
[----:B------:R-:W-:Y:S01]  /*12670*/  LEA R111, P4, R16, R8, 0x1 ;  /* 0x00000008106f7211 */ /* 0x000fe200078808ff */
[----:B------:R-:W-:-:S02]  /*12680*/  IMAD R3, R3, UR9, RZ ;  /* 0x0000000903037c24 */ /* 0x000fc4000f8e02ff */
[----:B------:R-:W-:Y:S01]  /*12690*/  IMAD R2, R2, UR9, RZ ;  /* 0x0000000902027c24 */ /* 0x000fe2000f8e02ff */
[----:B------:R-:W-:Y:S01]  /*126a0*/  STL [R1+0xcb8], R40 ;  /* 0x000cb82801007387 */ /* 0x000fe20000100800 */
[----:B------:R-:W-:Y:S02]  /*126b0*/  IMAD R4, R4, UR9, RZ ;  /* 0x0000000904047c24 */ /* 0x000fe4000f8e02ff */
[----:B------:R-:W-:Y:S02]  /*126c0*/  IMAD R122, R122, UR9, RZ ;  /* 0x000000097a7a7c24 */ /* 0x000fe4000f8e02ff */
[----:B------:R-:W-:Y:S01]  /*126d0*/  IMAD R132, R132, UR9, RZ ;  /* 0x0000000984847c24 */ /* 0x000fe2000f8e02ff */
[----:B0-----:R-:W-:Y:S01]  /*126e0*/  LEA.HI.X.SX32 R12, R40, R5, 0x1, P5 ;  /* 0x00000005280c7211 */ /* 0x001fe200028f0eff */
[----:B------:R-:W0:Y:S04]  /*126f0*/  LDCU UR12, c[0x0][0x3b0] ;  /* 0x00007600ff0c77ac */ /* 0x000e280008000800 */
[----:B------:R1:W-:Y:S01]  /*12700*/  STL [R1+0x8e0], R12 ;  /* 0x0008e00c01007387 */ /* 0x0003e20000100800 */
[----:B------:R-:W-:-:S03]  /*12710*/  LEA R104, P5, R28, R8, 0x1 ;  /* 0x000000081c687211 */ /* 0x000fc600078a08ff */
[----:B------:R-:W-:Y:S01]  /*12720*/  STL [R1+0x924], R111 ;  /* 0x0009246f01007387 */ /* 0x000fe20000100800 */
[----:B-1----:R-:W-:-:S03]  /*12730*/  LEA.HI.X.SX32 R12, R22, R5, 0x1, P6 ;  /* 0x00000005160c7211 */ /* 0x002fc600030f0eff */
[----:B------:R-:W-:Y:S01]  /*12740*/  STL [R1+0xce0], R22 ;  /* 0x000ce01601007387 */ /* 0x000fe20000100800 */
[----:B------:R-:W-:-:S03]  /*12750*/  LEA R14, P6, R32, R8, 0x1 ;  /* 0x00000008200e7211 */ /* 0x000fc600078c08ff */
[----:B------:R1:W-:Y:S04]  /*12760*/  STL [R1+0x900], R12 ;  /* 0x0009000c01007387 */ /* 0x0003e80000100800 */
[----:B------:R-:W-:Y:S01]  /*12770*/  STL [R1+0x944], R104 ;  /* 0x0009446801007387 */ /* 0x000fe20000100800 */
[----:B-1----:R-:W-:-:S03]  /*12780*/  LEA.HI.X.SX32 R12, R16, R5, 0x1, P4 ;  /* 0x00000005100c7211 */ /* 0x002fc600020f0eff */
[----:B------:R1:W-:Y:S04]  /*12790*/  STL [R1+0x964], R14 ;  /* 0x0009640e01007387 */ /* 0x0003e80000100800 */
[----:B------:R-:W-:Y:S04]  /*127a0*/  STL [R1+0xcbc], R16 ;  /* 0x000cbc1001007387 */ /* 0x000fe80000100800 */
[----:B------:R2:W-:Y:S01]  /*127b0*/  STL [R1+0x920], R12 ;  /* 0x0009200c01007387 */ /* 0x0005e20000100800 */
[----:B-1----:R-:W-:-:S03]  /*127c0*/  LEA R14, P4, R36, R8, 0x1 ;  /* 0x00000008240e7211 */ /* 0x002fc600078808ff */
[----:B------:R-:W-:Y:S01]  /*127d0*/  STL [R1+0xcf0], R28 ;  /* 0x000cf01c01007387 */ /* 0x000fe20000100800 */
[----:B--2---:R-:W-:-:S03]  /*127e0*/  LEA.HI.X.SX32 R12, R28, R5, 0x1, P5 ;  /* 0x000000051c0c7211 */ /* 0x004fc600028f0eff */
[----:B------:R1:W-:Y:S04]  /*127f0*/  STL [R1+0x984], R14 ;  /* 0x0009840e01007387 */ /* 0x0003e80000100800 */
        /* <DEDUP_REMOVED lines=9> */
[----:B------:R1:W-:Y:S01]  /*12890*/  STL [R1+0x1ec], R14 ;  /* 0x0001ec0e01007387 */ /* 0x0003e20000100800 */
[----:B------:R-:W-:-:S03]  /*128a0*/  LEA.HI.X.SX32 R16, R140, R5, 0x1, P6 ;  /* 0x000000058c107211 */ /* 0x000fc600030f0eff */
[----:B------:R2:W-:Y:S01]  /*128b0*/  STL [R1+0x980], R12 ;  /* 0x0009800c01007387 */ /* 0x0005e20000100800 */
[----:B-1----:R-:W-:Y:S02]  /*128c0*/  LEA R14, P4, R117, R8, 0x1 ;  /* 0x00000008750e7211 */ /* 0x002fe400078808ff */
[----:B--2---:R-:W-:-:S03]  /*128d0*/  LEA.HI.X.SX32 R12, R141, R5, 0x1, P5 ;  /* 0x000000058d0c7211 */ /* 0x004fc600028f0eff */
[----:B------:R1:W-:Y:S01]  /*128e0*/  STL [R1+0x24c], R14 ;  /* 0x00024c0e01007387 */ /* 0x0003e20000100800 */
[----:B------:R-:W-:-:S03]  /*128f0*/  LEA R80, P5, R115, R8, 0x1 ;  /* 0x0000000873507211 */ /* 0x000fc600078a08ff */
[----:B------:R2:W-:Y:S01]  /*12900*/  STL [R1+0x1a8], R12 ;  /* 0x0001a80c01007387 */ /* 0x0005e20000100800 */
[----:B-1----:R-:W-:-:S03]  /*12910*/  LEA R14, P6, R11, R8, 0x1 ;  /* 0x000000080b0e7211 */ /* 0x002fc600078c08ff */
[----:B------:R-:W-:Y:S01]  /*12920*/  STL [R1+0x1e8], R16 ;  /* 0x0001e81001007387 */ /* 0x000fe20000100800 */
[----:B--2---:R-:W-:-:S03]  /*12930*/  LEA.HI.X.SX32 R12, R117, R5, 0x1, P4 ;  /* 0x00000005750c7211 */ /* 0x004fc600020f0eff */
[----:B------:R-:W-:Y:S01]  /*12940*/  STL [R1+0x5f0], R80 ;  /* 0x0005f05001007387 */ /* 0x000fe20000100800 */
[----:B------:R-:W-:-:S03]  /*12950*/  LEA R35, P4, R136, R8, 0x1 ;  /* 0x0000000888237211 */ /* 0x000fc600078808ff */
[----:B------:R1:W-:Y:S01]  /*12960*/  STL [R1+0x618], R14 ;  /* 0x0006180e01007387 */ /* 0x0003e20000100800 */
[----:B------:R-:W-:-:S03]  /*12970*/  LEA.HI.X.SX32 R11, R11, R5, 0x1, P6 ;  /* 0x000000050b0b7211 */ /* 0x000fc600030f0eff */
[----:B------:R2:W-:Y:S01]  /*12980*/  STL [R1+0x248], R12 ;  /* 0x0002480c01007387 */ /* 0x0005e20000100800 */
[----:B-1----:R-:W-:Y:S02]  /*12990*/  LEA.HI.X.SX32 R14, R115, R5, 0x1, P5 ;  /* 0x00000005730e7211 */ /* 0x002fe400028f0eff */
[----:B--2---:R-:W-:-:S03]  /*129a0*/  LEA R12, P5, R126, R8, 0x1 ;  /* 0x000000087e0c7211 */ /* 0x004fc600078a08ff */
[----:B------:R1:W-:Y:S04]  /*129b0*/  STL [R1+0x5ec], R14 ;  /* 0x0005ec0e01007387 */ /* 0x0003e80000100800 */
[----:B------:R-:W-:Y:S04]  /*129c0*/  STL [R1+0x640], R35 ;  /* 0x0006402301007387 */ /* 0x000fe80000100800 */
[----:B------:R2:W-:Y:S04]  /*129d0*/  STL [R1+0x668], R12 ;  /* 0x0006680c01007387 */ /* 0x0005e80000100800 */
[----:B------:R3:W-:Y:S01]  /*129e0*/  STL [R1+0x614], R11 ;  /* 0x0006140b01007387 */ /* 0x0007e20000100800 */
[----:B-1----:R-:W-:-:S02]  /*129f0*/  LEA.HI.X.SX32 R14, R126, R5, 0x1, P5 ;  /* 0x000000057e0e7211 */ /* 0x002fc400028f0eff */
[----:B--2---:R-:W-:Y:S02]  /*12a00*/  LEA R12, P6, R116, R8, 0x1 ;  /* 0x00000008740c7211 */ /* 0x004fe400078c08ff */
[----:B---3--:R-:W-:-:S03]  /*12a10*/  LEA.HI.X.SX32 R11, R136, R5, 0x1, P4 ;  /* 0x00000005880b7211 */ /* 0x008fc600020f0eff */
[----:B------:R1:W-:Y:S01]  /*12a20*/  STL [R1+0x68c], R12 ;  /* 0x00068c0c01007387 */ /* 0x0003e20000100800 */
[----:B------:R-:W-:-:S03]  /*12a30*/  LEA R32, P4, R108, R8, 0x1 ;  /* 0x000000086c207211 */ /* 0x000fc600078808ff */
[----:B------:R2:W-:Y:S01]  /*12a40*/  STL [R1+0x63c], R11 ;  /* 0x00063c0b01007387 */ /* 0x0005e20000100800 */
[----:B-1----:R-:W-:-:S03]  /*12a50*/  LEA R12, P5, R100, R8, 0x1 ;  /* 0x00000008640c7211 */ /* 0x002fc600078a08ff */
[----:B------:R1:W-:Y:S01]  /*12a60*/  STL [R1+0x664], R14 ;  /* 0x0006640e01007387 */ /* 0x0003e20000100800 */
[----:B--2---:R-:W-:-:S03]  /*12a70*/  LEA.HI.X.SX32 R11, R116, R5, 0x1, P6 ;  /* 0x00000005740b7211 */ /* 0x004fc600030f0eff */
[----:B------:R-:W-:Y:S01]  /*12a80*/  STL [R1+0x6ac], R32 ;  /* 0x0006ac2001007387 */ /* 0x000fe20000100800 */
[----:B------:R-:W-:-:S03]  /*12a90*/  LEA R31, P6, R137, R8, 0x1 ;  /* 0x00000008891f7211 */ /* 0x000fc600078c08ff */
[----:B------:R2:W-:Y:S01]  /*12aa0*/  STL [R1+0x6cc], R12 ;  /* 0x0006cc0c01007387 */ /* 0x0005e20000100800 */
[----:B-1----:R-:W-:-:S03]  /*12ab0*/  LEA.HI.X.SX32 R14, R108, R5, 0x1, P4 ;  /* 0x000000056c0e7211 */ /* 0x002fc600020f0eff */
[----:B------:R1:W-:Y:S01]  /*12ac0*/  STL [R1+0x688], R11 ;  /* 0x0006880b01007387 */ /* 0x0003e20000100800 */
[----:B--2---:R-:W-:-:S03]  /*12ad0*/  LEA R12, P4, R129, R8, 0x1 ;  /* 0x00000008810c7211 */ /* 0x004fc600078808ff */
[----:B------:R-:W-:Y:S01]  /*12ae0*/  STL [R1+0x6a8], R14 ;  /* 0x0006a80e01007387 */ /* 0x000fe20000100800 */
[----:B-1----:R-:W-:-:S03]  /*12af0*/  LEA.HI.X.SX32 R11, R100, R5, 0x1, P5 ;  /* 0x00000005640b7211 */ /* 0x002fc600028f0eff */
[----:B------:R-:W-:Y:S01]  /*12b00*/  STL [R1+0x6ec], R31 ;  /* 0x0006ec1f01007387 */ /* 0x000fe20000100800 */
[----:B------:R-:W-:-:S03]  /*12b10*/  LEA R28, P5, R121, R8, 0x1 ;  /* 0x00000008791c7211 */ /* 0x000fc600078a08ff */
[----:B------:R1:W-:Y:S04]  /*12b20*/  STL [R1+0x70c], R12 ;  /* 0x00070c0c01007387 */ /* 0x0003e80000100800 */
[----:B------:R2:W-:Y:S01]  /*12b30*/  STL [R1+0x6c8], R11 ;  /* 0x0006c80b01007387 */ /* 0x0005e20000100800 */
[-C--:B-1----:R-:W-:Y:S02]  /*12b40*/  LEA.HI.X.SX32 R12, R137, R5.reuse, 0x1, P6 ;  /* 0x00000005890c7211 */ /* 0x082fe400030f0eff */
[----:B--2---:R-:W-:-:S03]  /*12b50*/  LEA.HI.X.SX32 R11, R129, R5, 0x1, P4 ;  /* 0x00000005810b7211 */ /* 0x004fc600020f0eff */
[----:B------:R1:W-:Y:S01]  /*12b60*/  STL [R1+0x6e8], R12 ;  /* 0x0006e80c01007387 */ /* 0x0003e20000100800 */
[----:B------:R-:W-:-:S03]  /*12b70*/  LEA R26, P6, R109, R8, 0x1 ;  /* 0x000000086d1a7211 */ /* 0x000fc600078c08ff */
[----:B------:R-:W-:Y:S04]  /*12b80*/  STL [R1+0x72c], R28 ;  /* 0x00072c1c01007387 */ /* 0x000fe80000100800 */
[----:B------:R2:W-:Y:S01]  /*12b90*/  STL [R1+0x708], R11 ;  /* 0x0007080b01007387 */ /* 0x0005e20000100800 */
[----:B-1----:R-:W-:-:S03]  /*12ba0*/  LEA R12, P4, R101, R8, 0x1 ;  /* 0x00000008650c7211 */ /* 0x002fc600078808ff */
[----:B------:R-:W-:Y:S01]  /*12bb0*/  STL [R1+0x74c], R26 ;  /* 0x00074c1a01007387 */ /* 0x000fe20000100800 */
[----:B--2---:R-:W-:-:S03]  /*12bc0*/  LEA.HI.X.SX32 R11, R121, R5, 0x1, P5 ;  /* 0x00000005790b7211 */ /* 0x004fc600028f0eff */
[----:B------:R1:W-:Y:S04]  /*12bd0*/  STL [R1+0x76c], R12 ;  /* 0x00076c0c01007387 */ /* 0x0003e80000100800 */
[----:B------:R2:W-:Y:S01]  /*12be0*/  STL [R1+0x728], R11 ;  /* 0x0007280b01007387 */ /* 0x0005e20000100800 */
[----:B-1----:R-:W-:Y:S02]  /*12bf0*/  LEA R12, P5, R93, R8, 0x1 ;  /* 0x000000085d0c7211 */ /* 0x002fe400078a08ff */
[----:B--2---:R-:W-:-:S03]  /*12c00*/  LEA.HI.X.SX32 R11, R109, R5, 0x1, P6 ;  /* 0x000000056d0b7211 */ /* 0x004fc600030f0eff */
[----:B------:R1:W-:Y:S01]  /*12c10*/  STL [R1+0x78c], R12 ;  /* 0x00078c0c01007387 */ /* 0x0003e20000100800 */
[----:B------:R-:W-:-:S03]  /*12c20*/  LEA R23, P6, R88, R8, 0x1 ;  /* 0x0000000858177211 */ /* 0x000fc600078c08ff */
[----:B------:R2:W-:Y:S01]  /*12c30*/  STL [R1+0x748], R11 ;  /* 0x0007480b01007387 */ /* 0x0005e20000100800 */
[-C--:B------:R-:W-:Y:S02]  /*12c40*/  LEA.HI.X.SX32 R24, R88, R5.reuse, 0x1, P6 ;  /* 0x0000000558187211 */ /* 0x080fe400030f0eff */
[-C--:B-1----:R-:W-:Y:S02]  /*12c50*/  LEA.HI.X.SX32 R12, R101, R5.reuse, 0x1, P4 ;  /* 0x00000005650c7211 */ /* 0x082fe400020f0eff */
[-C--:B------:R-:W-:Y:S02]  /*12c60*/  LEA R22, P4, R84, R8.reuse, 0x1 ;  /* 0x0000000854167211 */ /* 0x080fe400078808ff */
[----:B--2---:R-:W-:Y:S01]  /*12c70*/  LEA.HI.X.SX32 R11, R93, R5, 0x1, P5 ;  /* 0x000000055d0b7211 */ /* 0x004fe200028f0eff */
[----:B------:R1:W-:Y:S01]  /*12c80*/  STL [R1+0x768], R12 ;  /* 0x0007680c01007387 */ /* 0x0003e20000100800 */
[----:B------:R-:W-:-:S03]  /*12c90*/  LEA R21, P5, R92, R8, 0x1 ;  /* 0x000000085c157211 */ /* 0x000fc600078a08ff */
[----:B------:R-:W-:Y:S04]  /*12ca0*/  STL [R1+0x7ac], R23 ;  /* 0x0007ac1701007387 */ /* 0x000fe80000100800 */
[----:B------:R2:W-:Y:S01]  /*12cb0*/  STL [R1+0x788], R11 ;  /* 0x0007880b01007387 */ /* 0x0005e20000100800 */
[----:B-1----:R-:W-:-:S03]  /*12cc0*/  LEA R12, P6, R79, R8, 0x1 ;  /* 0x000000084f0c7211 */ /* 0x002fc600078c08ff */
[----:B------:R-:W-:Y:S01]  /*12cd0*/  STL [R1+0x7cc], R22 ;  /* 0x0007cc1601007387 */ /* 0x000fe20000100800 */
[----:B------:R-:W-:-:S03]  /*12ce0*/  LEA.HI.X.SX32 R14, R92, R5, 0x1, P5 ;  /* 0x000000055c0e7211 */ /* 0x000fc600028f0eff */
[----:B------:R-:W-:Y:S01]  /*12cf0*/  STL [R1+0x7a8], R24 ;  /* 0x0007a81801007387 */ /* 0x000fe20000100800 */
[----:B--2---:R-:W-:-:S03]  /*12d00*/  LEA.HI.X.SX32 R11, R84, R5, 0x1, P4 ;  /* 0x00000005540b7211 */ /* 0x004fc600020f0eff */
[----:B------:R1:W-:Y:S04]  /*12d10*/  STL [R1+0x80c], R12 ;  /* 0x00080c0c01007387 */ /* 0x0003e80000100800 */
[----:B------:R-:W-:Y:S04]  /*12d20*/  STL [R1+0x7ec], R21 ;  /* 0x0007ec1501007387 */ /* 0x000fe80000100800 */
[----:B------:R2:W-:Y:S01]  /*12d30*/  STL [R1+0x7c8], R11 ;  /* 0x0007c80b01007387 */ /* 0x0005e20000100800 */
[----:B-1----:R-:W-:-:S05]  /*12d40*/  LEA R12, P4, R73, R8, 0x1 ;  /* 0x00000008490c7211 */ /* 0x002fca00078808ff */
[----:B------:R1:W-:Y:S01]  /*12d50*/  STL [R1+0x82c], R12 ;  /* 0x00082c0c01007387 */ /* 0x0003e20000100800 */
[----:B--2---:R-:W-:-:S03]  /*12d60*/  LEA R11, P5, R67, R8, 0x1 ;  /* 0x00000008430b7211 */ /* 0x004fc600078a08ff */
[----:B------:R-:W-:Y:S04]  /*12d70*/  STL [R1+0x7e8], R14 ;  /* 0x0007e80e01007387 */ /* 0x000fe80000100800 */
[----:B------:R2:W-:Y:S01]  /*12d80*/  STL [R1+0x84c], R11 ;  /* 0x00084c0b01007387 */ /* 0x0005e20000100800 */
[----:B-1----:R-:W-:Y:S02]  /*12d90*/  LEA.HI.X.SX32 R12, R79, R5, 0x1, P6 ;  /* 0x000000054f0c7211 */ /* 0x002fe400030f0eff */
[----:B------:R-:W-:-:S03]  /*12da0*/  LEA R18, P6, R62, R8, 0x1 ;  /* 0x000000083e127211 */ /* 0x000fc600078c08ff */
[----:B------:R-:W-:Y:S01]  /*12db0*/  STL [R1+0x808], R12 ;  /* 0x0008080c01007387 */ /* 0x000fe20000100800 */
[----:B--2---:R-:W-:-:S03]  /*12dc0*/  LEA.HI.X.SX32 R11, R73, R5, 0x1, P4 ;  /* 0x00000005490b7211 */ /* 0x004fc600020f0eff */
[----:B------:R-:W-:Y:S04]  /*12dd0*/  STL [R1+0xcc4], R73 ;  /* 0x000cc44901007387 */ /* 0x000fe80000100800 */
[----:B------:R1:W-:Y:S01]  /*12de0*/  STL [R1+0x828], R11 ;  /* 0x0008280b01007387 */ /* 0x0003e20000100800 */
[----:B------:R-:W-:-:S03]  /*12df0*/  LEA R17, P4, R56, R8, 0x1 ;  /* 0x0000000838117211 */ /* 0x000fc600078808ff */
[----:B------:R-:W-:Y:S01]  /*12e00*/  STL [R1+0x86c], R18 ;  /* 0x00086c1201007387 */ /* 0x000fe20000100800 */
[----:B-1----:R-:W-:-:S03]  /*12e10*/  LEA.HI.X.SX32 R11, R67, R5, 0x1, P5 ;  /* 0x00000005430b7211 */ /* 0x002fc600028f0eff */
[----:B------:R-:W-:Y:S04]  /*12e20*/  STL [R1+0xcc8], R67 ;  /* 0x000cc84301007387 */ /* 0x000fe80000100800 */
[----:B------:R1:W-:Y:S01]  /*12e30*/  STL [R1+0x848], R11 ;  /* 0x0008480b01007387 */ /* 0x0003e20000100800 */
[----:B------:R-:W-:-:S03]  /*12e40*/  LEA R39, P5, R50, R8, 0x1 ;  /* 0x0000000832277211 */ /* 0x000fc600078a08ff */
[----:B------:R-:W-:Y:S01]  /*12e50*/  STL [R1+0x88c], R17 ;  /* 0x00088c1101007387 */ /* 0x000fe20000100800 */
[----:B-1----:R-:W-:-:S03]  /*12e60*/  LEA.HI.X.SX32 R11, R62, R5, 0x1, P6 ;  /* 0x000000053e0b7211 */ /* 0x002fc600030f0eff */
[----:B------:R1:W-:Y:S01]  /*12e70*/  STL [R1+0xcd0], R62 ;  /* 0x000cd03e01007387 */ /* 0x0003e20000100800 */
[----:B------:R-:W-:-:S03]  /*12e80*/  LEA R73, P6, R44, R8, 0x1 ;  /* 0x000000082c497211 */ /* 0x000fc600078c08ff */
[----:B------:R2:W-:Y:S01]  /*12e90*/  STL [R1+0x868], R11 ;  /* 0x0008680b01007387 */ /* 0x0005e20000100800 */
[----:B------:R-:W-:-:S03]  /*12ea0*/  LEA.HI.X.SX32 R67, R44, R5, 0x1, P6 ;  /* 0x000000052c437211 */ /* 0x000fc600030f0eff */
[----:B------:R-:W-:Y:S01]  /*12eb0*/  STL [R1+0x8ac], R39 ;  /* 0x0008ac2701007387 */ /* 0x000fe20000100800 */
[-C--:B-1----:R-:W-:Y:S02]  /*12ec0*/  LEA.HI.X.SX32 R62, R50, R5.reuse, 0x1, P5 ;  /* 0x00000005323e7211 */ /* 0x082fe400028f0eff */
[-C--:B--2---:R-:W-:Y:S02]  /*12ed0*/  LEA.HI.X.SX32 R11, R56, R5.reuse, 0x1, P4 ;  /* 0x00000005380b7211 */ /* 0x084fe400020f0eff */
[-C--:B------:R-:W-:Y:S02]  /*12ee0*/  LEA R16, P4, R38, R8.reuse, 0x1 ;  /* 0x0000000826107211 */ /* 0x080fe400078808ff */
[-C--:B------:R-:W-:Y:S01]  /*12ef0*/  LEA R45, P5, R20, R8.reuse, 0x1 ;  /* 0x00000008142d7211 */ /* 0x080fe200078a08ff */
[----:B------:R1:W-:Y:S01]  /*12f00*/  STL [R1+0x888], R11 ;  /* 0x0008880b01007387 */ /* 0x0003e20000100800 */
[-C--:B------:R-:W-:Y:S02]  /*12f10*/  LEA R57, P6, R15, R8.reuse, 0x1 ;  /* 0x000000080f397211 */ /* 0x080fe400078c08ff */
[----:B------:R-:W-:Y:S01]  /*12f20*/  LEA.HI.X.SX32 R36, R38, R5, 0x1, P4 ;  /* 0x0000000526247211 */ /* 0x000fe200020f0eff */
[----:B------:R-:W-:Y:S01]  /*12f30*/  STL [R1+0x8cc], R73 ;  /* 0x0008cc4901007387 */ /* 0x000fe20000100800 */
[----:B------:R-:W-:-:S02]  /*12f40*/  LEA R69, P4, R29, R8, 0x1 ;  /* 0x000000081d457211 */ /* 0x000fc400078808ff */
[----:B------:R-:W-:Y:S01]  /*12f50*/  LEA.HI.X.SX32 R40, R20, R5, 0x1, P5 ;  /* 0x0000000514287211 */ /* 0x000fe200028f0eff */
[----:B------:R-:W-:Y:S01]  /*12f60*/  STL [R1+0x8a8], R62 ;  /* 0x0008a83e01007387 */ /* 0x000fe20000100800 */
[----:B------:R-:W-:-:S03]  /*12f70*/  LEA R65, P5, R33, R8, 0x1 ;  /* 0x0000000821417211 */ /* 0x000fc600078a08ff */
[----:B------:R-:W-:Y:S01]  /*12f80*/  STL [R1+0x8ec], R16 ;  /* 0x0008ec1001007387 */ /* 0x000fe20000100800 */
[----:B------:R-:W-:-:S03]  /*12f90*/  LEA.HI.X.SX32 R51, R15, R5, 0x1, P6 ;  /* 0x000000050f337211 */ /* 0x000fc600030f0eff */
        /* <DEDUP_REMOVED lines=24> */
[----:B------:R-:W-:Y:S04]  /*13120*/  STL [R1+0x988], R41 ;  /* 0x0009882901007387 */ /* 0x000fe80000100800 */
[----:B------:R-:W-:Y:S04]  /*13130*/  STL [R1+0x1f4], R70 ;  /* 0x0001f44601007387 */ /* 0x000fe80000100800 */
[----:B------:R-:W-:Y:S04]  /*13140*/  STL [R1+0x1b0], R47 ;  /* 0x0001b02f01007387 */ /* 0x000fe80000100800 */
[----:B------:R-:W-:Y:S04]  /*13150*/  STL [R1+0x5d0], R61 ;  /* 0x0005d03d01007387 */ /* 0x000fe80000100800 */
[----:B------:R-:W-:Y:S04]  /*13160*/  STL [R1+0x1f0], R59 ;  /* 0x0001f03b01007387 */ /* 0x000fe80000100800 */
[----:B------:R-:W-:Y:S04]  /*13170*/  STL [R1+0x5f8], R74 ;  /* 0x0005f84a01007387 */ /* 0x000fe80000100800 */
[----:B------:R-:W-:Y:S04]  /*13180*/  STL [R1+0x250], R76 ;  /* 0x0002504c01007387 */ /* 0x000fe80000100800 */
[----:B------:R-:W-:Y:S04]  /*13190*/  STL [R1+0x620], R68 ;  /* 0x0006204401007387 */ /* 0x000fe80000100800 */
[----:B------:R-:W2:Y:S04]  /*131a0*/  LDL.LU R82, [R1+0x230] ;  /* 0x0002300001527983 */ /* 0x000ea80000300800 */
[----:B------:R-:W3:Y:S01]  /*131b0*/  LDL.LU R90, [R1+0x21c] ;  /* 0x00021c00015a7983 */ /* 0x000ee20000300800 */
[----:B------:R-:W-:-:S02]  /*131c0*/  LEA R55, P6, R134, R8, 0x1 ;  /* 0x0000000886377211 */ /* 0x000fc400078c08ff */
[-C--:B------:R-:W-:Y:S01]  /*131d0*/  LEA.HI.X.SX32 R77, R6, R5.reuse, 0x1, P4 ;  /* 0x00000005064d7211 */ /* 0x080fe200020f0eff */
[----:B------:R-:W4:Y:S01]  /*131e0*/  LDL.LU R14, [R1+0x270] ;  /* 0x00027000010e7983 */ /* 0x000f220000300800 */
[-C--:B------:R-:W-:Y:S02]  /*131f0*/  LEA R48, P4, R124, R8.reuse, 0x1 ;  /* 0x000000087c307211 */ /* 0x080fe400078808ff */
[-C--:B------:R-:W-:Y:S01]  /*13200*/  LEA.HI.X.SX32 R71, R0, R5.reuse, 0x1, P5 ;  /* 0x0000000500477211 */ /* 0x080fe200028f0eff */
[----:B------:R-:W4:Y:S01]  /*13210*/  LDL.LU R139, [R1+0x274] ;  /* 0x00027400018b7983 */ /* 0x000f220000300800 */
[-C--:B------:R-:W-:Y:S02]  /*13220*/  LEA R42, P5, R114, R8.reuse, 0x1 ;  /* 0x00000008722a7211 */ /* 0x080fe400078a08ff */
[----:B------:R-:W-:Y:S01]  /*13230*/  LEA.HI.X.SX32 R58, R134, R5, 0x1, P6 ;  /* 0x00000005863a7211 */ /* 0x000fe200030f0eff */
[----:B------:R-:W-:Y:S01]  /*13240*/  STL [R1+0x5f4], R77 ;  /* 0x0005f44d01007387 */ /* 0x000fe20000100800 */
[----:B------:R-:W-:-:S02]  /*13250*/  LEA R9, P6, R106, R8, 0x1 ;  /* 0x000000086a097211 */ /* 0x000fc400078c08ff */
[-C--:B------:R-:W-:Y:S01]  /*13260*/  LEA.HI.X.SX32 R52, R124, R5.reuse, 0x1, P4 ;  /* 0x000000057c347211 */ /* 0x080fe200020f0eff */
[----:B------:R-:W-:Y:S01]  /*13270*/  STL [R1+0x648], R55 ;  /* 0x0006483701007387 */ /* 0x000fe20000100800 */
[-C--:B------:R-:W-:Y:S02]  /*13280*/  LEA R117, P4, R98, R8.reuse, 0x1 ;  /* 0x0000000862757211 */ /* 0x080fe400078808ff */
[----:B------:R-:W-:Y:S01]  /*13290*/  LEA.HI.X.SX32 R46, R114, R5, 0x1, P5 ;  /* 0x00000005722e7211 */ /* 0x000fe200028f0eff */
[----:B------:R-:W-:Y:S01]  /*132a0*/  STL [R1+0x61c], R71 ;  /* 0x00061c4701007387 */ /* 0x000fe20000100800 */
[----:B------:R-:W-:-:S03]  /*132b0*/  LEA R10, P5, R135, R8, 0x1 ;  /* 0x00000008870a7211 */ /* 0x000fc600078a08ff */
[----:B------:R-:W-:Y:S01]  /*132c0*/  STL [R1+0x670], R48 ;  /* 0x0006703001007387 */ /* 0x000fe20000100800 */
[----:B-1----:R-:W-:-:S03]  /*132d0*/  LEA.HI.X.SX32 R11, R106, R5, 0x1, P6 ;  /* 0x000000056a0b7211 */ /* 0x002fc600030f0eff */
        /* <DEDUP_REMOVED lines=89> */
[----:B------:R-:W-:Y:S01]  /*13870*/  STL [R1+0x954], R6 ;  /* 0x0009540601007387 */ /* 0x000fe20000100800 */
[----:B------:R-:W-:-:S03]  /*13880*/  LEA.HI.X.SX32 R101, R27, R5, 0x1, P5 ;  /* 0x000000051b657211 */ /* 0x000fc600028f0eff */
[----:B------:R-:W-:Y:S04]  /*13890*/  STL [R1+0x930], R109 ;  /* 0x0009306d01007387 */ /* 0x000fe80000100800 */
[----:B------:R-:W-:Y:S01]  /*138a0*/  STL [R1+0x974], R102 ;  /* 0x0009746601007387 */ /* 0x000fe20000100800 */
[----:B------:R-:W-:-:S03]  /*138b0*/  LEA.HI.X.SX32 R95, R3, R5, 0x1, P6 ;  /* 0x00000005035f7211 */ /* 0x000fc600030f0eff */
[----:B------:R-:W-:Y:S04]  /*138c0*/  STL [R1+0x950], R7 ;  /* 0x0009500701007387 */ /* 0x000fe80000100800 */
[----:B------:R-:W-:Y:S04]  /*138d0*/  STL [R1+0x994], R97 ;  /* 0x0009946101007387 */ /* 0x000fe80000100800 */
[----:B------:R-:W-:Y:S01]  /*138e0*/  STL [R1+0x970], R103 ;  /* 0x0009706701007387 */ /* 0x000fe20000100800 */
[----:B------:R-:W-:-:S03]  /*138f0*/  LEA R86, P6, R2, R8, 0x1 ;  /* 0x0000000802567211 */ /* 0x000fc600078c08ff */
[----:B------:R-:W-:Y:S04]  /*13900*/  STL [R1+0x1bc], R94 ;  /* 0x0001bc5e01007387 */ /* 0x000fe80000100800 */
[----:B------:R-:W4:Y:S04]  /*13910*/  LDL.LU R3, [R1+0x278] ;  /* 0x0002780001037983 */ /* 0x000f280000300800 */
[----:B------:R-:W4:Y:S04]  /*13920*/  LDL R13, [R1+0x198] ;  /* 0x00019800010d7983 */ /* 0x000f280000100800 */
[----:B------:R-:W4:Y:S04]  /*13930*/  LDL R12, [R1+0x19c] ;  /* 0x00019c00010c7983 */ /* 0x000f280000100800 */
[----:B------:R-:W-:Y:S01]  /*13940*/  STL [R1+0x990], R101 ;  /* 0x0009906501007387 */ /* 0x000fe20000100800 */
[----:B------:R-:W-:-:S02]  /*13950*/  LEA.HI.X.SX32 R87, R2, R5, 0x1, P6 ;  /* 0x0000000502577211 */ /* 0x000fc400030f0eff */
[-C--:B--2---:R-:W-:Y:S02]  /*13960*/  LEA R93, P4, R82, R8.reuse, 0x1 ;  /* 0x00000008525d7211 */ /* 0x084fe400078808ff */
[-C--:B---3--:R-:W-:Y:S02]  /*13970*/  LEA R89, P5, R90, R8.reuse, 0x1 ;  /* 0x000000085a597211 */ /* 0x088fe400078a08ff */
[----:B------:R-:W-:Y:S01]  /*13980*/  LEA.HI.X.SX32 R91, R82, R5, 0x1, P4 ;  /* 0x00000005525b7211 */ /* 0x000fe200020f0eff */
[----:B------:R-:W-:Y:S04]  /*13990*/  STL [R1+0x1fc], R93 ;  /* 0x0001fc5d01007387 */ /* 0x000fe80000100800 */
[----:B------:R-:W-:Y:S04]  /*139a0*/  STL [R1+0x1b8], R95 ;  /* 0x0001b85f01007387 */ /* 0x000fe80000100800 */
[----:B------:R-:W-:Y:S04]  /*139b0*/  STL [R1+0x5d8], R89 ;  /* 0x0005d85901007387 */ /* 0x000fe80000100800 */
[----:B------:R-:W-:Y:S04]  /*139c0*/  STL [R1+0x1f8], R91 ;  /* 0x0001f85b01007387 */ /* 0x000fe80000100800 */
[----:B------:R-:W-:Y:S04]  /*139d0*/  STL [R1+0x600], R86 ;  /* 0x0006005601007387 */ /* 0x000fe80000100800 */
[----:B------:R-:W2:Y:S01]  /*139e0*/  LDL.LU R2, [R1+0xdc0] ;  /* 0x000dc00001027983 */ /* 0x000ea20000300800 */
[----:B------:R-:W-:-:S04]  /*139f0*/  LEA R83, P4, R4, R8, 0x1 ;  /* 0x0000000804537211 */ /* 0x000fc800078808ff */
[----:B------:R-:W-:Y:S02]  /*13a00*/  LEA.HI.X.SX32 R85, R4, R5, 0x1, P4 ;  /* 0x0000000504557211 */ /* 0x000fe400020f0eff */
[----:B------:R-:W1:Y:S01]  /*13a10*/  S2R R4, SR_TID.X ;  /* 0x0000000000047919 */ /* 0x000e620000002100 */
[----:B----4-:R-:W-:Y:S02]  /*13a20*/  ISETP.GE.AND P6, PT, R14, RZ, PT ;  /* 0x000000ff0e00720c */ /* 0x010fe40003fc6270 */
[----:B------:R-:W-:-:S04]  /*13a30*/  LEA R14, P4, R122, R8, 0x1 ;  /* 0x000000087a0e7211 */ /* 0x000fc800078808ff */
[----:B------:R-:W-:Y:S02]  /*13a40*/  LEA.HI.X.SX32 R15, R122, R5, 0x1, P4 ;  /* 0x000000057a0f7211 */ /* 0x000fe400020f0eff */
[----:B--2---:R-:W-:-:S06]  /*13a50*/  PRMT R2, RZ, 0x7610, R2 ;  /* 0x00007610ff027816 */ /* 0x004fcc0000000002 */
[----:B------:R-:W2:Y:S01]  /*13a60*/  @P2 LDG.E.U16 R2, desc[UR24][R12.64] ;  /* 0x000000180c022981 */ /* 0x000ea2000c1e1500 */
[----:B------:R-:W-:Y:S02]  /*13a70*/  ISETP.GE.AND P4, PT, R3, RZ, PT ;  /* 0x000000ff0300720c */ /* 0x000fe40003f86270 */
[----:B------:R-:W3:Y:S01]  /*13a80*/  LDC R3, c[0x0][0x3a0] ;  /* 0x0000e800ff037b82 */ /* 0x000ee20000000800 */
[----:B-1----:R-:W-:Y:S02]  /*13a90*/  SHF.R.U32.HI R4, RZ, 0x6, R4 ;  /* 0x00000006ff047819 */ /* 0x002fe40000011604 */
[-C--:B------:R-:W-:Y:S02]  /*13aa0*/  LEA.HI.X.SX32 R90, R90, R5.reuse, 0x1, P5 ;  /* 0x000000055a5a7211 */ /* 0x080fe400028f0eff */
[----:B------:R-:W-:Y:S02]  /*13ab0*/  LEA R81, P5, R132, R8, 0x1 ;  /* 0x0000000884517211 */ /* 0x000fe400078a08ff */
[----:B------:R-:W-:Y:S01]  /*13ac0*/  SGXT.U32 R4, R4, 0x1 ;  /* 0x000000010404781a */ /* 0x000fe20000000000 */
[----:B------:R-:W-:Y:S01]  /*13ad0*/  STL [R1+0x5d4], R90 ;  /* 0x0005d45a01007387 */ /* 0x000fe20000100800 */
[----:B------:R-:W-:-:S02]  /*13ae0*/  LEA.HI.X.SX32 R82, R132, R5, 0x1, P5 ;  /* 0x0000000584527211 */ /* 0x000fc400028f0eff */
[----:B------:R-:W-:Y:S01]  /*13af0*/  ISETP.GE.AND P5, PT, R139, RZ, PT ;  /* 0x000000ff8b00720c */ /* 0x000fe20003fa6270 */
[----:B------:R-:W-:Y:S01]  /*13b00*/  STL [R1+0x628], R83 ;  /* 0x0006285301007387 */ /* 0x000fe20000100800 */
[----:B------:R-:W-:-:S03]  /*13b10*/  LOP3.LUT R139, R4, 0x7e, RZ, 0xfc, !PT ;  /* 0x0000007e048b7812 */ /* 0x000fc600078efcff */
[----:B------:R-:W-:Y:S04]  /*13b20*/  STL [R1+0x5fc], R87 ;  /* 0x0005fc5701007387 */ /* 0x000fe80000100800 */
[----:B------:R-:W-:Y:S04]  /*13b30*/  STL [R1+0x650], R81 ;  /* 0x0006505101007387 */ /* 0x000fe80000100800 */
[----:B------:R-:W-:Y:S01]  /*13b40*/  STL [R1+0x624], R85 ;  /* 0x0006245501007387 */ /* 0x000fe20000100800 */
[----:B---3--:R-:W-:-:S03]  /*13b50*/  ISETP.LT.AND P0, PT, R139, R3, P0 ;  /* 0x000000038b00720c */ /* 0x008fc60000701270 */
[----:B------:R-:W-:Y:S04]  /*13b60*/  STL [R1+0x674], R14 ;  /* 0x0006740e01007387 */ /* 0x000fe80000100800 */
[----:B------:R-:W-:Y:S04]  /*13b70*/  STL [R1+0x64c], R82 ;  /* 0x00064c5201007387 */ /* 0x000fe80000100800 */
[----:B------:R-:W3:Y:S04]  /*13b80*/  LDL.LU R139, [R1+0xdbc] ;  /* 0x000dbc00018b7983 */ /* 0x000ee80000300800 */
[----:B------:R-:W-:Y:S04]  /*13b90*/  STL [R1+0x2b4], R15 ;  /* 0x0002b40f01007387 */ /* 0x000fe80000100800 */
[----:B--2---:R1:W-:Y:S04]  /*13ba0*/  STL [R1+0x498], R2 ;  /* 0x0004980201007387 */ /* 0x0043e80000100800 */
[----:B-1----:R-:W2:Y:S04]  /*13bb0*/  LDL.LU R2, [R1+0xdb8] ;  /* 0x000db80001027983 */ /* 0x002ea80000300800 */
[----:B------:R-:W4:Y:S04]  /*13bc0*/  LDL R12, [R1+0x1d8] ;  /* 0x0001d800010c7983 */ /* 0x000f280000100800 */
[----:B------:R-:W4:Y:S01]  /*13bd0*/  LDL R13, [R1+0x1dc] ;  /* 0x0001dc00010d7983 */ /* 0x000f220000100800 */
[----:B---3--:R-:W-:-:S02]  /*13be0*/  PRMT R139, RZ, 0x7610, R139 ;  /* 0x00007610ff8b7816 */ /* 0x008fc4000000008b */
[----:B----4-:R-:W-:-:S04]  /*13bf0*/  @P2 LOP3.LUT R13, R13, R12, RZ, 0x3c, !PT ;  /* 0x0000000c0d0d2212 */ /* 0x010fc800078e3cff */
[----:B------:R-:W-:-:S04]  /*13c00*/  @P2 LOP3.LUT R12, R13, R12, RZ, 0x3c, !PT ;  /* 0x0000000c0d0c2212 */ /* 0x000fc800078e3cff */
[----:B------:R-:W-:-:S05]  /*13c10*/  @P2 LOP3.LUT R13, R13, R12, RZ, 0x3c, !PT ;  /* 0x0000000c0d0d2212 */ /* 0x000fca00078e3cff */
[----:B------:R-:W3:Y:S04]  /*13c20*/  @P2 LDG.E.U16 R139, desc[UR24][R12.64] ;  /* 0x000000180c8b2981 */ /* 0x000ee8000c1e1500 */
[----:B---3--:R1:W-:Y:S04]  /*13c30*/  STL [R1+0x494], R139 ;  /* 0x0004948b01007387 */ /* 0x0083e80000100800 */
[----:B-1----:R-:W3:Y:S04]  /*13c40*/  LDL.LU R139, [R1+0xdb4] ;  /* 0x000db400018b7983 */ /* 0x002ee80000300800 */
[----:B------:R-:W4:Y:S04]  /*13c50*/  LDL R12, [R1+0x238] ;  /* 0x00023800010c7983 */ /* 0x000f280000100800 */
[----:B------:R-:W4:Y:S01]  /*13c60*/  LDL R13, [R1+0x23c] ;  /* 0x00023c00010d7983 */ /* 0x000f220000100800 */
[----:B--2---:R-:W-:-:S02]  /*13c70*/  PRMT R2, RZ, 0x7610, R2 ;  /* 0x00007610ff027816 */ /* 0x004fc40000000002 */
[----:B----4-:R-:W-:-:S04]  /*13c80*/  @P2 LOP3.LUT R13, R13, R12, RZ, 0x3c, !PT ;  /* 0x0000000c0d0d2212 */ /* 0x010fc800078e3cff */
[----:B------:R-:W-:-:S04]  /*13c90*/  @P2 LOP3.LUT R12, R13, R12, RZ, 0x3c, !PT ;  /* 0x0000000c0d0c2212 */ /* 0x000fc800078e3cff */
[----:B------:R-:W-:-:S05]  /*13ca0*/  @P2 LOP3.LUT R13, R13, R12, RZ, 0x3c, !PT ;  /* 0x0000000c0d0d2212 */ /* 0x000fca00078e3cff */
[----:B------:R-:W2:Y:S04]  /*13cb0*/  @P2 LDG.E.U16 R2, desc[UR24][R12.64] ;  /* 0x000000180c022981 */ /* 0x000ea8000c1e1500 */
        /* <DEDUP_REMOVED lines=202> */
[----:B------:R-:W-:-:S02]  /*14960*/  PRMT R132, RZ, 0x7610, R132 ;  /* 0x00007610ff847816 */ /* 0x000fc40000000084 */
[----:B----4-:R-:W-:-:S04]  /*14970*/  @P2 LOP3.LUT R13, R13, R12, RZ, 0x3c, !PT ;  /* 0x0000000c0d0d2212 */ /* 0x010fc800078e3cff */
[----:B------:R-:W-:-:S04]  /*14980*/  @P2 LOP3.LUT R12, R13, R12, RZ, 0x3c, !PT ;  /* 0x0000000c0d0c2212 */ /* 0x000fc800078e3cff */
[----:B------:R-:W-:-:S05]  /*14990*/  @P2 LOP3.LUT R13, R13, R12, RZ, 0x3c, !PT ;  /* 0x0000000c0d0d2212 */ /* 0x000fca00078e3cff */
[----:B------:R1:W4:Y:S04]  /*149a0*/  @P2 LDG.E.U16 R132, desc[UR24][R12.64] ;  /* 0x000000180c842981 */ /* 0x000328000c1e1500 */
[----:B------:R-:W1:Y:S04]  /*149b0*/  LDL R12, [R1+0x8d8] ;  /* 0x0008d800010c7983 */ /* 0x000e680000100800 */
[----:B------:R-:W1:Y:S01]  /*149c0*/  LDL R13, [R1+0x8dc] ;  /* 0x0008dc00010d7983 */ /* 0x000e620000100800 */
[----:B---3--:R-:W-:Y:S02]  /*149d0*/  PRMT R139, RZ, 0x7610, R139 ;  /* 0x00007610ff8b7816 */ /* 0x008fe4000000008b */
[----:B-1----:R-:W-:-:S04]  /*149e0*/  @P2 LOP3.LUT R13, R13, R12, RZ, 0x3c, !PT ;  /* 0x0000000c0d0d2212 */ /* 0x002fc800078e3cff */
[----:B------:R-:W-:-:S04]  /*149f0*/  @P2 LOP3.LUT R12, R13, R12, RZ, 0x3c, !PT ;  /* 0x0000000c0d0c2212 */ /* 0x000fc800078e3cff */
[----:B------:R-:W-:-:S05]  /*14a00*/  @P2 LOP3.LUT R13, R13, R12, RZ, 0x3c, !PT ;  /* 0x0000000c0d0d2212 */ /* 0x000fca00078e3cff */
[----:B------:R-:W3:Y:S04]  /*14a10*/  @P2 LDG.E.U16 R139, desc[UR24][R12.64] ;  /* 0x000000180c8b2981 */ /* 0x000ee8000c1e1500 */
[----:B----4-:R1:W-:Y:S04]  /*14a20*/  STL [R1+0x434], R132 ;  /* 0x0004348401007387 */ /* 0x0103e80000100800 */
[----:B-1----:R-:W4:Y:S04]  /*14a30*/  LDL R132, [R1+0x5e8] ;  /* 0x0005e80001847983 */ /* 0x002f280000100800 */
[----:B---3--:R1:W-:Y:S04]  /*14a40*/  STL [R1+0x430], R139 ;  /* 0x0004308b01007387 */ /* 0x0083e80000100800 */
[----:B-1----:R-:W3:Y:S04]  /*14a50*/  LDL.LU R139, [R1+0xd54] ;  /* 0x000d5400018b7983 */ /* 0x002ee80000300800 */
[----:B------:R-:W3:Y:S04]  /*14a60*/  LDL R12, [R1+0x8f8] ;  /* 0x0008f800010c7983 */ /* 0x000ee80000100800 */
[----:B------:R-:W3:Y:S01]  /*14a70*/  LDL R13, [R1+0x8fc] ;  /* 0x0008fc00010d7983 */ /* 0x000ee20000100800 */
[----:B--2---:R-:W-:-:S02]  /*14a80*/  PRMT R2, RZ, 0x7610, R2 ;  /* 0x00007610ff027816 */ /* 0x004fc40000000002 */
[----:B---3--:R-:W-:-:S04]  /*14a90*/  @P2 LOP3.LUT R13, R13, R12, RZ, 0x3c, !PT ;  /* 0x0000000c0d0d2212 */ /* 0x008fc800078e3cff */
[----:B------:R-:W-:-:S04]  /*14aa0*/  @P2 LOP3.LUT R12, R13, R12, RZ, 0x3c, !PT ;  /* 0x0000000c0d0c2212 */ /* 0x000fc800078e3cff */
[----:B------:R-:W-:-:S05]  /*14ab0*/  @P2 LOP3.LUT R13, R13, R12, RZ, 0x3c, !PT ;  /* 0x0000000c0d0d2212 */ /* 0x000fca00078e3cff */
[----:B------:R1:W2:Y:S04]  /*14ac0*/  @P2 LDG.E.U16 R2, desc[UR24][R12.64] ;  /* 0x000000180c022981 */ /* 0x0002a8000c1e1500 */
[----:B------:R-:W1:Y:S04]  /*14ad0*/  LDL R12, [R1+0x918] ;  /* 0x00091800010c7983 */ /* 0x000e680000100800 */
[----:B------:R-:W1:Y:S01]  /*14ae0*/  LDL R13, [R1+0x91c] ;  /* 0x00091c00010d7983 */ /* 0x000e620000100800 */
[----:B------:R-:W-:Y:S02]  /*14af0*/  PRMT R139, RZ, 0x7610, R139 ;  /* 0x00007610ff8b7816 */ /* 0x000fe4000000008b */
[----:B-1----:R-:W-:-:S04]  /*14b00*/  @P2 LOP3.LUT R13, R13, R12, RZ, 0x3c, !PT ;  /* 0x0000000c0d0d2212 */ /* 0x002fc800078e3cff */
[----:B------:R-:W-:-:S04]  /*14b10*/  @P2 LOP3.LUT R12, R13, R12, RZ, 0x3c, !PT ;  /* 0x0000000c0d0c2212 */ /* 0x000fc800078e3cff */
[----:B------:R-:W-:-:S05]  /*14b20*/  @P2 LOP3.LUT R13, R13, R12, RZ, 0x3c, !PT ;  /* 0x0000000c0d0d2212 */ /* 0x000fca00078e3cff */
[----:B------:R-:W3:Y:S04]  /*14b30*/  @P2 LDG.E.U16 R139, desc[UR24][R12.64] ;  /* 0x000000180c8b2981 */ /* 0x000ee8000c1e1500 */
[----:B--2---:R-:W-:Y:S04]  /*14b40*/  STL [R1+0xc04], R2 ;  /* 0x000c040201007387 */ /* 0x004fe80000100800 */
[----:B---3--:R1:W-:Y:S04]  /*14b50*/  STL [R1+0x428], R139 ;  /* 0x0004288b01007387 */ /* 0x0083e80000100800 */
[----:B-1----:R-:W2:Y:S04]  /*14b60*/  LDL.LU R139, [R1+0xd50] ;  /* 0x000d5000018b7983 */ /* 0x002ea80000300800 */
[----:B------:R-:W3:Y:S04]  /*14b70*/  LDL R12, [R1+0x938] ;  /* 0x00093800010c7983 */ /* 0x000ee80000100800 */
[----:B------:R-:W3:Y:S01]  /*14b80*/  LDL R13, [R1+0x93c] ;  /* 0x00093c00010d7983 */ /* 0x000ee20000100800 */
[----:B------:R-:W-:-:S02]  /*14b90*/  PRMT R107, RZ, 0x7610, R107 ;  /* 0x00007610ff6b7816 */ /* 0x000fc4000000006b */
[----:B---3--:R-:W-:-:S04]  /*14ba0*/  @P2 LOP3.LUT R13, R13, R12, RZ, 0x3c, !PT ;  /* 0x0000000c0d0d2212 */ /* 0x008fc800078e3cff */
[----:B------:R-:W-:-:S04]  /*14bb0*/  @P2 LOP3.LUT R12, R13, R12, RZ, 0x3c, !PT ;  /* 0x0000000c0d0c2212 */ /* 0x000fc800078e3cff */
[----:B------:R-:W-:-:S05]  /*14bc0*/  @P2 LOP3.LUT R13, R13, R12, RZ, 0x3c, !PT ;  /* 0x0000000c0d0d2212 */ /* 0x000fca00078e3cff */
[----:B------:R1:W3:Y:S04]  /*14bd0*/  @P2 LDG.E.U16 R107, desc[UR24][R12.64] ;  /* 0x000000180c6b2981 */ /* 0x0002e8000c1e1500 */
[----:B------:R-:W1:Y:S04]  /*14be0*/  LDL R12, [R1+0x958] ;  /* 0x00095800010c7983 */ /* 0x000e680000100800 */
[----:B------:R-:W1:Y:S01]  /*14bf0*/  LDL R13, [R1+0x95c] ;  /* 0x00095c00010d7983 */ /* 0x000e620000100800 */
[----:B------:R-:W-:Y:S02]  /*14c00*/  PRMT R138, RZ, 0x7610, R138 ;  /* 0x00007610ff8a7816 */ /* 0x000fe4000000008a */
[----:B-1----:R-:W-:-:S04]  /*14c10*/  @P2 LOP3.LUT R13, R13, R12, RZ, 0x3c, !PT ;  /* 0x0000000c0d0d2212 */ /* 0x002fc800078e3cff */
[----:B------:R-:W-:-:S04]  /*14c20*/  @P2 LOP3.LUT R12, R13, R12, RZ, 0x3c, !PT ;  /* 0x0000000c0d0c2212 */ /* 0x000fc800078e3cff */
[----:B------:R-:W-:-:S05]  /*14c30*/  @P2 LOP3.LUT R13, R13, R12, RZ, 0x3c, !PT ;  /* 0x0000000c0d0d2212 */ /* 0x000fca00078e3cff */
[----:B------:R-:W2:Y:S04]  /*14c40*/  @P2 LDG.E.U16 R138, desc[UR24][R12.64] ;  /* 0x000000180c8a2981 */ /* 0x000ea8000c1e1500 */
[----:B---3--:R1:W-:Y:S04]  /*14c50*/  STL [R1+0x424], R107 ;  /* 0x0004246b01007387 */ /* 0x0083e80000100800 */
[----:B-1----:R-:W3:Y:S04]  /*14c60*/  LDL R107, [R1+0x684] ;  /* 0x00068400016b7983 */ /* 0x002ee80000100800 */
[----:B--2---:R1:W-:Y:S04]  /*14c70*/  STL [R1+0x420], R138 ;  /* 0x0004208a01007387 */ /* 0x0043e80000100800 */
[----:B-1----:R-:W2:Y:S04]  /*14c80*/  LDL.LU R138, [R1+0xd4c] ;  /* 0x000d4c00018a7983 */ /* 0x002ea80000300800 */
[----:B------:R-:W2:Y:S04]  /*14c90*/  LDL R12, [R1+0x978] ;  /* 0x00097800010c7983 */ /* 0x000ea80000100800 */
[----:B------:R-:W2:Y:S01]  /*14ca0*/  LDL R13, [R1+0x97c] ;  /* 0x00097c00010d7983 */ /* 0x000ea20000100800 */
[----:B------:R-:W-:-:S02]  /*14cb0*/  PRMT R139, RZ, 0x7610, R139 ;  /* 0x00007610ff8b7816 */ /* 0x000fc4000000008b */
[----:B--2---:R-:W-:-:S04]  /*14cc0*/  @P2 LOP3.LUT R13, R13, R12, RZ, 0x3c, !PT ;  /* 0x0000000c0d0d2212 */ /* 0x004fc800078e3cff */
[----:B------:R-:W-:-:S04]  /*14cd0*/  @P2 LOP3.LUT R12, R13, R12, RZ, 0x3c, !PT ;  /* 0x0000000c0d0c2212 */ /* 0x000fc800078e3cff */
[----:B------:R-:W-:-:S05]  /*14ce0*/  @P2 LOP3.LUT R13, R13, R12, RZ, 0x3c, !PT ;  /* 0x0000000c0d0d2212 */ /* 0x000fca00078e3cff */
[----:B------:R-:W2:Y:S04]  /*14cf0*/  @P2 LDG.E.U16 R139, desc[UR24][R12.64] ;  /* 0x000000180c8b2981 */ /* 0x000ea8000c1e1500 */
        /* <DEDUP_REMOVED lines=26> */
[----:B------:R4:W2:Y:S04]  /*14ea0*/  @P2 LDG.E.U16 R4, desc[UR24][R12.64] ;  /* 0x000000180c042981 */ /* 0x0008a8000c1e1500 */
[----:B------:R-:W3:Y:S01]  /*14eb0*/  LDL R13, [R1+0x5e4] ;  /* 0x0005e400010d7983 */ /* 0x000ee20000100800 */
[----:B------:R-:W-:Y:S01]  /*14ec0*/  PRMT R99, RZ, 0x7610, R99 ;  /* 0x00007610ff637816 */ /* 0x000fe20000000063 */
[----:B----4-:R-:W-:Y:S02]  /*14ed0*/  @P2 IMAD.MOV.U32 R12, RZ, RZ, R132 ;  /* 0x000000ffff0c2224 */ /* 0x010fe400078e0084 */
[----:B--2---:R1:W-:Y:S01]  /*14ee0*/  STL [R1+0x410], R4 ;  /* 0x0004100401007387 */ /* 0x0043e20000100800 */
[----:B------:R-:W-:-:S03]  /*14ef0*/  PRMT R138, RZ, 0x7610, R138 ;  /* 0x00007610ff8a7816 */ /* 0x000fc6000000008a */
[----:B------:R-:W2:Y:S04]  /*14f00*/  LDL R132, [R1+0x720] ;  /* 0x0007200001847983 */ /* 0x000ea80000100800 */
[----:B---3--:R3:W4:Y:S04]  /*14f10*/  @P2 LDG.E.U16 R99, desc[UR24][R12.64] ;  /* 0x000000180c632981 */ /* 0x008728000c1e1500 */
[----:B-1----:R-:W2:Y:S04]  /*14f20*/  LDL R4, [R1+0x704] ;  /* 0x0007040001047983 */ /* 0x002ea80000100800 */
[----:B------:R-:W3:Y:S04]  /*14f30*/  LDL R12, [R1+0x60c] ;  /* 0x00060c00010c7983 */ /* 0x000ee80000100800 */
[----:B------:R-:W3:Y:S02]  /*14f40*/  LDL R13, [R1+0x610] ;  /* 0x00061000010d7983 */ /* 0x000ee40000100800 */
[----:B---3--:R-:W-:-:S04]  /*14f50*/  @P2 LOP3.LUT R13, R13, R12, RZ, 0x3c, !PT ;  /* 0x0000000c0d0d2212 */ /* 0x008fc800078e3cff */
[----:B------:R-:W-:-:S04]  /*14f60*/  @P2 LOP3.LUT R12, R13, R12, RZ, 0x3c, !PT ;  /* 0x0000000c0d0c2212 */ /* 0x000fc800078e3cff */
[----:B------:R-:W-:-:S05]  /*14f70*/  @P2 LOP3.LUT R13, R13, R12, RZ, 0x3c, !PT ;  /* 0x0000000c0d0d2212 */ /* 0x000fca00078e3cff */
[----:B------:R-:W3:Y:S04]  /*14f80*/  @P2 LDG.E.U16 R138, desc[UR24][R12.64] ;  /* 0x000000180c8a2981 */ /* 0x000ee8000c1e1500 */
[----:B----4-:R1:W-:Y:S04]  /*14f90*/  STL [R1+0x40c], R99 ;  /* 0x00040c6301007387 */ /* 0x0103e80000100800 */
[----:B-1----:R-:W4:Y:S04]  /*14fa0*/  LDL R99, [R1+0x724] ;  /* 0x0007240001637983 */ /* 0x002f280000100800 */
[----:B---3--:R1:W-:Y:S04]  /*14fb0*/  STL [R1+0x408], R138 ;  /* 0x0004088a01007387 */ /* 0x0083e80000100800 */
[----:B-1----:R-:W3:Y:S04]  /*14fc0*/  LDL.LU R138, [R1+0xd3c] ;  /* 0x000d3c00018a7983 */ /* 0x002ee80000300800 */
        /* <DEDUP_REMOVED lines=11> */
[----:B---3--:R-:W-:-:S02]  /*15080*/  PRMT R138, RZ, 0x7610, R138 ;  /* 0x00007610ff8a7816 */ /* 0x008fc4000000008a */
[----:B--2---:R-:W-:-:S04]  /*15090*/  @P2 LOP3.LUT R13, R13, R12, RZ, 0x3c, !PT ;  /* 0x0000000c0d0d2212 */ /* 0x004fc800078e3cff */
[----:B------:R-:W-:-:S04]  /*150a0*/  @P2 LOP3.LUT R12, R13, R12, RZ, 0x3c, !PT ;  /* 0x0000000c0d0c2212 */ /* 0x000fc800078e3cff */
[----:B------:R-:W-:-:S05]  /*150b0*/  @P2 LOP3.LUT R13, R13, R12, RZ, 0x3c, !PT ;  /* 0x0000000c0d0d2212 */ /* 0x000fca00078e3cff */
[----:B------:R-:W2:Y:S01]  /*150c0*/  @P2 LDG.E.U16 R138, desc[UR24][R12.64] ;  /* 0x000000180c8a2981 */ /* 0x000ea2000c1e1500 */
[----:B------:R-:W-:-:S03]  /*150d0*/  PRMT R139, RZ, 0x7610, R139 ;  /* 0x00007610ff8b7816 */ /* 0x000fc6000000008b */
[----:B--2---:R1:W-:Y:S04]  /*150e0*/  STL [R1+0x21c], R138 ;  /* 0x00021c8a01007387 */ /* 0x0043e80000100800 */
[----:B-1----:R-:W2:Y:S04]  /*150f0*/  LDL.LU R138, [R1+0xd34] ;  /* 0x000d3400018a7983 */ /* 0x002ea80000300800 */
[----:B------:R-:W3:Y:S01]  /*15100*/  LDL R13, [R1+0x680] ;  /* 0x00068000010d7983 */ /* 0x000ee20000100800 */
[----:B------:R-:W-:-:S03]  /*15110*/  @P2 IMAD.MOV.U32 R12, RZ, RZ, R107 ;  /* 0x000000ffff0c2224 */ /* 0x000fc600078e006b */
[----:B------:R-:W2:Y:S04]  /*15120*/  LDL R107, [R1+0x764] ;  /* 0x00076400016b7983 */ /* 0x000ea80000100800 */
[----:B---3--:R-:W3:Y:S04]  /*15130*/  @P2 LDG.E.U16 R139, desc[UR24][R12.64] ;  /* 0x000000180c8b2981 */ /* 0x008ee8000c1e1500 */
[----:B---3--:R1:W-:Y:S04]  /*15140*/  STL [R1+0x218], R139 ;  /* 0x0002188b01007387 */ /* 0x0083e80000100800 */
[----:B-1----:R-:W3:Y:S04]  /*15150*/  LDL.LU R139, [R1+0xd30] ;  /* 0x000d3000018b7983 */ /* 0x002ee80000300800 */
[----:B------:R-:W2:Y:S01]  /*15160*/  LDL R13, [R1+0x6a0] ;  /* 0x0006a000010d7983 */ /* 0x000ea20000100800 */
[----:B------:R-:W-:Y:S01]  /*15170*/  PRMT R2, RZ, 0x7610, R2 ;  /* 0x00007610ff027816 */ /* 0x000fe20000000002 */
[----:B---3--:R-:W-:-:S02]  /*15180*/  @P2 IMAD.MOV.U32 R12, RZ, RZ, R139 ;  /* 0x000000ffff0c2224 */ /* 0x008fc400078e008b */
[----:B------:R-:W3:Y:S04]  /*15190*/  LDL.LU R139, [R1+0xd2c] ;  /* 0x000d2c00018b7983 */ /* 0x000ee80000300800 */
[----:B--2---:R-:W2:Y:S04]  /*151a0*/  @P2 LDG.E.U16 R2, desc[UR24][R12.64] ;  /* 0x000000180c022981 */ /* 0x004ea8000c1e1500 */
[----:B------:R-:W3:Y:S04]  /*151b0*/  LDL R12, [R1+0x6c0] ;  /* 0x0006c000010c7983 */ /* 0x000ee80000100800 */
[----:B------:R-:W3:Y:S01]  /*151c0*/  LDL R13, [R1+0x6c4] ;  /* 0x0006c400010d7983 */ /* 0x000ee20000100800 */
[----:B------:R-:W-:-:S03]  /*151d0*/  PRMT R3, RZ, 0x7610, R3 ;  /* 0x00007610ff037816 */ /* 0x000fc60000000003 */
[----:B--2---:R1:W-:Y:S01]  /*151e0*/  STL [R1+0x214], R2 ;  /* 0x0002140201007387 */ /* 0x0043e20000100800 */
[----:B------:R-:W-:-:S03]  /*151f0*/  PRMT R138, RZ, 0x7610, R138 ;  /* 0x00007610ff8a7816 */ /* 0x000fc6000000008a */
[----:B-1----:R-:W2:Y:S01]  /*15200*/  LDL R2, [R1+0x780] ;  /* 0x0007800001027983 */ /* 0x002ea20000100800 */
[----:B---3--:R-:W-:-:S04]  /*15210*/  @P2 LOP3.LUT R13, R13, R12, RZ, 0x3c, !PT ;  /* 0x0000000c0d0d2212 */ /* 0x008fc800078e3cff */
[----:B------:R-:W-:-:S04]  /*15220*/  @P2 LOP3.LUT R12, R13, R12, RZ, 0x3c, !PT ;  /* 0x0000000c0d0c2212 */ /* 0x000fc800078e3cff */
[----:B------:R-:W-:-:S05]  /*15230*/  @P2 LOP3.LUT R13, R13, R12, RZ, 0x3c, !PT ;  /* 0x0000000c0d0d2212 */ /* 0x000fca00078e3cff */
[----:B------:R1:W3:Y:S04]  /*15240*/  @P2 LDG.E.U16 R3, desc[UR24][R12.64] ;  /* 0x000000180c032981 */ /* 0x0002e8000c1e1500 */
[----:B------:R-:W1:Y:S04]  /*15250*/  LDL R12, [R1+0x6e0] ;  /* 0x0006e000010c7983 */ /* 0x000e680000100800 */
[----:B------:R-:W1:Y:S02]  /*15260*/  LDL R13, [R1+0x6e4] ;  /* 0x0006e400010d7983 */ /* 0x000e640000100800 */
        /* <DEDUP_REMOVED lines=8> */
[----:B------:R-:W2:Y:S01]  /*152f0*/  LDL R13, [R1+0x700] ;  /* 0x00070000010d7983 */ /* 0x000ea20000100800 */
[----:B------:R-:W-:Y:S01]  /*15300*/  PRMT R139, RZ, 0x7610, R139 ;  /* 0x00007610ff8b7816 */ /* 0x000fe2000000008b */
[----:B------:R-:W-:-:S02]  /*15310*/  @P2 IMAD.MOV.U32 R12, RZ, RZ, R4 ;  /* 0x000000ffff0c2224 */ /* 0x000fc400078e0004 */
[----:B------:R-:W3:Y:S04]  /*15320*/  LDL R4, [R1+0x7c0] ;  /* 0x0007c00001047983 */ /* 0x000ee80000100800 */
[----:B--2---:R-:W2:Y:S01]  /*15330*/  @P2 LDG.E.U16 R139, desc[UR24][R12.64] ;  /* 0x000000180c8b2981 */ /* 0x004ea2000c1e1500 */
[----:B------:R-:W-:-:S03]  /*15340*/  PRMT R138, RZ, 0x7610, R138 ;  /* 0x00007610ff8a7816 */ /* 0x000fc6000000008a */
[----:B--2---:R1:W-:Y:S04]  /*15350*/  STL [R1+0xbcc], R139 ;  /* 0x000bcc8b01007387 */ /* 0x0043e80000100800 */
[----:B-1----:R-:W2:Y:S01]  /*15360*/  LDL R139, [R1+0x740] ;  /* 0x00074000018b7983 */ /* 0x002ea20000100800 */
[----:B----4-:R-:W-:Y:S02]  /*15370*/  @P2 IMAD.MOV.U32 R12, RZ, RZ, R99 ;  /* 0x000000ffff0c2224 */ /* 0x010fe400078e0063 */
[----:B------:R-:W-:Y:S01]  /*15380*/  @P2 IMAD.MOV.U32 R13, RZ, RZ, R132 ;  /* 0x000000ffff0d2224 */ /* 0x000fe200078e0084 */
[----:B------:R-:W-:Y:S01]  /*15390*/  PRMT R137, RZ, 0x7610, R137 ;  /* 0x00007610ff897816 */ /* 0x000fe20000000089 */
[----:B------:R-:W4:Y:S04]  /*153a0*/  LDL R132, [R1+0x7e0] ;  /* 0x0007e00001847983 */ /* 0x000f280000100800 */
[----:B------:R1:W3:Y:S01]  /*153b0*/  @P2 LDG.E.U16 R138, desc[UR24][R12.64] ;  /* 0x000000180c8a2981 */ /* 0x0002e2000c1e1500 */
[----:B------:R-:W-:-:S03]  /*153c0*/  PRMT R135, RZ, 0x7610, R135 ;  /* 0x00007610ff877816 */ /* 0x000fc60000000087 */
[----:B------:R-:W3:Y:S01]  /*153d0*/  LDL R99, [R1+0x7e4] ;  /* 0x0007e40001637983 */ /* 0x000ee20000100800 */
[----:B-1----:R-:W-:Y:S02]  /*153e0*/  @P2 IMAD.MOV.U32 R12, RZ, RZ, R133 ;  /* 0x000000ffff0c2224 */ /* 0x002fe400078e0085 */
[----:B--2---:R-:W-:-:S05]  /*153f0*/  @P2 IMAD.MOV.U32 R13, RZ, RZ, R139 ;  /* 0x000000ffff0d2224 */ /* 0x004fca00078e008b */
[----:B------:R1:W2:Y:S02]  /*15400*/  @P2 LDG.E.U16 R137, desc[UR24][R12.64] ;  /* 0x000000180c892981 */ /* 0x0002a4000c1e1500 */
[----:B-1----:R-:W-:Y:S02]  /*15410*/  @P2 IMAD.MOV.U32 R12, RZ, RZ, R107 ;  /* 0x000000ffff0c2224 */ /* 0x002fe400078e006b */
[----:B------:R-:W-:-:S05]  /*15420*/  @P2 IMAD.MOV.U32 R13, RZ, RZ, R131 ;  /* 0x000000ffff0d2224 */ /* 0x000fca00078e0083 */
[----:B------:R1:W4:Y:S04]  /*15430*/  @P2 LDG.E.U16 R135, desc[UR24][R12.64] ;  /* 0x000000180c872981 */ /* 0x000328000c1e1500 */
[----:B---3--:R3:W-:Y:S04]  /*15440*/  STL [R1+0xbd0], R138 ;  /* 0x000bd08a01007387 */ /* 0x0087e80000100800 */
[----:B------:R-:W4:Y:S04]  /*15450*/  LDL.LU R133, [R1+0xd24] ;  /* 0x000d240001857983 */ /* 0x000f280000300800 */
[----:B---3--:R-:W3:Y:S01]  /*15460*/  LDL R138, [R1+0x800] ;  /* 0x00080000018a7983 */ /* 0x008ee20000100800 */
[----:B-1----:R-:W-:-:S03]  /*15470*/  @P2 IMAD.MOV.U32 R12, RZ, RZ, R130 ;  /* 0x000000ffff0c2224 */ /* 0x002fc600078e0082 */
[----:B--2---:R1:W-:Y:S04]  /*15480*/  STL [R1+0xbd4], R137 ;  /* 0x000bd48901007387 */ /* 0x0043e80000100800 */
[----:B-1----:R-:W2:Y:S04]  /*15490*/  LDL R137, [R1+0x7a0] ;  /* 0x0007a00001897983 */ /* 0x002ea80000100800 */
[----:B------:R-:W3:Y:S04]  /*154a0*/  LDL.LU R131, [R1+0xd20] ;  /* 0x000d200001837983 */ /* 0x000ee80000300800 */
[----:B------:R-:W3:Y:S04]  /*154b0*/  LDL R107, [R1+0x820] ;  /* 0x00082000016b7983 */ /* 0x000ee80000100800 */
[----:B----4-:R-:W-:Y:S04]  /*154c0*/  STL [R1+0xbd8], R135 ;  /* 0x000bd88701007387 */ /* 0x010fe80000100800 */
[----:B------:R-:W4:Y:S01]  /*154d0*/  LDL.LU R130, [R1+0xd1c] ;  /* 0x000d1c0001827983 */ /* 0x000f220000300800 */
[----:B------:R-:W-:Y:S01]  /*154e0*/  PRMT R134, RZ, 0x7610, R134 ;  /* 0x00007610ff867816 */ /* 0x000fe20000000086 */
[----:B------:R-:W-:Y:S01]  /*154f0*/  @P2 IMAD.MOV.U32 R13, RZ, RZ, R2 ;  /* 0x000000ffff0d2224 */ /* 0x000fe200078e0002 */
[----:B------:R-:W-:Y:S01]  /*15500*/  PRMT R133, RZ, 0x7610, R133 ;  /* 0x00007610ff857816 */ /* 0x000fe20000000085 */
[----:B------:R-:W4:Y:S04]  /*15510*/  LDL R139, [R1+0x840] ;  /* 0x00084000018b7983 */ /* 0x000f280000100800 */
[----:B------:R1:W4:Y:S01]  /*15520*/  @P2 LDG.E.U16 R134, desc[UR24][R12.64] ;  /* 0x000000180c862981 */ /* 0x000322000c1e1500 */
[----:B------:R-:W-:-:S03]  /*15530*/  PRMT R129, RZ, 0x7610, R129 ;  /* 0x00007610ff817816 */ /* 0x000fc60000000081 */
[----:B------:R-:W4:Y:S01]  /*15540*/  LDL R2, [R1+0x844] ;  /* 0x0008440001027983 */ /* 0x000f220000100800 */
[----:B-1----:R-:W-:Y:S02]  /*15550*/  @P2 IMAD.MOV.U32 R12, RZ, RZ, R3 ;  /* 0x000000ffff0c2224 */ /* 0x002fe400078e0003 */
[----:B--2---:R-:W-:Y:S01]  /*15560*/  @P2 IMAD.MOV.U32 R13, RZ, RZ, R137 ;  /* 0x000000ffff0d2224 */ /* 0x004fe200078e0089 */
[----:B---3--:R-:W-:-:S04]  /*15570*/  PRMT R131, RZ, 0x7610, R131 ;  /* 0x00007610ff837816 */ /* 0x008fc80000000083 */
[----:B------:R1:W2:Y:S02]  /*15580*/  @P2 LDG.E.U16 R133, desc[UR24][R12.64] ;  /* 0x000000180c852981 */ /* 0x0002a4000c1e1500 */
[----:B-1----:R-:W-:Y:S02]  /*15590*/  @P2 IMAD.MOV.U32 R12, RZ, RZ, R128 ;  /* 0x000000ffff0c2224 */ /* 0x002fe400078e0080 */
[----:B------:R-:W-:Y:S01]  /*155a0*/  @P2 IMAD.MOV.U32 R13, RZ, RZ, R4 ;  /* 0x000000ffff0d2224 */ /* 0x000fe200078e0004 */
[----:B----4-:R-:W-:-:S04]  /*155b0*/  PRMT R130, RZ, 0x7610, R130 ;  /* 0x00007610ff827816 */ /* 0x010fc80000000082 */
[----:B------:R1:W3:Y:S02]  /*155c0*/  @P2 LDG.E.U16 R131, desc[UR24][R12.64] ;  /* 0x000000180c832981 */ /* 0x0002e4000c1e1500 */
[----:B-1----:R-:W-:Y:S02]  /*155d0*/  @P2 IMAD.MOV.U32 R12, RZ, RZ, R99 ;  /* 0x000000ffff0c2224 */ /* 0x002fe400078e0063 */
[----:B------:R-:W-:-:S05]  /*155e0*/  @P2 IMAD.MOV.U32 R13, RZ, RZ, R132 ;  /* 0x000000ffff0d2224 */ /* 0x000fca00078e0084 */
[----:B------:R1:W4:Y:S02]  /*155f0*/  @P2 LDG.E.U16 R130, desc[UR24][R12.64] ;  /* 0x000000180c822981 */ /* 0x000324000c1e1500 */
[----:B-1----:R-:W-:Y:S02]  /*15600*/  @P2 IMAD.MOV.U32 R12, RZ, RZ, R125 ;  /* 0x000000ffff0c2224 */ /* 0x002fe400078e007d */
[----:B------:R-:W-:-:S05]  /*15610*/  @P2 IMAD.MOV.U32 R13, RZ, RZ, R138 ;  /* 0x000000ffff0d2224 */ /* 0x000fca00078e008a */
[----:B------:R1:W4:Y:S04]  /*15620*/  @P2 LDG.E.U16 R129, desc[UR24][R12.64] ;  /* 0x000000180c812981 */ /* 0x000328000c1e1500 */
[----:B------:R0:W-:Y:S04]  /*15630*/  STL [R1+0xbdc], R134 ;  /* 0x000bdc8601007387 */ /* 0x0001e80000100800 */
[----:B------:R-:W4:Y:S04]  /*15640*/  LDL R3, [R1+0x864] ;  /* 0x0008640001037983 */ /* 0x000f280000100800 */
[----:B0-----:R-:W4:Y:S01]  /*15650*/  LDL R134, [R1+0x860] ;  /* 0x0008600001867983 */ /* 0x001f220000100800 */
[----:B-1----:R-:W-:-:S03]  /*15660*/  @P2 IMAD.MOV.U32 R12, RZ, RZ, R123 ;  /* 0x000000ffff0c2224 */ /* 0x002fc600078e007b */
[----:B--2---:R0:W-:Y:S04]  /*15670*/  STL [R1+0xbe0], R133 ;  /* 0x000be08501007387 */ /* 0x0041e80000100800 */
[----:B------:R-:W2:Y:S04]  /*15680*/  LDL.LU R128, [R1+0xd18] ;  /* 0x000d180001807983 */ /* 0x000ea80000300800 */
[----:B------:R-:W2:Y:S04]  /*15690*/  LDL R135, [R1+0x880] ;  /* 0x0008800001877983 */ /* 0x000ea80000100800 */
[----:B------:R-:W2:Y:S04]  /*156a0*/  LDL R4, [R1+0x884] ;  /* 0x0008840001047983 */ /* 0x000ea80000100800 */
[----:B---3--:R-:W-:Y:S04]  /*156b0*/  STL [R1+0xbe4], R131 ;  /* 0x000be48301007387 */ /* 0x008fe80000100800 */
[----:B------:R-:W3:Y:S04]  /*156c0*/  LDL R132, [R1+0x8a0] ;  /* 0x0008a00001847983 */ /* 0x000ee80000100800 */
[----:B------:R-:W3:Y:S04]  /*156d0*/  LDL R99, [R1+0x8a4] ;  /* 0x0008a40001637983 */ /* 0x000ee80000100800 */
[----:B----4-:R-:W-:Y:S04]  /*156e0*/  STL [R1+0xbe8], R130 ;  /* 0x000be88201007387 */ /* 0x010fe80000100800 */
[----:B------:R-:W4:Y:S04]  /*156f0*/  LDL.LU R125, [R1+0xd14] ;  /* 0x000d1400017d7983 */ /* 0x000f280000300800 */
[----:B------:R-:W3:Y:S04]  /*15700*/  LDL R137, [R1+0x8c0] ;  /* 0x0008c00001897983 */ /* 0x000ee80000100800 */
[----:B------:R1:W-:Y:S04]  /*15710*/  STL [R1+0xbec], R129 ;  /* 0x000bec8101007387 */ /* 0x0003e80000100800 */
[----:B------:R-:W3:Y:S01]  /*15720*/  LDL.LU R123, [R1+0xd10] ;  /* 0x000d1000017b7983 */ /* 0x000ee20000300800 */
[----:B------:R-:W-:Y:S01]  /*15730*/  @P2 IMAD.MOV.U32 R13, RZ, RZ, R107 ;  /* 0x000000ffff0d2224 */ /* 0x000fe200078e006b */
[----:B------:R-:W-:-:S02]  /*15740*/  PRMT R127, RZ, 0x7610, R127 ;  /* 0x00007610ff7f7816 */ /* 0x000fc4000000007f */
[----:B------:R-:W-:Y:S01]  /*15750*/  PRMT R124, RZ, 0x7610, R124 ;  /* 0x00007610ff7c7816 */ /* 0x000fe2000000007c */
[----:B------:R-:W3:Y:S04]  /*15760*/  LDL R138, [R1+0x8e0] ;  /* 0x0008e000018a7983 */ /* 0x000ee80000100800 */
[----:B------:R-:W3:Y:S01]  /*15770*/  LDL R107, [R1+0x8e4] ;  /* 0x0008e400016b7983 */ /* 0x000ee20000100800 */
[----:B--2---:R-:W-:-:S06]  /*15780*/  PRMT R128, RZ, 0x7610, R128 ;  /* 0x00007610ff807816 */ /* 0x004fcc0000000080 */
[----:B------:R2:W3:Y:S02]  /*15790*/  @P2 LDG.E.U16 R128, desc[UR24][R12.64] ;  /* 0x000000180c802981 */ /* 0x0004e4000c1e1500 */
[----:B--2---:R-:W-:Y:S02]  /*157a0*/  @P2 IMAD.MOV.U32 R12, RZ, RZ, R2 ;  /* 0x000000ffff0c2224 */ /* 0x004fe400078e0002 */
[----:B------:R-:W-:-:S05]  /*157b0*/  @P2 IMAD.MOV.U32 R13, RZ, RZ, R139 ;  /* 0x000000ffff0d2224 */ /* 0x000fca00078e008b */
[----:B------:R2:W3:Y:S02]  /*157c0*/  @P2 LDG.E.U16 R127, desc[UR24][R12.64] ;  /* 0x000000180c7f2981 */ /* 0x0004e4000c1e1500 */
[----:B--2---:R-:W-:Y:S01]  /*157d0*/  @P2 IMAD.MOV.U32 R12, RZ, RZ, R3 ;  /* 0x000000ffff0c2224 */ /* 0x004fe200078e0003 */
[----:B----4-:R-:W-:Y:S01]  /*157e0*/  PRMT R125, RZ, 0x7610, R125 ;  /* 0x00007610ff7d7816 */ /* 0x010fe2000000007d */
[----:B------:R-:W-:-:S05]  /*157f0*/  @P2 IMAD.MOV.U32 R13, RZ, RZ, R134 ;  /* 0x000000ffff0d2224 */ /* 0x000fca00078e0086 */
[----:B------:R2:W4:Y:S02]  /*15800*/  @P2 LDG.E.U16 R125, desc[UR24][R12.64] ;  /* 0x000000180c7d2981 */ /* 0x000524000c1e1500 */
[----:B--2---:R-:W-:Y:S02]  /*15810*/  @P2 IMAD.MOV.U32 R12, RZ, RZ, R4 ;  /* 0x000000ffff0c2224 */ /* 0x004fe400078e0004 */
[----:B------:R-:W-:Y:S01]  /*15820*/  @P2 IMAD.MOV.U32 R13, RZ, RZ, R135 ;  /* 0x000000ffff0d2224 */ /* 0x000fe200078e0087 */
[----:B---3--:R-:W-:-:S04]  /*15830*/  PRMT R123, RZ, 0x7610, R123 ;  /* 0x00007610ff7b7816 */ /* 0x008fc8000000007b */
[----:B------:R2:W3:Y:S02]  /*15840*/  @P2 LDG.E.U16 R124, desc[UR24][R12.64] ;  /* 0x000000180c7c2981 */ /* 0x0004e4000c1e1500 */
[----:B--2---:R-:W-:Y:S02]  /*15850*/  @P2 IMAD.MOV.U32 R12, RZ, RZ, R99 ;  /* 0x000000ffff0c2224 */ /* 0x004fe400078e0063 */
[----:B------:R-:W-:-:S05]  /*15860*/  @P2 IMAD.MOV.U32 R13, RZ, RZ, R132 ;  /* 0x000000ffff0d2224 */ /* 0x000fca00078e0084 */
[----:B------:R2:W3:Y:S02]  /*15870*/  @P2 LDG.E.U16 R123, desc[UR24][R12.64] ;  /* 0x000000180c7b2981 */ /* 0x0004e4000c1e1500 */
[----:B--2---:R-:W-:Y:S02]  /*15880*/  @P2 IMAD.MOV.U32 R12, RZ, RZ, R118 ;  /* 0x000000ffff0c2224 */ /* 0x004fe400078e0076 */
[----:B------:R-:W-:Y:S04]  /*15890*/  STL [R1+0xbf0], R128 ;  /* 0x000bf08001007387 */ /* 0x000fe80000100800 */
[----:B------:R-:W2:Y:S04]  /*158a0*/  LDL R139, [R1+0x900] ;  /* 0x00090000018b7983 */ /* 0x000ea80000100800 */
[----:B------:R-:W2:Y:S04]  /*158b0*/  LDL R2, [R1+0x904] ;  /* 0x0009040001027983 */ /* 0x000ea80000100800 */
[----:B------:R-:W-:Y:S04]  /*158c0*/  STL [R1+0xbf4], R127 ;  /* 0x000bf47f01007387 */ /* 0x000fe80000100800 */
[----:B------:R-:W2:Y:S04]  /*158d0*/  LDL R3, [R1+0x920] ;  /* 0x0009200001037983 */ /* 0x000ea80000100800 */
[----:B----4-:R-:W-:Y:S04]  /*158e0*/  STL [R1+0xbf8], R125 ;  /* 0x000bf87d01007387 */ /* 0x010fe80000100800 */
[----:B------:R-:W4:Y:S04]  /*158f0*/  LDL R4, [R1+0x940] ;  /* 0x0009400001047983 */ /* 0x000f280000100800 */
[----:B---3--:R-:W-:Y:S04]  /*15900*/  STL [R1+0xbfc], R124 ;  /* 0x000bfc7c01007387 */ /* 0x008fe80000100800 */
[----:B------:R-:W3:Y:S04]  /*15910*/  LDL R132, [R1+0x960] ;  /* 0x0009600001847983 */ /* 0x000ee80000100800 */
[----:B------:R-:W3:Y:S04]  /*15920*/  LDL R99, [R1+0x964] ;  /* 0x0009640001637983 */ /* 0x000ee80000100800 */
[----:B------:R-:W-:Y:S04]  /*15930*/  STL [R1+0xc00], R123 ;  /* 0x000c007b01007387 */ /* 0x000fe80000100800 */
[----:B------:R-:W3:Y:S01]  /*15940*/  LDL.LU R118, [R1+0xd0c] ;  /* 0x000d0c0001767983 */ /* 0x000ee20000300800 */
[----:B------:R-:W-:Y:S01]  /*15950*/  PRMT R122, RZ, 0x7610, R122 ;  /* 0x00007610ff7a7816 */ /* 0x000fe2000000007a */
[----:B------:R-:W-:Y:S01]  /*15960*/  @P2 IMAD.MOV.U32 R13, RZ, RZ, R137 ;  /* 0x000000ffff0d2224 */ /* 0x000fe200078e0089 */
[----:B------:R-:W-:Y:S01]  /*15970*/  PRMT R121, RZ, 0x7610, R121 ;  /* 0x00007610ff797816 */ /* 0x000fe20000000079 */
[----:B------:R-:W4:Y:S04]  /*15980*/  LDL R135, [R1+0x980] ;  /* 0x0009800001877983 */ /* 0x000f280000100800 */
[----:B------:R0:W4:Y:S01]  /*15990*/  @P2 LDG.E.U16 R122, desc[UR24][R12.64] ;  /* 0x000000180c7a2981 */ /* 0x000122000c1e1500 */
[----:B------:R-:W-:-:S02]  /*159a0*/  PRMT R119, RZ, 0x7610, R119 ;  /* 0x00007610ff777816 */ /* 0x000fc40000000077 */
[----:B------:R-:W-:Y:S01]  /*159b0*/  PRMT R116, RZ, 0x7610, R116 ;  /* 0x00007610ff747816 */ /* 0x000fe20000000074 */
[----:B------:R-:W4:Y:S01]  /*159c0*/  LDL R137, [R1+0x984] ;  /* 0x0009840001897983 */ /* 0x000f220000100800 */
[----:B0-----:R-:W-:Y:S02]  /*159d0*/  @P2 IMAD.MOV.U32 R12, RZ, RZ, R107 ;  /* 0x000000ffff0c2224 */ /* 0x001fe400078e006b */
[----:B------:R-:W-:-:S05]  /*159e0*/  @P2 IMAD.MOV.U32 R13, RZ, RZ, R138 ;  /* 0x000000ffff0d2224 */ /* 0x000fca00078e008a */
[----:B------:R2:W4:Y:S02]  /*159f0*/  @P2 LDG.E.U16 R121, desc[UR24][R12.64] ;  /* 0x000000180c792981 */ /* 0x000524000c1e1500 */
[----:B--2---:R-:W-:Y:S02]  /*15a00*/  @P2 IMAD.MOV.U32 R13, RZ, RZ, R139 ;  /* 0x000000ffff0d2224 */ /* 0x004fe400078e008b */
[----:B------:R-:W-:-:S05]  /*15a10*/  @P2 IMAD.MOV.U32 R12, RZ, RZ, R2 ;  /* 0x000000ffff0c2224 */ /* 0x000fca00078e0002 */
[----:B------:R0:W2:Y:S02]  /*15a20*/  @P2 LDG.E.U16 R119, desc[UR24][R12.64] ;  /* 0x000000180c772981 */ /* 0x0000a4000c1e1500 */
[----:B0-----:R-:W-:Y:S02]  /*15a30*/  @P2 IMAD.MOV.U32 R12, RZ, RZ, R111 ;  /* 0x000000ffff0c2224 */ /* 0x001fe400078e006f */
[----:B------:R-:W-:Y:S01]  /*15a40*/  @P2 IMAD.MOV.U32 R13, RZ, RZ, R3 ;  /* 0x000000ffff0d2224 */ /* 0x000fe200078e0003 */
[----:B---3--:R-:W-:-:S06]  /*15a50*/  PRMT R118, RZ, 0x7610, R118 ;  /* 0x00007610ff767816 */ /* 0x008fcc0000000076 */
[----:B------:R0:W3:Y:S02]  /*15a60*/  @P2 LDG.E.U16 R118, desc[UR24][R12.64] ;  /* 0x000000180c762981 */ /* 0x0000e4000c1e1500 */
[----:B0-----:R-:W-:Y:S02]  /*15a70*/  @P2 IMAD.MOV.U32 R12, RZ, RZ, R104 ;  /* 0x000000ffff0c2224 */ /* 0x001fe400078e0068 */
[----:B----4-:R-:W-:-:S05]  /*15a80*/  @P2 IMAD.MOV.U32 R13, RZ, RZ, R4 ;  /* 0x000000ffff0d2224 */ /* 0x010fca00078e0004 */
[----:B------:R0:W4:Y:S04]  /*15a90*/  @P2 LDG.E.U16 R116, desc[UR24][R12.64] ;  /* 0x000000180c742981 */ /* 0x000128000c1e1500 */
[----:B------:R-:W-:Y:S04]  /*15aa0*/  STL [R1+0xc08], R122 ;  /* 0x000c087a01007387 */ /* 0x000fe80000100800 */
[----:B------:R-:W4:Y:S04]  /*15ab0*/  LDL R138, [R1+0x1a8] ;  /* 0x0001a800018a7983 */ /* 0x000f280000100800 */
[----:B------:R-:W4:Y:S04]  /*15ac0*/  LDL R107, [R1+0x1ac] ;  /* 0x0001ac00016b7983 */ /* 0x000f280000100800 */
[----:B------:R-:W-:Y:S04]  /*15ad0*/  STL [R1+0xc0c], R121 ;  /* 0x000c0c7901007387 */ /* 0x000fe80000100800 */
[----:B------:R-:W4:Y:S04]  /*15ae0*/  LDL R133, [R1+0x1e8] ;  /* 0x0001e80001857983 */ /* 0x000f280000100800 */
[----:B------:R-:W4:Y:S01]  /*15af0*/  LDL R139, [R1+0x1ec] ;  /* 0x0001ec00018b7983 */ /* 0x000f220000100800 */
[----:B------:R-:W-:Y:S01]  /*15b00*/  PRMT R114, RZ, 0x7610, R114 ;  /* 0x00007610ff727816 */ /* 0x000fe20000000072 */
[----:B0-----:R-:W-:-:S02]  /*15b10*/  @P2 IMAD.MOV.U32 R12, RZ, RZ, R99 ;  /* 0x000000ffff0c2224 */ /* 0x001fc400078e0063 */
[----:B------:R-:W-:-:S05]  /*15b20*/  @P2 IMAD.MOV.U32 R13, RZ, RZ, R132 ;  /* 0x000000ffff0d2224 */ /* 0x000fca00078e0084 */
[----:B------:R0:W4:Y:S04]  /*15b30*/  @P2 LDG.E.U16 R114, desc[UR24][R12.64] ;  /* 0x000000180c722981 */ /* 0x000128000c1e1500 */
[----:B--2---:R2:W-:Y:S04]  /*15b40*/  STL [R1+0xc10], R119 ;  /* 0x000c107701007387 */ /* 0x0045e80000100800 */
[----:B------:R-:W2:Y:S04]  /*15b50*/  LDL.LU R111, [R1+0xd08] ;  /* 0x000d0800016f7983 */ /* 0x000ea80000300800 */
[----:B------:R-:W2:Y:S04]  /*15b60*/  LDL R2, [R1+0x248] ;  /* 0x0002480001027983 */ /* 0x000ea80000100800 */
[----:B------:R-:W2:Y:S04]  /*15b70*/  LDL R3, [R1+0x24c] ;  /* 0x00024c0001037983 */ /* 0x000ea80000100800 */
[----:B---3--:R-:W-:Y:S04]  /*15b80*/  STL [R1+0xc14], R118 ;  /* 0x000c147601007387 */ /* 0x008fe80000100800 */
[----:B------:R-:W3:Y:S04]  /*15b90*/  LDL.LU R104, [R1+0xd04] ;  /* 0x000d040001687983 */ /* 0x000ee80000300800 */
[----:B------:R-:W3:Y:S04]  /*15ba0*/  LDL R4, [R1+0x5ec] ;  /* 0x0005ec0001047983 */ /* 0x000ee80000100800 */
[----:B----4-:R-:W-:Y:S04]  /*15bb0*/  STL [R1+0xc18], R116 ;  /* 0x000c187401007387 */ /* 0x010fe80000100800 */
[----:B------:R-:W4:Y:S04]  /*15bc0*/  LDL R132, [R1+0x614] ;  /* 0x0006140001847983 */ /* 0x000f280000100800 */
[----:B------:R-:W4:Y:S01]  /*15bd0*/  LDL R99, [R1+0x618] ;  /* 0x0006180001637983 */ /* 0x000f220000100800 */
[----:B0-----:R-:W-:-:S02]  /*15be0*/  @P2 IMAD.MOV.U32 R12, RZ, RZ, R137 ;  /* 0x000000ffff0c2224 */ /* 0x001fc400078e0089 */
[----:B------:R-:W-:Y:S01]  /*15bf0*/  @P2 IMAD.MOV.U32 R13, RZ, RZ, R135 ;  /* 0x000000ffff0d2224 */ /* 0x000fe200078e0087 */
[----:B------:R-:W-:Y:S02]  /*15c00*/  PRMT R108, RZ, 0x7610, R108 ;  /* 0x00007610ff6c7816 */ /* 0x000fe4000000006c */
[----:B------:R-:W-:Y:S02]  /*15c10*/  PRMT R100, RZ, 0x7610, R100 ;  /* 0x00007610ff647816 */ /* 0x000fe40000000064 */
[----:B------:R-:W-:Y:S02]  /*15c20*/  PRMT R96, RZ, 0x7610, R96 ;  /* 0x00007610ff607816 */ /* 0x000fe40000000060 */
[----:B------:R-:W-:Y:S01]  /*15c30*/  PRMT R92, RZ, 0x7610, R92 ;  /* 0x00007610ff5c7816 */ /* 0x000fe2000000005c */
[----:B------:R-:W-:Y:S04]  /*15c40*/  STL [R1+0xc1c], R114 ;  /* 0x000c1c7201007387 */ /* 0x000fe80000100800 */
[----:B------:R-:W4:Y:S01]  /*15c50*/  LDL R134, [R1+0x63c] ;  /* 0x00063c0001867983 */ /* 0x000f220000100800 */
[----:B--2---:R-:W-:-:S06]  /*15c60*/  PRMT R111, RZ, 0x7610, R111 ;  /* 0x00007610ff6f7816 */ /* 0x004fcc000000006f */
[----:B------:R0:W2:Y:S02]  /*15c70*/  @P2 LDG.E.U16 R111, desc[UR24][R12.64] ;  /* 0x000000180c6f2981 */ /* 0x0000a4000c1e1500 */
[----:B0-----:R-:W-:Y:S02]  /*15c80*/  @P2 IMAD.MOV.U32 R12, RZ, RZ, R107 ;  /* 0x000000ffff0c2224 */ /* 0x001fe400078e006b */
[----:B------:R-:W-:-:S05]  /*15c90*/  @P2 IMAD.MOV.U32 R13, RZ, RZ, R138 ;  /* 0x000000ffff0d2224 */ /* 0x000fca00078e008a */
[----:B------:R0:W2:Y:S02]  /*15ca0*/  @P2 LDG.E.U16 R108, desc[UR24][R12.64] ;  /* 0x000000180c6c2981 */ /* 0x0000a4000c1e1500 */
[----:B0-----:R-:W-:Y:S02]  /*15cb0*/  @P2 IMAD.MOV.U32 R12, RZ, RZ, R139 ;  /* 0x000000ffff0c2224 */ /* 0x001fe400078e008b */
[----:B------:R-:W-:Y:S01]  /*15cc0*/  @P2 IMAD.MOV.U32 R13, RZ, RZ, R133 ;  /* 0x000000ffff0d2224 */ /* 0x000fe200078e0085 */
[----:B---3--:R-:W-:-:S06]  /*15cd0*/  PRMT R104, RZ, 0x7610, R104 ;  /* 0x00007610ff687816 */ /* 0x008fcc0000000068 */
[----:B------:R0:W3:Y:S02]  /*15ce0*/  @P2 LDG.E.U16 R104, desc[UR24][R12.64] ;  /* 0x000000180c682981 */ /* 0x0000e4000c1e1500 */
[----:B0-----:R-:W-:Y:S02]  /*15cf0*/  @P2 IMAD.MOV.U32 R12, RZ, RZ, R3 ;  /* 0x000000ffff0c2224 */ /* 0x001fe400078e0003 */
[----:B------:R-:W-:-:S05]  /*15d00*/  @P2 IMAD.MOV.U32 R13, RZ, RZ, R2 ;  /* 0x000000ffff0d2224 */ /* 0x000fca00078e0002 */
[----:B------:R0:W3:Y:S02]  /*15d10*/  @P2 LDG.E.U16 R100, desc[UR24][R12.64] ;  /* 0x000000180c642981 */ /* 0x0000e4000c1e1500 */
[----:B0-----:R-:W-:Y:S02]  /*15d20*/  @P2 IMAD.MOV.U32 R12, RZ, RZ, R80 ;  /* 0x000000ffff0c2224 */ /* 0x001fe400078e0050 */
[----:B------:R-:W-:-:S05]  /*15d30*/  @P2 IMAD.MOV.U32 R13, RZ, RZ, R4 ;  /* 0x000000ffff0d2224 */ /* 0x000fca00078e0004 */
[----:B------:R4:W3:Y:S02]  /*15d40*/  @P2 LDG.E.U16 R96, desc[UR24][R12.64] ;  /* 0x000000180c602981 */ /* 0x0008e4000c1e1500 */
[----:B----4-:R-:W-:Y:S02]  /*15d50*/  @P2 IMAD.MOV.U32 R12, RZ, RZ, R99 ;  /* 0x000000ffff0c2224 */ /* 0x010fe400078e0063 */
[----:B------:R-:W-:-:S05]  /*15d60*/  @P2 IMAD.MOV.U32 R13, RZ, RZ, R132 ;  /* 0x000000ffff0d2224 */ /* 0x000fca00078e0084 */
[----:B------:R0:W4:Y:S01]  /*15d70*/  @P2 LDG.E.U16 R92, desc[UR24][R12.64] ;  /* 0x000000180c5c2981 */ /* 0x000122000c1e1500 */
[----:B------:R-:W-:Y:S01]  /*15d80*/  PRMT R88, RZ, 0x7610, R88 ;  /* 0x00007610ff587816 */ /* 0x000fe20000000058 */
[----:B0-----:R-:W-:Y:S02]  /*15d90*/  @P2 IMAD.MOV.U32 R12, RZ, RZ, R35 ;  /* 0x000000ffff0c2224 */ /* 0x001fe400078e0023 */
[----:B------:R-:W-:-:S05]  /*15da0*/  @P2 IMAD.MOV.U32 R13, RZ, RZ, R134 ;  /* 0x000000ffff0d2224 */ /* 0x000fca00078e0086 */
[----:B------:R-:W4:Y:S04]  /*15db0*/  @P2 LDG.E.U16 R88, desc[UR24][R12.64] ;  /* 0x000000180c582981 */ /* 0x000f28000c1e1500 */
[----:B--2---:R-:W-:Y:S04]  /*15dc0*/  STL [R1+0xc20], R111 ;  /* 0x000c206f01007387 */ /* 0x004fe80000100800 */
[----:B------:R-:W2:Y:S04]  /*15dd0*/  LDL R135, [R1+0x664] ;  /* 0x0006640001877983 */ /* 0x000ea80000100800 */
[----:B------:R-:W2:Y:S04]  /*15de0*/  LDL R107, [R1+0x668] ;  /* 0x00066800016b7983 */ /* 0x000ea80000100800 */
[----:B------:R-:W2:Y:S04]  /*15df0*/  LDL R137, [R1+0x688] ;  /* 0x0006880001897983 */ /* 0x000ea80000100800 */
[----:B------:R-:W2:Y:S04]  /*15e00*/  LDL R138, [R1+0x68c] ;  /* 0x00068c00018a7983 */ /* 0x000ea80000100800 */
[----:B------:R-:W-:Y:S04]  /*15e10*/  STL [R1+0xc24], R108 ;  /* 0x000c246c01007387 */ /* 0x000fe80000100800 */
[----:B---3--:R-:W-:Y:S04]  /*15e20*/  STL [R1+0xc28], R104 ;  /* 0x000c286801007387 */ /* 0x008fe80000100800 */
[----:B------:R-:W3:Y:S04]  /*15e30*/  LDL R139, [R1+0x6a8] ;  /* 0x0006a800018b7983 */ /* 0x000ee80000100800 */
[----:B------:R-:W3:Y:S04]  /*15e40*/  LDL R2, [R1+0x6c8] ;  /* 0x0006c80001027983 */ /* 0x000ee80000100800 */
[----:B------:R-:W3:Y:S04]  /*15e50*/  LDL R3, [R1+0x6cc] ;  /* 0x0006cc0001037983 */ /* 0x000ee80000100800 */
[----:B------:R-:W-:Y:S04]  /*15e60*/  STL [R1+0xc2c], R100 ;  /* 0x000c2c6401007387 */ /* 0x000fe80000100800 */
[----:B------:R-:W3:Y:S04]  /*15e70*/  LDL.LU R80, [R1+0xd00] ;  /* 0x000d000001507983 */ /* 0x000ee80000300800 */
[----:B------:R-:W3:Y:S04]  /*15e80*/  LDL R4, [R1+0x6e8] ;  /* 0x0006e80001047983 */ /* 0x000ee80000100800 */
[----:B------:R-:W-:Y:S04]  /*15e90*/  STL [R1+0xc30], R96 ;  /* 0x000c306001007387 */ /* 0x000fe80000100800 */
[----:B------:R-:W3:Y:S04]  /*15ea0*/  LDL R132, [R1+0x708] ;  /* 0x0007080001847983 */ /* 0x000ee80000100800 */
[----:B------:R-:W3:Y:S04]  /*15eb0*/  LDL R99, [R1+0x70c] ;  /* 0x00070c0001637983 */ /* 0x000ee80000100800 */
[----:B----4-:R-:W-:Y:S04]  /*15ec0*/  STL [R1+0xc34], R92 ;  /* 0x000c345c01007387 */ /* 0x010fe80000100800 */
[----:B------:R-:W4:Y:S01]  /*15ed0*/  LDL.LU R35, [R1+0xcfc] ;  /* 0x000cfc0001237983 */ /* 0x000f220000300800 */
[----:B------:R-:W-:-:S02]  /*15ee0*/  PRMT R84, RZ, 0x7610, R84 ;  /* 0x00007610ff547816 */ /* 0x000fc40000000054 */
[----:B------:R-:W-:Y:S01]  /*15ef0*/  PRMT R79, RZ, 0x7610, R79 ;  /* 0x00007610ff4f7816 */ /* 0x000fe2000000004f */
[----:B------:R-:W-:Y:S04]  /*15f00*/  STL [R1+0xc38], R88 ;  /* 0x000c385801007387 */ /* 0x000fe80000100800 */
[----:B-1----:R-:W4:Y:S04]  /*15f10*/  LDL R129, [R1+0x748] ;  /* 0x0007480001817983 */ /* 0x002f280000100800 */
[----:B------:R-:W4:Y:S04]  /*15f20*/  LDL R130, [R1+0x768] ;  /* 0x0007680001827983 */ /* 0x000f280000100800 */
[----:B------:R-:W4:Y:S01]  /*15f30*/  LDL R131, [R1+0x76c] ;  /* 0x00076c0001837983 */ /* 0x000f220000100800 */
[----:B------:R-:W-:-:S02]  /*15f40*/  PRMT R34, RZ, 0x7610, R34 ;  /* 0x00007610ff227816 */ /* 0x000fc40000000022 */
[----:B------:R-:W-:Y:S01]  /*15f50*/  PRMT R33, RZ, 0x7610, R33 ;  /* 0x00007610ff217816 */ /* 0x000fe20000000021 */
[----:B--2---:R-:W-:Y:S02]  /*15f60*/  @P2 IMAD.MOV.U32 R13, RZ, RZ, R135 ;  /* 0x000000ffff0d2224 */ /* 0x004fe400078e0087 */
[----:B------:R-:W-:Y:S02]  /*15f70*/  @P2 IMAD.MOV.U32 R12, RZ, RZ, R107 ;  /* 0x000000ffff0c2224 */ /* 0x000fe400078e006b */
[----:B------:R-:W2:Y:S04]  /*15f80*/  LDL R107, [R1+0x728] ;  /* 0x00072800016b7983 */ /* 0x000ea80000100800 */
[----:B------:R0:W2:Y:S02]  /*15f90*/  @P2 LDG.E.U16 R84, desc[UR24][R12.64] ;  /* 0x000000180c542981 */ /* 0x0000a4000c1e1500 */
[----:B0-----:R-:W-:-:S02]  /*15fa0*/  @P2 IMAD.MOV.U32 R12, RZ, RZ, R138 ;  /* 0x000000ffff0c2224 */ /* 0x001fc400078e008a */
[----:B------:R-:W-:Y:S01]  /*15fb0*/  @P2 IMAD.MOV.U32 R13, RZ, RZ, R137 ;  /* 0x000000ffff0d2224 */ /* 0x000fe200078e0089 */
[----:B---3--:R-:W-:-:S06]  /*15fc0*/  PRMT R80, RZ, 0x7610, R80 ;  /* 0x00007610ff507816 */ /* 0x008fcc0000000050 */
[----:B------:R0:W3:Y:S02]  /*15fd0*/  @P2 LDG.E.U16 R80, desc[UR24][R12.64] ;  /* 0x000000180c502981 */ /* 0x0000e4000c1e1500 */
[----:B0-----:R-:W-:Y:S02]  /*15fe0*/  @P2 IMAD.MOV.U32 R12, RZ, RZ, R32 ;  /* 0x000000ffff0c2224 */ /* 0x001fe400078e0020 */
[----:B------:R-:W-:Y:S01]  /*15ff0*/  @P2 IMAD.MOV.U32 R13, RZ, RZ, R139 ;  /* 0x000000ffff0d2224 */ /* 0x000fe200078e008b */
[----:B------:R-:W3:Y:S04]  /*16000*/  LDL.LU R32, [R1+0xcf8] ;  /* 0x000cf80001207983 */ /* 0x000ee80000300800 */
[----:B------:R0:W3:Y:S04]  /*16010*/  @P2 LDG.E.U16 R79, desc[UR24][R12.64] ;  /* 0x000000180c4f2981 */ /* 0x0000e8000c1e1500 */
[----:B------:R-:W3:Y:S04]  /*16020*/  LDL R133, [R1+0x788] ;  /* 0x0007880001857983 */ /* 0x000ee80000100800 */
[----:B------:R-:W3:Y:S01]  /*16030*/  LDL R134, [R1+0x78c] ;  /* 0x00078c0001867983 */ /* 0x000ee20000100800 */
[----:B0-----:R-:W-:Y:S01]  /*16040*/  @P2 IMAD.MOV.U32 R12, RZ, RZ, R3 ;  /* 0x000000ffff0c2224 */ /* 0x001fe200078e0003 */
[----:B----4-:R-:W-:Y:S01]  /*16050*/  PRMT R35, RZ, 0x7610, R35 ;  /* 0x00007610ff237816 */ /* 0x010fe20000000023 */
[----:B------:R-:W-:Y:S01]  /*16060*/  @P2 IMAD.MOV.U32 R13, RZ, RZ, R2 ;  /* 0x000000ffff0d2224 */ /* 0x000fe200078e0002 */
[----:B------:R-:W4:Y:S04]  /*16070*/  LDL R135, [R1+0x7c8] ;  /* 0x0007c80001877983 */ /* 0x000f280000100800 */
[----:B------:R0:W4:Y:S02]  /*16080*/  @P2 LDG.E.U16 R35, desc[UR24][R12.64] ;  /* 0x000000180c232981 */ /* 0x000124000c1e1500 */
[----:B0-----:R-:W-:-:S02]  /*16090*/  @P2 IMAD.MOV.U32 R12, RZ, RZ, R31 ;  /* 0x000000ffff0c2224 */ /* 0x001fc400078e001f */
[----:B------:R-:W4:Y:S01]  /*160a0*/  LDL.LU R31, [R1+0xcf4] ;  /* 0x000cf400011f7983 */ /* 0x000f220000300800 */
[----:B------:R-:W-:-:S03]  /*160b0*/  @P2 IMAD.MOV.U32 R13, RZ, RZ, R4 ;  /* 0x000000ffff0d2224 */ /* 0x000fc600078e0004 */
[----:B------:R-:W4:Y:S04]  /*160c0*/  LDL R137, [R1+0x7e8] ;  /* 0x0007e80001897983 */ /* 0x000f280000100800 */
[----:B------:R0:W4:Y:S04]  /*160d0*/  @P2 LDG.E.U16 R34, desc[UR24][R12.64] ;  /* 0x000000180c222981 */ /* 0x000128000c1e1500 */
[----:B------:R-:W4:Y:S04]  /*160e0*/  LDL R138, [R1+0x808] ;  /* 0x00080800018a7983 */ /* 0x000f280000100800 */
[----:B------:R-:W4:Y:S01]  /*160f0*/  LDL R139, [R1+0x80c] ;  /* 0x00080c00018b7983 */ /* 0x000f220000100800 */
[----:B0-----:R-:W-:-:S02]  /*16100*/  @P2 IMAD.MOV.U32 R12, RZ, RZ, R99 ;  /* 0x000000ffff0c2224 */ /* 0x001fc400078e0063 */
[----:B------:R-:W-:Y:S01]  /*16110*/  @P2 IMAD.MOV.U32 R13, RZ, RZ, R132 ;  /* 0x000000ffff0d2224 */ /* 0x000fe200078e0084 */
[----:B------:R-:W4:Y:S04]  /*16120*/  LDL R2, [R1+0x828] ;  /* 0x0008280001027983 */ /* 0x000f280000100800 */
[----:B------:R0:W4:Y:S04]  /*16130*/  @P2 LDG.E.U16 R33, desc[UR24][R12.64] ;  /* 0x000000180c212981 */ /* 0x000128000c1e1500 */
[----:B------:R-:W4:Y:S04]  /*16140*/  LDL R3, [R1+0x82c] ;  /* 0x00082c0001037983 */ /* 0x000f280000100800 */
[----:B------:R-:W4:Y:S01]  /*16150*/  LDL R4, [R1+0x848] ;  /* 0x0008480001047983 */ /* 0x000f220000100800 */
[----:B0-----:R-:W-:-:S03]  /*16160*/  @P2 IMAD.MOV.U32 R12, RZ, RZ, R28 ;  /* 0x000000ffff0c2224 */ /* 0x001fc600078e001c */
[----:B------:R-:W4:Y:S04]  /*16170*/  LDL R132, [R1+0x84c] ;  /* 0x00084c0001847983 */ /* 0x000f280000100800 */
[----:B------:R-:W4:Y:S01]  /*16180*/  LDL.LU R28, [R1+0xcf0] ;  /* 0x000cf000011c7983 */ /* 0x000f220000300800 */
[----:B------:R-:W-:-:S03]  /*16190*/  PRMT R30, RZ, 0x7610, R30 ;  /* 0x00007610ff1e7816 */ /* 0x000fc6000000001e */
[----:B------:R-:W4:Y:S01]  /*161a0*/  LDL R99, [R1+0x868] ;  /* 0x0008680001637983 */ /* 0x000f220000100800 */
[----:B------:R-:W-:Y:S02]  /*161b0*/  PRMT R29, RZ, 0x7610, R29 ;  /* 0x00007610ff1d7816 */ /* 0x000fe4000000001d */
[----:B------:R-:W-:Y:S01]  /*161c0*/  PRMT R27, RZ, 0x7610, R27 ;  /* 0x00007610ff1b7816 */ /* 0x000fe2000000001b */
[----:B--2---:R-:W-:Y:S02]  /*161d0*/  @P2 IMAD.MOV.U32 R13, RZ, RZ, R107 ;  /* 0x000000ffff0d2224 */ /* 0x004fe400078e006b */
[----:B------:R-:W2:Y:S01]  /*161e0*/  LDL R107, [R1+0x888] ;  /* 0x00088800016b7983 */ /* 0x000ea20000100800 */
[----:B---3--:R-:W-:-:S06]  /*161f0*/  PRMT R32, RZ, 0x7610, R32 ;  /* 0x00007610ff207816 */ /* 0x008fcc0000000020 */
[----:B------:R0:W3:Y:S02]  /*16200*/  @P2 LDG.E.U16 R32, desc[UR24][R12.64] ;  /* 0x000000180c202981 */ /* 0x0000e4000c1e1500 */
[----:B0-----:R-:W-:Y:S02]  /*16210*/  @P2 IMAD.MOV.U32 R12, RZ, RZ, R26 ;  /* 0x000000ffff0c2224 */ /* 0x001fe400078e001a */
[----:B------:R-:W-:Y:S01]  /*16220*/  @P2 IMAD.MOV.U32 R13, RZ, RZ, R129 ;  /* 0x000000ffff0d2224 */ /* 0x000fe200078e0081 */
[----:B------:R-:W2:Y:S01]  /*16230*/  LDL.LU R26, [R1+0xcec] ;  /* 0x000cec00011a7983 */ /* 0x000ea20000300800 */
[----:B----4-:R-:W-:-:S06]  /*16240*/  PRMT R31, RZ, 0x7610, R31 ;  /* 0x00007610ff1f7816 */ /* 0x010fcc000000001f */
[----:B------:R0:W4:Y:S02]  /*16250*/  @P2 LDG.E.U16 R31, desc[UR24][R12.64] ;  /* 0x000000180c1f2981 */ /* 0x000124000c1e1500 */
[----:B0-----:R-:W-:Y:S02]  /*16260*/  @P2 IMAD.MOV.U32 R12, RZ, RZ, R131 ;  /* 0x000000ffff0c2224 */ /* 0x001fe400078e0083 */
[----:B------:R-:W-:-:S05]  /*16270*/  @P2 IMAD.MOV.U32 R13, RZ, RZ, R130 ;  /* 0x000000ffff0d2224 */ /* 0x000fca00078e0082 */
[----:B------:R0:W3:Y:S02]  /*16280*/  @P2 LDG.E.U16 R30, desc[UR24][R12.64] ;  /* 0x000000180c1e2981 */ /* 0x0000e4000c1e1500 */
[----:B0-----:R-:W-:Y:S02]  /*16290*/  @P2 IMAD.MOV.U32 R12, RZ, RZ, R134 ;  /* 0x000000ffff0c2224 */ /* 0x001fe400078e0086 */
[----:B------:R-:W-:-:S05]  /*162a0*/  @P2 IMAD.MOV.U32 R13, RZ, RZ, R133 ;  /* 0x000000ffff0d2224 */ /* 0x000fca00078e0085 */
[----:B------:R0:W3:Y:S01]  /*162b0*/  @P2 LDG.E.U16 R29, desc[UR24][R12.64] ;  /* 0x000000180c1d2981 */ /* 0x0000e2000c1e1500 */
[----:B------:R-:W-:Y:S01]  /*162c0*/  PRMT R28, RZ, 0x7610, R28 ;  /* 0x00007610ff1c7816 */ /* 0x000fe2000000001c */
[----:B0-----:R-:W-:Y:S02]  /*162d0*/  @P2 IMAD.MOV.U32 R13, RZ, RZ, R24 ;  /* 0x000000ffff0d2224 */ /* 0x001fe400078e0018 */
[----:B------:R-:W3:Y:S01]  /*162e0*/  LDL.LU R24, [R1+0xce8] ;  /* 0x000ce80001187983 */ /* 0x000ee20000300800 */
[----:B------:R-:W-:-:S03]  /*162f0*/  @P2 IMAD.MOV.U32 R12, RZ, RZ, R23 ;  /* 0x000000ffff0c2224 */ /* 0x000fc600078e0017 */
[----:B------:R-:W4:Y:S04]  /*16300*/  LDL.LU R23, [R1+0xce4] ;  /* 0x000ce40001177983 */ /* 0x000f280000300800 */
[----:B------:R0:W4:Y:S02]  /*16310*/  @P2 LDG.E.U16 R28, desc[UR24][R12.64] ;  /* 0x000000180c1c2981 */ /* 0x000124000c1e1500 */
[----:B0-----:R-:W-:Y:S02]  /*16320*/  @P2 IMAD.MOV.U32 R12, RZ, RZ, R22 ;  /* 0x000000ffff0c2224 */ /* 0x001fe400078e0016 */
[----:B------:R-:W-:Y:S01]  /*16330*/  @P2 IMAD.MOV.U32 R13, RZ, RZ, R135 ;  /* 0x000000ffff0d2224 */ /* 0x000fe200078e0087 */
[----:B------:R-:W4:Y:S04]  /*16340*/  LDL.LU R22, [R1+0xce0] ;  /* 0x000ce00001167983 */ /* 0x000f280000300800 */
[----:B------:R0:W4:Y:S02]  /*16350*/  @P2 LDG.E.U16 R27, desc[UR24][R12.64] ;  /* 0x000000180c1b2981 */ /* 0x000124000c1e1500 */
[----:B0-----:R-:W-:-:S02]  /*16360*/  @P2 IMAD.MOV.U32 R12, RZ, RZ, R21 ;  /* 0x000000ffff0c2224 */ /* 0x001fc400078e0015 */
[----:B------:R-:W4:Y:S01]  /*16370*/  LDL.LU R21, [R1+0xcdc] ;  /* 0x000cdc0001157983 */ /* 0x000f220000300800 */
[----:B------:R-:W-:Y:S01]  /*16380*/  @P2 IMAD.MOV.U32 R13, RZ, RZ, R137 ;  /* 0x000000ffff0d2224 */ /* 0x000fe200078e0089 */
[----:B------:R-:W-:Y:S02]  /*16390*/  PRMT R25, RZ, 0x7610, R25 ;  /* 0x00007610ff197816 */ /* 0x000fe40000000019 */
[----:B------:R-:W-:Y:S02]  /*163a0*/  PRMT R20, RZ, 0x7610, R20 ;  /* 0x00007610ff147816 */ /* 0x000fe40000000014 */
[----:B------:R-:W-:Y:S02]  /*163b0*/  PRMT R19, RZ, 0x7610, R19 ;  /* 0x00007610ff137816 */ /* 0x000fe40000000013 */
[----:B--2---:R-:W-:-:S06]  /*163c0*/  PRMT R26, RZ, 0x7610, R26 ;  /* 0x00007610ff1a7816 */ /* 0x004fcc000000001a */
[----:B------:R0:W2:Y:S02]  /*163d0*/  @P2 LDG.E.U16 R26, desc[UR24][R12.64] ;  /* 0x000000180c1a2981 */ /* 0x0000a4000c1e1500 */
[----:B0-----:R-:W-:Y:S02]  /*163e0*/  @P2 IMAD.MOV.U32 R12, RZ, RZ, R139 ;  /* 0x000000ffff0c2224 */ /* 0x001fe400078e008b */
[----:B------:R-:W-:-:S05]  /*163f0*/  @P2 IMAD.MOV.U32 R13, RZ, RZ, R138 ;  /* 0x000000ffff0d2224 */ /* 0x000fca00078e008a */
[----:B------:R0:W2:Y:S02]  /*16400*/  @P2 LDG.E.U16 R25, desc[UR24][R12.64] ;  /* 0x000000180c192981 */ /* 0x0000a4000c1e1500 */
[----:B0-----:R-:W-:Y:S02]  /*16410*/  @P2 IMAD.MOV.U32 R12, RZ, RZ, R3 ;  /* 0x000000ffff0c2224 */ /* 0x001fe400078e0003 */
[----:B------:R-:W-:Y:S01]  /*16420*/  @P2 IMAD.MOV.U32 R13, RZ, RZ, R2 ;  /* 0x000000ffff0d2224 */ /* 0x000fe200078e0002 */
[----:B---3--:R-:W-:Y:S02]  /*16430*/  PRMT R24, RZ, 0x7610, R24 ;  /* 0x00007610ff187816 */ /* 0x008fe40000000018 */
[----:B----4-:R-:W-:-:S04]  /*16440*/  PRMT R23, RZ, 0x7610, R23 ;  /* 0x00007610ff177816 */ /* 0x010fc80000000017 */
[----:B------:R0:W3:Y:S02]  /*16450*/  @P2 LDG.E.U16 R24, desc[UR24][R12.64] ;  /* 0x000000180c182981 */ /* 0x0000e4000c1e1500 */
[----:B0-----:R-:W-:Y:S02]  /*16460*/  @P2 IMAD.MOV.U32 R12, RZ, RZ, R132 ;  /* 0x000000ffff0c2224 */ /* 0x001fe400078e0084 */
[----:B------:R-:W-:Y:S01]  /*16470*/  @P2 IMAD.MOV.U32 R13, RZ, RZ, R4 ;  /* 0x000000ffff0d2224 */ /* 0x000fe200078e0004 */
[----:B------:R-:W-:-:S04]  /*16480*/  PRMT R22, RZ, 0x7610, R22 ;  /* 0x00007610ff167816 */ /* 0x000fc80000000016 */
[----:B------:R0:W4:Y:S02]  /*16490*/  @P2 LDG.E.U16 R23, desc[UR24][R12.64] ;  /* 0x000000180c172981 */ /* 0x000124000c1e1500 */
[----:B0-----:R-:W-:Y:S02]  /*164a0*/  @P2 IMAD.MOV.U32 R12, RZ, RZ, R18 ;  /* 0x000000ffff0c2224 */ /* 0x001fe400078e0012 */
[----:B------:R-:W-:Y:S01]  /*164b0*/  @P2 IMAD.MOV.U32 R13, RZ, RZ, R99 ;  /* 0x000000ffff0d2224 */ /* 0x000fe200078e0063 */
[----:B------:R-:W2:Y:S01]  /*164c0*/  LDL.LU R18, [R1+0xcd8] ;  /* 0x000cd80001127983 */ /* 0x000ea20000300800 */
[----:B------:R-:W-:-:S03]  /*164d0*/  PRMT R21, RZ, 0x7610, R21 ;  /* 0x00007610ff157816 */ /* 0x000fc60000000015 */
[----:B------:R0:W3:Y:S02]  /*164e0*/  @P2 LDG.E.U16 R22, desc[UR24][R12.64] ;  /* 0x000000180c162981 */ /* 0x0000e4000c1e1500 */
[----:B0-----:R-:W-:Y:S02]  /*164f0*/  @P2 IMAD.MOV.U32 R12, RZ, RZ, R17 ;  /* 0x000000ffff0c2224 */ /* 0x001fe400078e0011 */
[----:B------:R-:W-:Y:S01]  /*16500*/  @P2 IMAD.MOV.U32 R13, RZ, RZ, R107 ;  /* 0x000000ffff0d2224 */ /* 0x000fe200078e006b */
[----:B------:R-:W3:Y:S04]  /*16510*/  LDL.LU R17, [R1+0xcd4] ;  /* 0x000cd40001117983 */ /* 0x000ee80000300800 */
[----:B------:R0:W4:Y:S02]  /*16520*/  @P2 LDG.E.U16 R21, desc[UR24][R12.64] ;  /* 0x000000180c152981 */ /* 0x000124000c1e1500 */
[----:B0-----:R-:W-:-:S02]  /*16530*/  @P2 IMAD.MOV.U32 R13, RZ, RZ, R62 ;  /* 0x000000ffff0d2224 */ /* 0x001fc400078e003e */
[----:B------:R-:W-:Y:S01]  /*16540*/  @P2 IMAD.MOV.U32 R12, RZ, RZ, R39 ;  /* 0x000000ffff0c2224 */ /* 0x000fe200078e0027 */
[----:B------:R-:W4:Y:S04]  /*16550*/  LDL.LU R62, [R1+0xcd0] ;  /* 0x000cd000013e7983 */ /* 0x000f280000300800 */
[----:B------:R-:W4:Y:S04]  /*16560*/  LDL.LU R39, [R1+0xccc] ;  /* 0x000ccc0001277983 */ /* 0x000f280000300800 */
[----:B------:R0:W4:Y:S02]  /*16570*/  @P2 LDG.E.U16 R20, desc[UR24][R12.64] ;  /* 0x000000180c142981 */ /* 0x000124000c1e1500 */
[----:B0-----:R-:W-:-:S02]  /*16580*/  @P2 IMAD.MOV.U32 R12, RZ, RZ, R73 ;  /* 0x000000ffff0c2224 */ /* 0x001fc400078e0049 */
[----:B------:R-:W-:Y:S02]  /*16590*/  @P2 IMAD.MOV.U32 R13, RZ, RZ, R67 ;  /* 0x000000ffff0d2224 */ /* 0x000fe400078e0043 */
[----:B------:R-:W4:Y:S04]  /*165a0*/  LDL.LU R67, [R1+0xcc8] ;  /* 0x000cc80001437983 */ /* 0x000f280000300800 */
[----:B------:R0:W4:Y:S04]  /*165b0*/  @P2 LDG.E.U16 R19, desc[UR24][R12.64] ;  /* 0x000000180c132981 */ /* 0x000128000c1e1500 */
[----:B------:R-:W4:Y:S01]  /*165c0*/  LDL.LU R73, [R1+0xcc4] ;  /* 0x000cc40001497983 */ /* 0x000f220000300800 */
[----:B0-----:R-:W-:-:S03]  /*165d0*/  @P2 IMAD.MOV.U32 R13, RZ, RZ, R36 ;  /* 0x000000ffff0d2224 */ /* 0x001fc600078e0024 */
[----:B------:R-:W4:Y:S01]  /*165e0*/  LDL.LU R36, [R1+0xcc0] ;  /* 0x000cc00001247983 */ /* 0x000f220000300800 */
[----:B------:R-:W-:Y:S01]  /*165f0*/  @P2 IMAD.MOV.U32 R12, RZ, RZ, R16 ;  /* 0x000000ffff0c2224 */ /* 0x000fe200078e0010 */
[----:B------:R-:W-:Y:S02]  /*16600*/  PRMT R38, RZ, 0x7610, R38 ;  /* 0x00007610ff267816 */ /* 0x000fe40000000026 */
[----:B------:R-:W4:Y:S01]  /*16610*/  LDL.LU R16, [R1+0xcbc] ;  /* 0x000cbc0001107983 */ /* 0x000f220000300800 */
[----:B------:R-:W-:Y:S02]  /*16620*/  PRMT R37, RZ, 0x7610, R37 ;  /* 0x00007610ff257816 */ /* 0x000fe40000000025 */
[----:B------:R-:W-:Y:S02]  /*16630*/  PRMT R66, RZ, 0x7610, R66 ;  /* 0x00007610ff427816 */ /* 0x000fe40000000042 */
[----:B--2---:R-:W-:-:S06]  /*16640*/  PRMT R18, RZ, 0x7610, R18 ;  /* 0x00007610ff127816 */ /* 0x004fcc0000000012 */
[----:B------:R0:W2:Y:S02]  /*16650*/  @P2 LDG.E.U16 R18, desc[UR24][R12.64] ;  /* 0x000000180c122981 */ /* 0x0000a4000c1e1500 */
[----:B0-----:R-:W-:Y:S01]  /*16660*/  @P2 IMAD.MOV.U32 R12, RZ, RZ, R45 ;  /* 0x000000ffff0c2224 */ /* 0x001fe200078e002d */
[----:B---3--:R-:W-:Y:S01]  /*16670*/  PRMT R17, RZ, 0x7610, R17 ;  /* 0x00007610ff117816 */ /* 0x008fe20000000011 */
[----:B------:R-:W-:Y:S02]  /*16680*/  @P2 IMAD.MOV.U32 R13, RZ, RZ, R40 ;  /* 0x000000ffff0d2224 */ /* 0x000fe400078e0028 */
[----:B------:R-:W3:Y:S04]  /*16690*/  LDL.LU R40, [R1+0xcb8] ;  /* 0x000cb80001287983 */ /* 0x000ee80000300800 */
[----:B------:R0:W2:Y:S04]  /*166a0*/  @P2 LDG.E.U16 R17, desc[UR24][R12.64] ;  /* 0x000000180c112981 */ /* 0x0000a8000c1e1500 */
[----:B------:R-:W2:Y:S01]  /*166b0*/  LDL.LU R45, [R1+0xcb4] ;  /* 0x000cb400012d7983 */ /* 0x000ea20000300800 */
[----:B0-----:R-:W-:-:S02]  /*166c0*/  @P2 IMAD.MOV.U32 R12, RZ, RZ, R57 ;  /* 0x000000ffff0c2224 */ /* 0x001fc400078e0039 */
[----:B------:R-:W-:Y:S01]  /*166d0*/  @P2 IMAD.MOV.U32 R13, RZ, RZ, R51 ;  /* 0x000000ffff0d2224 */ /* 0x000fe200078e0033 */
[----:B----4-:R-:W-:Y:S01]  /*166e0*/  PRMT R39, RZ, 0x7610, R39 ;  /* 0x00007610ff277816 */ /* 0x010fe20000000027 */
[----:B------:R-:W4:Y:S04]  /*166f0*/  LDL.LU R51, [R1+0xcb0] ;  /* 0x000cb00001337983 */ /* 0x000f280000300800 */
[----:B------:R-:W2:Y:S04]  /*16700*/  LDL.LU R57, [R1+0xcac] ;  /* 0x000cac0001397983 */ /* 0x000ea80000300800 */
[----:B------:R0:W2:Y:S02]  /*16710*/  @P2 LDG.E.U16 R39, desc[UR24][R12.64] ;  /* 0x000000180c272981 */ /* 0x0000a4000c1e1500 */
[----:B0-----:R-:W-:-:S02]  /*16720*/  @P2 IMAD.MOV.U32 R12, RZ, RZ, R69 ;  /* 0x000000ffff0c2224 */ /* 0x001fc400078e0045 */
[----:B------:R-:W-:Y:S02]  /*16730*/  @P2 IMAD.MOV.U32 R13, RZ, RZ, R63 ;  /* 0x000000ffff0d2224 */ /* 0x000fe400078e003f */
[----:B------:R-:W2:Y:S04]  /*16740*/  LDL.LU R63, [R1+0xca8] ;  /* 0x000ca800013f7983 */ /* 0x000ea80000300800 */
[----:B------:R0:W3:Y:S04]  /*16750*/  @P2 LDG.E.U16 R38, desc[UR24][R12.64] ;  /* 0x000000180c262981 */ /* 0x0000e8000c1e1500 */
[----:B------:R-:W3:Y:S01]  /*16760*/  LDL.LU R69, [R1+0xca4] ;  /* 0x000ca40001457983 */ /* 0x000ee20000300800 */
[----:B0-----:R-:W-:-:S02]  /*16770*/  @P2 IMAD.MOV.U32 R12, RZ, RZ, R65 ;  /* 0x000000ffff0c2224 */ /* 0x001fc400078e0041 */
[----:B------:R-:W-:Y:S02]  /*16780*/  @P2 IMAD.MOV.U32 R13, RZ, RZ, R75 ;  /* 0x000000ffff0d2224 */ /* 0x000fe400078e004b */
[----:B------:R-:W3:Y:S04]  /*16790*/  LDL.LU R75, [R1+0xca0] ;  /* 0x000ca000014b7983 */ /* 0x000ee80000300800 */
[----:B------:R-:W3:Y:S04]  /*167a0*/  LDL.LU R65, [R1+0xc9c] ;  /* 0x000c9c0001417983 */ /* 0x000ee80000300800 */
[----:B------:R0:W4:Y:S02]  /*167b0*/  @P2 LDG.E.U16 R37, desc[UR24][R12.64] ;  /* 0x000000180c252981 */ /* 0x000124000c1e1500 */
[----:B0-----:R-:W-:-:S02]  /*167c0*/  @P2 IMAD.MOV.U32 R13, RZ, RZ, R41 ;  /* 0x000000ffff0d2224 */ /* 0x001fc400078e0029 */
[----:B------:R-:W-:Y:S01]  /*167d0*/  @P2 IMAD.MOV.U32 R12, RZ, RZ, R64 ;  /* 0x000000ffff0c2224 */ /* 0x000fe200078e0040 */
[----:B------:R-:W4:Y:S04]  /*167e0*/  LDL.LU R41, [R1+0xc98] ;  /* 0x000c980001297983 */ /* 0x000f280000300800 */
[----:B------:R-:W4:Y:S01]  /*167f0*/  LDL.LU R64, [R1+0xc94] ;  /* 0x000c940001407983 */ /* 0x000f220000300800 */
[----:B------:R-:W-:Y:S02]  /*16800*/  PRMT R36, RZ, 0x7610, R36 ;  /* 0x00007610ff247816 */ /* 0x000fe40000000024 */
[----:B------:R-:W-:-:S04]  /*16810*/  PRMT R67, RZ, 0x7610, R67 ;  /* 0x00007610ff437816 */ /* 0x000fc80000000043 */
[----:B------:R0:W4:Y:S02]  /*16820*/  @P2 LDG.E.U16 R36, desc[UR24][R12.64] ;  /* 0x000000180c242981 */ /* 0x000124000c1e1500 */
[----:B0-----:R-:W-:Y:S02]  /*16830*/  @P2 IMAD.MOV.U32 R12, RZ, RZ, R53 ;  /* 0x000000ffff0c2224 */ /* 0x001fe400078e0035 */
[----:B------:R-:W-:Y:S02]  /*16840*/  @P2 IMAD.MOV.U32 R13, RZ, RZ, R47 ;  /* 0x000000ffff0d2224 */ /* 0x000fe400078e002f */
[----:B------:R-:W4:Y:S04]  /*16850*/  LDL.LU R47, [R1+0xc90] ;  /* 0x000c9000012f7983 */ /* 0x000f280000300800 */
[----:B------:R0:W4:Y:S04]  /*16860*/  @P2 LDG.E.U16 R67, desc[UR24][R12.64] ;  /* 0x000000180c432981 */ /* 0x000128000c1e1500 */
[----:B------:R-:W4:Y:S01]  /*16870*/  LDL.LU R53, [R1+0xc8c] ;  /* 0x000c8c0001357983 */ /* 0x000f220000300800 */
[----:B0-----:R-:W-:-:S02]  /*16880*/  @P2 IMAD.MOV.U32 R12, RZ, RZ, R70 ;  /* 0x000000ffff0c2224 */ /* 0x001fc400078e0046 */
[----:B------:R-:W-:Y:S02]  /*16890*/  @P2 IMAD.MOV.U32 R13, RZ, RZ, R59 ;  /* 0x000000ffff0d2224 */ /* 0x000fe400078e003b */
[----:B------:R-:W4:Y:S04]  /*168a0*/  LDL.LU R59, [R1+0xc88] ;  /* 0x000c8800013b7983 */ /* 0x000f280000300800 */
[----:B------:R0:W4:Y:S04]  /*168b0*/  @P2 LDG.E.U16 R66, desc[UR24][R12.64] ;  /* 0x000000180c422981 */ /* 0x000128000c1e1500 */
[----:B------:R-:W4:Y:S01]  /*168c0*/  LDL.LU R70, [R1+0xc84] ;  /* 0x000c840001467983 */ /* 0x000f220000300800 */
[----:B0-----:R-:W-:-:S02]  /*168d0*/  @P2 IMAD.MOV.U32 R13, RZ, RZ, R76 ;  /* 0x000000ffff0d2224 */ /* 0x001fc400078e004c */
[----:B------:R-:W-:Y:S01]  /*168e0*/  @P2 IMAD.MOV.U32 R12, RZ, RZ, R61 ;  /* 0x000000ffff0c2224 */ /* 0x000fe200078e003d */
[----:B------:R-:W4:Y:S04]  /*168f0*/  LDL.LU R76, [R1+0xc80] ;  /* 0x000c8000014c7983 */ /* 0x000f280000300800 */
[----:B------:R-:W4:Y:S01]  /*16900*/  LDL.LU R61, [R1+0xc7c] ;  /* 0x000c7c00013d7983 */ /* 0x000f220000300800 */
[----:B------:R-:W-:Y:S02]  /*16910*/  PRMT R62, RZ, 0x7610, R62 ;  /* 0x00007610ff3e7816 */ /* 0x000fe4000000003e */
[----:B--2---:R-:W-:Y:S02]  /*16920*/  PRMT R63, RZ, 0x7610, R63 ;  /* 0x00007610ff3f7816 */ /* 0x004fe4000000003f */
[----:B---3--:R-:W-:-:S06]  /*16930*/  PRMT R65, RZ, 0x7610, R65 ;  /* 0x00007610ff417816 */ /* 0x008fcc0000000041 */
[----:B------:R0:W2:Y:S02]  /*16940*/  @P2 LDG.E.U16 R65, desc[UR24][R12.64] ;  /* 0x000000180c412981 */ /* 0x0000a4000c1e1500 */
[----:B0-----:R-:W-:Y:S02]  /*16950*/  @P2 IMAD.MOV.U32 R12, RZ, RZ, R74 ;  /* 0x000000ffff0c2224 */ /* 0x001fe400078e004a */
[----:B------:R-:W-:Y:S02]  /*16960*/  @P2 IMAD.MOV.U32 R13, RZ, RZ, R77 ;  /* 0x000000ffff0d2224 */ /* 0x000fe400078e004d */
[----:B------:R-:W3:Y:S01]  /*16970*/  LDL.LU R77, [R1+0xc78] ;  /* 0x000c7800014d7983 */ /* 0x000ee20000300800 */
[----:B----4-:R-:W-:-:S03]  /*16980*/  PRMT R64, RZ, 0x7610, R64 ;  /* 0x00007610ff407816 */ /* 0x010fc60000000040 */
[----:B------:R-:W4:Y:S04]  /*16990*/  LDL.LU R74, [R1+0xc74] ;  /* 0x000c7400014a7983 */ /* 0x000f280000300800 */
[----:B------:R0:W2:Y:S02]  /*169a0*/  @P2 LDG.E.U16 R64, desc[UR24][R12.64] ;  /* 0x000000180c402981 */ /* 0x0000a4000c1e1500 */
[----:B0-----:R-:W-:Y:S02]  /*169b0*/  @P2 IMAD.MOV.U32 R12, RZ, RZ, R68 ;  /* 0x000000ffff0c2224 */ /* 0x001fe400078e0044 */
[----:B------:R-:W-:Y:S02]  /*169c0*/  @P2 IMAD.MOV.U32 R13, RZ, RZ, R71 ;  /* 0x000000ffff0d2224 */ /* 0x000fe400078e0047 */
[----:B------:R-:W2:Y:S04]  /*169d0*/  LDL.LU R71, [R1+0xc70] ;  /* 0x000c700001477983 */ /* 0x000ea80000300800 */
[----:B------:R0:W2:Y:S04]  /*169e0*/  @P2 LDG.E.U16 R63, desc[UR24][R12.64] ;  /* 0x000000180c3f2981 */ /* 0x0000a8000c1e1500 */
[----:B------:R-:W2:Y:S01]  /*169f0*/  LDL.LU R68, [R1+0xc6c] ;  /* 0x000c6c0001447983 */ /* 0x000ea20000300800 */
[----:B0-----:R-:W-:-:S03]  /*16a00*/  @P2 IMAD.MOV.U32 R13, RZ, RZ, R58 ;  /* 0x000000ffff0d2224 */ /* 0x001fc600078e003a */
[----:B------:R-:W2:Y:S01]  /*16a10*/  LDL.LU R58, [R1+0xc68] ;  /* 0x000c6800013a7983 */ /* 0x000ea20000300800 */
[----:B------:R-:W-:-:S03]  /*16a20*/  @P2 IMAD.MOV.U32 R12, RZ, RZ, R55 ;  /* 0x000000ffff0c2224 */ /* 0x000fc600078e0037 */
[----:B------:R-:W3:Y:S04]  /*16a30*/  LDL.LU R55, [R1+0xc64] ;  /* 0x000c640001377983 */ /* 0x000ee80000300800 */
[----:B------:R0:W3:Y:S02]  /*16a40*/  @P2 LDG.E.U16 R62, desc[UR24][R12.64] ;  /* 0x000000180c3e2981 */ /* 0x0000e4000c1e1500 */
[----:B0-----:R-:W-:Y:S02]  /*16a50*/  @P2 IMAD.MOV.U32 R13, RZ, RZ, R52 ;  /* 0x000000ffff0d2224 */ /* 0x001fe400078e0034 */
[----:B------:R-:W4:Y:S01]  /*16a60*/  LDL.LU R52, [R1+0xc60] ;  /* 0x000c600001347983 */ /* 0x000f220000300800 */
[----:B------:R-:W-:-:S03]  /*16a70*/  @P2 IMAD.MOV.U32 R12, RZ, RZ, R48 ;  /* 0x000000ffff0c2224 */ /* 0x000fc600078e0030 */
[----:B------:R-:W4:Y:S01]  /*16a80*/  LDL.LU R48, [R1+0xc5c] ;  /* 0x000c5c0001307983 */ /* 0x000f220000300800 */
[----:B------:R-:W-:-:S06]  /*16a90*/  PRMT R61, RZ, 0x7610, R61 ;  /* 0x00007610ff3d7816 */ /* 0x000fcc000000003d */
[----:B------:R0:W4:Y:S02]  /*16aa0*/  @P2 LDG.E.U16 R61, desc[UR24][R12.64] ;  /* 0x000000180c3d2981 */ /* 0x000124000c1e1500 */
[----:B0-----:R-:W-:Y:S02]  /*16ab0*/  @P2 IMAD.MOV.U32 R13, RZ, RZ, R46 ;  /* 0x000000ffff0d2224 */ /* 0x001fe400078e002e */
[----:B------:R-:W4:Y:S01]  /*16ac0*/  LDL.LU R46, [R1+0xc58] ;  /* 0x000c5800012e7983 */ /* 0x000f220000300800 */
[----:B------:R-:W-:-:S03]  /*16ad0*/  @P2 IMAD.MOV.U32 R12, RZ, RZ, R42 ;  /* 0x000000ffff0c2224 */ /* 0x000fc600078e002a */
[----:B------:R-:W4:Y:S01]  /*16ae0*/  LDL.LU R42, [R1+0xc54] ;  /* 0x000c5400012a7983 */ /* 0x000f220000300800 */
[----:B------:R-:W-:Y:S02]  /*16af0*/  PRMT R60, RZ, 0x7610, R60 ;  /* 0x00007610ff3c7816 */ /* 0x000fe4000000003c */
[----:B------:R-:W-:-:S04]  /*16b00*/  PRMT R59, RZ, 0x7610, R59 ;  /* 0x00007610ff3b7816 */ /* 0x000fc8000000003b */
[----:B------:R0:W4:Y:S02]  /*16b10*/  @P2 LDG.E.U16 R60, desc[UR24][R12.64] ;  /* 0x000000180c3c2981 */ /* 0x000124000c1e1500 */
[----:B0-----:R-:W-:Y:S02]  /*16b20*/  @P2 IMAD.MOV.U32 R12, RZ, RZ, R9 ;  /* 0x000000ffff0c2224 */ /* 0x001fe400078e0009 */
[----:B------:R-:W-:Y:S01]  /*16b30*/  @P2 IMAD.MOV.U32 R13, RZ, RZ, R11 ;  /* 0x000000ffff0d2224 */ /* 0x000fe200078e000b */
[----:B------:R-:W-:Y:S01]  /*16b40*/  PRMT R57, RZ, 0x7610, R57 ;  /* 0x00007610ff397816 */ /* 0x000fe20000000039 */
[----:B------:R-:W4:Y:S04]  /*16b50*/  LDL.LU R11, [R1+0xc50] ;  /* 0x000c5000010b7983 */ /* 0x000f280000300800 */
[----:B------:R0:W4:Y:S01]  /*16b60*/  @P2 LDG.E.U16 R59, desc[UR24][R12.64] ;  /* 0x000000180c3b2981 */ /* 0x000122000c1e1500 */
[----:B------:R-:W-:-:S02]  /*16b70*/  PRMT R56, RZ, 0x7610, R56 ;  /* 0x00007610ff387816 */ /* 0x000fc40000000038 */
[----:B------:R-:W-:Y:S01]  /*16b80*/  PRMT R54, RZ, 0x7610, R54 ;  /* 0x00007610ff367816 */ /* 0x000fe20000000036 */
[----:B------:R-:W4:Y:S01]  /*16b90*/  LDL.LU R9, [R1+0xc4c] ;  /* 0x000c4c0001097983 */ /* 0x000f220000300800 */
[----:B0-----:R-:W-:Y:S02]  /*16ba0*/  @P2 IMAD.MOV.U32 R12, RZ, RZ, R117 ;  /* 0x000000ffff0c2224 */ /* 0x001fe400078e0075 */
[----:B------:R-:W-:Y:S01]  /*16bb0*/  @P2 IMAD.MOV.U32 R13, RZ, RZ, R0 ;  /* 0x000000ffff0d2224 */ /* 0x000fe200078e0000 */
[----:B------:R-:W-:Y:S01]  /*16bc0*/  PRMT R53, RZ, 0x7610, R53 ;  /* 0x00007610ff357816 */ /* 0x000fe20000000035 */
[----:B------:R-:W4:Y:S01]  /*16bd0*/  LDL.LU R0, [R1+0xc48] ;  /* 0x000c480001007983 */ /* 0x000f220000300800 */
[----:B------:R-:W-:Y:S02]  /*16be0*/  PRMT R51, RZ, 0x7610, R51 ;  /* 0x00007610ff337816 */ /* 0x000fe40000000033 */
[----:B------:R-:W-:Y:S01]  /*16bf0*/  PRMT R50, RZ, 0x7610, R50 ;  /* 0x00007610ff327816 */ /* 0x000fe20000000032 */
[----:B------:R-:W4:Y:S01]  /*16c00*/  LDL.LU R117, [R1+0xc44] ;  /* 0x000c440001757983 */ /* 0x000f220000300800 */
[----:B------:R-:W-:-:S02]  /*16c10*/  PRMT R49, RZ, 0x7610, R49 ;  /* 0x00007610ff317816 */ /* 0x000fc40000000031 */
[----:B------:R-:W-:Y:S02]  /*16c20*/  PRMT R47, RZ, 0x7610, R47 ;  /* 0x00007610ff2f7816 */ /* 0x000fe4000000002f */
[----:B------:R-:W-:Y:S02]  /*16c30*/  PRMT R45, RZ, 0x7610, R45 ;  /* 0x00007610ff2d7816 */ /* 0x000fe4000000002d */
[----:B------:R-:W-:Y:S02]  /*16c40*/  PRMT R44, RZ, 0x7610, R44 ;  /* 0x00007610ff2c7816 */ /* 0x000fe4000000002c */
[----:B------:R-:W-:Y:S02]  /*16c50*/  PRMT R43, RZ, 0x7610, R43 ;  /* 0x00007610ff2b7816 */ /* 0x000fe4000000002b */
[----:B------:R-:W-:Y:S02]  /*16c60*/  PRMT R41, RZ, 0x7610, R41 ;  /* 0x00007610ff297816 */ /* 0x000fe40000000029 */
[----:B------:R-:W-:-:S02]  /*16c70*/  PRMT R40, RZ, 0x7610, R40 ;  /* 0x00007610ff287816 */ /* 0x000fc40000000028 */
[----:B--2---:R-:W-:-:S06]  /*16c80*/  PRMT R58, RZ, 0x7610, R58 ;  /* 0x00007610ff3a7816 */ /* 0x004fcc000000003a */
[----:B------:R0:W2:Y:S02]  /*16c90*/  @P2 LDG.E.U16 R58, desc[UR24][R12.64] ;  /* 0x000000180c3a2981 */ /* 0x0000a4000c1e1500 */
[----:B0-----:R-:W-:Y:S02]  /*16ca0*/  @P2 IMAD.MOV.U32 R12, RZ, RZ, R10 ;  /* 0x000000ffff0c2224 */ /* 0x001fe400078e000a */
[----:B------:R-:W-:Y:S01]  /*16cb0*/  @P2 IMAD.MOV.U32 R13, RZ, RZ, R115 ;  /* 0x000000ffff0d2224 */ /* 0x000fe200078e0073 */
[----:B---3--:R-:W-:Y:S01]  /*16cc0*/  PRMT R55, RZ, 0x7610, R55 ;  /* 0x00007610ff377816 */ /* 0x008fe20000000037 */
[----:B------:R-:W3:Y:S04]  /*16cd0*/  LDL.LU R115, [R1+0xc40] ;  /* 0x000c400001737983 */ /* 0x000ee80000300800 */
[----:B------:R0:W2:Y:S01]  /*16ce0*/  @P2 LDG.E.U16 R57, desc[UR24][R12.64] ;  /* 0x000000180c392981 */ /* 0x0000a2000c1e1500 */
[----:B----4-:R-:W-:-:S02]  /*16cf0*/  PRMT R52, RZ, 0x7610, R52 ;  /* 0x00007610ff347816 */ /* 0x010fc40000000034 */
[----:B------:R-:W-:Y:S01]  /*16d00*/  PRMT R48, RZ, 0x7610, R48 ;  /* 0x00007610ff307816 */ /* 0x000fe20000000030 */
[----:B------:R-:W4:Y:S01]  /*16d10*/  LDL.LU R10, [R1+0xc3c] ;  /* 0x000c3c00010a7983 */ /* 0x000f220000300800 */
[----:B0-----:R-:W-:Y:S02]  /*16d20*/  @P2 IMAD.MOV.U32 R12, RZ, RZ, R106 ;  /* 0x000000ffff0c2224 */ /* 0x001fe400078e006a */
[----:B------:R-:W-:-:S05]  /*16d30*/  @P2 IMAD.MOV.U32 R13, RZ, RZ, R98 ;  /* 0x000000ffff0d2224 */ /* 0x000fca00078e0062 */
[----:B------:R0:W2:Y:S02]  /*16d40*/  @P2 LDG.E.U16 R56, desc[UR24][R12.64] ;  /* 0x000000180c382981 */ /* 0x0000a4000c1e1500 */
        /* <DEDUP_REMOVED lines=23> */
[----:B------:R0:W2:Y:S01]  /*16ec0*/  @P2 LDG.E.U16 R48, desc[UR24][R12.64] ;  /* 0x000000180c302981 */ /* 0x0000a2000c1e1500 */
[----:B------:R-:W-:Y:S01]  /*16ed0*/  PRMT R46, RZ, 0x7610, R46 ;  /* 0x00007610ff2e7816 */ /* 0x000fe2000000002e */
        /* <DEDUP_REMOVED lines=30> */
[----:B------:R-:W-:Y:S01]  /*170c0*/  @P2 IMAD.MOV.U32 R13, RZ, RZ, R7 ;  /* 0x000000ffff0d2224 */ /* 0x000fe200078e0007 */
[----:B------:R-:W2:Y:S04]  /*170d0*/  LDL R6, [R1+0x190] ;  /* 0x0001900001067983 */ /* 0x000ea80000100800 */
[----:B------:R-:W3:Y:S01]  /*170e0*/  LDL R7, [R1+0x194] ;  /* 0x0001940001077983 */ /* 0x000ee20000100800 */
[----:B------:R-:W-:-:S02]  /*170f0*/  PRMT R70, RZ, 0x7610, R70 ;  /* 0x00007610ff467816 */ /* 0x000fc40000000046 */
[----:B------:R-:W-:Y:S01]  /*17100*/  PRMT R69, RZ, 0x7610, R69 ;  /* 0x00007610ff457816 */ /* 0x000fe20000000045 */
[----:B------:R-:W4:Y:S04]  /*17110*/  LDL.LU R120, [R1+0x27c] ;  /* 0x00027c0001787983 */ /* 0x000f280000300800 */
[----:B------:R0:W4:Y:S01]  /*17120*/  @P2 LDG.E.U16 R70, desc[UR24][R12.64] ;  /* 0x000000180c462981 */ /* 0x000122000c1e1500 */
[----:B------:R-:W-:Y:S02]  /*17130*/  PRMT R68, RZ, 0x7610, R68 ;  /* 0x00007610ff447816 */ /* 0x000fe40000000044 */
[----:B------:R-:W-:Y:S01]  /*17140*/  PRMT R78, RZ, 0x7610, R78 ;  /* 0x00007610ff4e7816 */ /* 0x000fe2000000004e */
[----:B------:R-:W4:Y:S01]  /*17150*/  LDL.LU R162, [R1+0x280] ;  /* 0x0002800001a27983 */ /* 0x000f220000300800 */
[----:B------:R-:W-:-:S02]  /*17160*/  PRMT R77, RZ, 0x7610, R77 ;  /* 0x00007610ff4d7816 */ /* 0x000fc4000000004d */
[----:B------:R-:W-:Y:S01]  /*17170*/  PRMT R76, RZ, 0x7610, R76 ;  /* 0x00007610ff4c7816 */ /* 0x000fe2000000004c */
[----:B------:R-:W4:Y:S01]  /*17180*/  LDL.LU R163, [R1+0x284] ;  /* 0x0002840001a37983 */ /* 0x000f220000300800 */
[----:B0-----:R-:W-:Y:S02]  /*17190*/  @P2 IMAD.MOV.U32 R12, RZ, RZ, R102 ;  /* 0x000000ffff0c2224 */ /* 0x001fe400078e0066 */
[----:B------:R-:W-:Y:S01]  /*171a0*/  @P2 IMAD.MOV.U32 R13, RZ, RZ, R103 ;  /* 0x000000ffff0d2224 */ /* 0x000fe200078e0067 */
[----:B------:R-:W-:Y:S01]  /*171b0*/  PRMT R75, RZ, 0x7610, R75 ;  /* 0x00007610ff4b7816 */ /* 0x000fe2000000004b */
[----:B------:R-:W4:Y:S04]  /*171c0*/  LDL.LU R154, [R1+0x288] ;  /* 0x00028800019a7983 */ /* 0x000f280000300800 */
[----:B------:R0:W4:Y:S01]  /*171d0*/  @P2 LDG.E.U16 R69, desc[UR24][R12.64] ;  /* 0x000000180c452981 */ /* 0x000122000c1e1500 */
[----:B------:R-:W-:-:S03]  /*171e0*/  PRMT R74, RZ, 0x7610, R74 ;  /* 0x00007610ff4a7816 */ /* 0x000fc6000000004a */
[----:B------:R-:W4:Y:S04]  /*171f0*/  LDL.LU R155, [R1+0x28c] ;  /* 0x00028c00019b7983 */ /* 0x000f280000300800 */
[----:B------:R-:W4:Y:S01]  /*17200*/  LDL.LU R146, [R1+0x290] ;  /* 0x0002900001927983 */ /* 0x000f220000300800 */
[----:B0-----:R-:W-:Y:S02]  /*17210*/  @P2 IMAD.MOV.U32 R12, RZ, RZ, R97 ;  /* 0x000000ffff0c2224 */ /* 0x001fe400078e0061 */
[----:B------:R-:W-:Y:S01]  /*17220*/  @P2 IMAD.MOV.U32 R13, RZ, RZ, R101 ;  /* 0x000000ffff0d2224 */ /* 0x000fe200078e0065 */
[----:B------:R-:W4:Y:S04]  /*17230*/  LDL.LU R147, [R1+0x294] ;  /* 0x0002940001937983 */ /* 0x000f280000300800 */
[----:B------:R0:W4:Y:S04]  /*17240*/  @P2 LDG.E.U16 R68, desc[UR24][R12.64] ;  /* 0x000000180c442981 */ /* 0x000128000c1e1500 */
[----:B------:R-:W4:Y:S04]  /*17250*/  LDL.LU R160, [R1+0x298] ;  /* 0x0002980001a07983 */ /* 0x000f280000300800 */
[----:B------:R-:W4:Y:S01]  /*17260*/  LDL.LU R161, [R1+0x29c] ;  /* 0x00029c0001a17983 */ /* 0x000f220000300800 */
[----:B0-----:R-:W-:-:S02]  /*17270*/  @P2 IMAD.MOV.U32 R12, RZ, RZ, R94 ;  /* 0x000000ffff0c2224 */ /* 0x001fc400078e005e */
[----:B------:R-:W-:Y:S01]  /*17280*/  @P2 IMAD.MOV.U32 R13, RZ, RZ, R95 ;  /* 0x000000ffff0d2224 */ /* 0x000fe200078e005f */
        /* <DEDUP_REMOVED lines=37> */
[----:B------:R-:W-:-:S05]  /*174e0*/  @P2 IMAD.MOV.U32 R13, RZ, RZ, R15 ;  /* 0x000000ffff0d2224 */ /* 0x000fca00078e000f */
[----:B------:R2:W4:Y:S02]  /*174f0*/  @P2 LDG.E.U16 R72, desc[UR24][R12.64] ;  /* 0x000000180c482981 */ /* 0x000524000c1e1500 */
[----:B--2---:R-:W-:Y:S02]  /*17500*/  @P0 IMAD.MOV.U32 R13, RZ, RZ, R6 ;  /* 0x000000ffff0d0224 */ /* 0x004fe400078e0006 */
[----:B------:R-:W2:Y:S01]  /*17510*/  LDL.LU R6, [R1+0x2ec] ;  /* 0x0002ec0001067983 */ /* 0x000ea20000300800 */
[----:B---3--:R-:W-:-:S03]  /*17520*/  @P0 IMAD.MOV.U32 R12, RZ, RZ, R7 ;  /* 0x000000ffff0c0224 */ /* 0x008fc600078e0007 */
[----:B------:R-:W3:Y:S01]  /*17530*/  LDL.LU R7, [R1+0x2f0] ;  /* 0x0002f00001077983 */ /* 0x000ee20000300800 */
[----:B------:R-:W-:Y:S02]  /*17540*/  @!P6 IMAD.MOV R117, RZ, RZ, -R117 ;  /* 0x000000ffff75e224 */ /* 0x000fe400078e0a75 */
[----:B------:R-:W-:-:S03]  /*17550*/  @!P5 IMAD.MOV R115, RZ, RZ, -R115 ;  /* 0x000000ffff73d224 */ /* 0x000fc600078e0a73 */
[----:B------:R-:W-:Y:S01]  /*17560*/  STL [R1+0xb88], R117 ;  /* 0x000b887501007387 */ /* 0x000fe20000100800 */
[----:B----4-:R-:W-:-:S03]  /*17570*/  SEL R110, R11, R120, !P3 ;  /* 0x000000780b6e7207 */ /* 0x010fc60005800000 */
[----:B------:R-:W-:Y:S01]  /*17580*/  STL [R1+0xb8c], R115 ;  /* 0x000b8c7301007387 */ /* 0x000fe20000100800 */
[----:B------:R-:W-:-:S03]  /*17590*/  SEL R109, R11, R162, !P3 ;  /* 0x000000a20b6d7207 */ /* 0x000fc60005800000 */
[----:B------:R-:W4:Y:S01]  /*175a0*/  LDL.LU R113, [R1+0x2f4] ;  /* 0x0002f40001717983 */ /* 0x000f220000300800 */
[----:B------:R-:W-:-:S03]  /*175b0*/  SEL R107, R11, R163, !P3 ;  /* 0x000000a30b6b7207 */ /* 0x000fc60005800000 */
[----:B------:R-:W4:Y:S01]  /*175c0*/  LDL.LU R112, [R1+0x2f8] ;  /* 0x0002f80001707983 */ /* 0x000f220000300800 */
[----:B------:R-:W-:-:S03]  /*175d0*/  SEL R106, R11, R154, !P3 ;  /* 0x0000009a0b6a7207 */ /* 0x000fc60005800000 */
[----:B------:R-:W4:Y:S04]  /*175e0*/  LDL.LU R120, [R1+0x2fc] ;  /* 0x0002fc0001787983 */ /* 0x000f280000300800 */
[----:B------:R-:W4:Y:S01]  /*175f0*/  LDL.LU R162, [R1+0x300] ;  /* 0x0003000001a27983 */ /* 0x000f220000300800 */
        /* <DEDUP_REMOVED lines=20> */
[----:B------:R-:W-:Y:S02]  /*17740*/  PRMT R16, RZ, 0x7610, R16 ;  /* 0x00007610ff107816 */ /* 0x000fe40000000010 */
[C---:B------:R-:W-:Y:S01]  /*17750*/  SEL R93, R11.reuse, R158, !P3 ;  /* 0x0000009e0b5d7207 */ /* 0x040fe20005800000 */
[----:B------:R-:W-:Y:S01]  /*17760*/  VIADD R3, R0, 0xd7 ;  /* 0x000000d700037836 */ /* 0x000fe20000000000 */
[----:B------:R-:W4:Y:S01]  /*17770*/  LDL.LU R158, [R1+0x330] ;  /* 0x00033000019e7983 */ /* 0x000f220000300800 */
[----:B------:R-:W-:-:S03]  /*17780*/  SEL R91, R11, R159, !P3 ;  /* 0x0000009f0b5b7207 */ /* 0x000fc60005800000 */
[----:B------:R-:W4:Y:S01]  /*17790*/  LDL.LU R159, [R1+0x334] ;  /* 0x00033400019f7983 */ /* 0x000f220000300800 */
[----:B------:R-:W-:-:S03]  /*177a0*/  SEL R90, R11, R150, !P3 ;  /* 0x000000960b5a7207 */ /* 0x000fc60005800000 */
[----:B------:R0:W4:Y:S04]  /*177b0*/  @P0 LDG.E.U16 R16, desc[UR24][R12.64] ;  /* 0x000000180c100981 */ /* 0x000128000c1e1500 */
        /* <DEDUP_REMOVED lines=13> */
[----:B------:R-:W-:Y:S02]  /*17890*/  ISETP.GE.AND P0, PT, R3, RZ, PT ;  /* 0x000000ff0300720c */ /* 0x000fe40003f06270 */
[C---:B------:R-:W-:Y:S02]  /*178a0*/  SEL R81, R11.reuse, R157, !P3 ;  /* 0x0000009d0b517207 */ /* 0x040fe40005800000 */
[----:B------:R-:W4:Y:S01]  /*178b0*/  LDL.LU R157, [R1+0x358] ;  /* 0x00035800019d7983 */ /* 0x000f220000300800 */
[----:B------:R-:W-:-:S03]  /*178c0*/  SEL R15, R11, R148, !P3 ;  /* 0x000000940b0f7207 */ /* 0x000fc60005800000 */
[----:B------:R-:W4:Y:S01]  /*178d0*/  LDL.LU R148, [R1+0x35c] ;  /* 0x00035c0001947983 */ /* 0x000f220000300800 */
[----:B------:R-:W-:Y:S02]  /*178e0*/  IABS R2, R3 ;  /* 0x0000000300027213 */ /* 0x000fe40000000000 */
[C---:B------:R-:W-:Y:S02]  /*178f0*/  SEL R14, R11.reuse, R149, !P3 ;  /* 0x000000950b0e7207 */ /* 0x040fe40005800000 */
[----:B------:R-:W4:Y:S01]  /*17900*/  LDL.LU R149, [R1+0x364] ;  /* 0x0003640001957983 */ /* 0x000f220000300800 */
[----:B0-----:R-:W-:-:S03]  /*17910*/  SEL R13, R11, R140, !P3 ;  /* 0x0000008c0b0d7207 */ /* 0x001fc60005800000 */
[----:B------:R-:W4:Y:S01]  /*17920*/  LDL.LU R140, [R1+0x368] ;  /* 0x00036800018c7983 */ /* 0x000f220000300800 */
[----:B------:R-:W-:-:S03]  /*17930*/  SEL R12, R11, R141, !P3 ;  /* 0x0000008d0b0c7207 */ /* 0x000fc60005800000 */
[----:B------:R-:W4:Y:S01]  /*17940*/  LDL.LU R141, [R1+0x36c] ;  /* 0x00036c00018d7983 */ /* 0x000f220000300800 */
[C---:B--2---:R-:W-:Y:S02]  /*17950*/  SEL R4, R11.reuse, R6, !P3 ;  /* 0x000000060b047207 */ /* 0x044fe40005800000 */
[----:B---3--:R-:W-:Y:S02]  /*17960*/  SEL R3, R11, R7, !P3 ;  /* 0x000000070b037207 */ /* 0x008fe40005800000 */
[----:B------:R-:W2:Y:S04]  /*17970*/  LDL.LU R7, [R1+0x374] ;  /* 0x0003740001077983 */ /* 0x000ea80000300800 */
[----:B------:R-:W3:Y:S01]  /*17980*/  LDL.LU R6, [R1+0x378] ;  /* 0x0003780001067983 */ /* 0x000ee20000300800 */
[----:B------:R-:W-:-:S02]  /*17990*/  IMAD R110, R110, UR9, RZ ;  /* 0x000000096e6e7c24 */ /* 0x000fc4000f8e02ff */
[----:B------:R-:W-:Y:S02]  /*179a0*/  IMAD R109, R109, UR9, RZ ;  /* 0x000000096d6d7c24 */ /* 0x000fe4000f8e02ff */
[----:B------:R-:W-:Y:S01]  /*179b0*/  IMAD R119, R3, UR9, RZ ;  /* 0x0000000903777c24 */ /* 0x000fe2000f8e02ff */
[-C--:B------:R-:W-:Y:S01]  /*179c0*/  LEA R3, P5, R110, R8.reuse, 0x1 ;  /* 0x000000086e037211 */ /* 0x080fe200078a08ff */
[----:B------:R-:W-:Y:S01]  /*179d0*/  IMAD R121, R4, UR9, RZ ;  /* 0x0000000904797c24 */ /* 0x000fe2000f8e02ff */
[----:B------:R-:W-:Y:S01]  /*179e0*/  STL [R1+0xb90], R11 ;  /* 0x000b900b01007387 */ /* 0x000fe20000100800 */
[----:B------:R-:W-:Y:S01]  /*179f0*/  LEA R4, P6, R109, R8, 0x1 ;  /* 0x000000086d047211 */ /* 0x000fe200078c08ff */
[----:B------:R-:W-:Y:S02]  /*17a00*/  IMAD R107, R107, UR9, RZ ;  /* 0x000000096b6b7c24 */ /* 0x000fe4000f8e02ff */
[----:B------:R0:W-:Y:S01]  /*17a10*/  STL [R1+0x1c4], R3 ;  /* 0x0001c40301007387 */ /* 0x0001e20000100800 */
[----:B------:R-:W-:-:S03]  /*17a20*/  IMAD R106, R106, UR9, RZ ;  /* 0x000000096a6a7c24 */ /* 0x000fc6000f8e02ff */
[----:B------:R-:W-:Y:S01]  /*17a30*/  STL [R1+0xbc4], R110 ;  /* 0x000bc46e01007387 */ /* 0x000fe20000100800 */
[----:B0-----:R-:W-:-:S03]  /*17a40*/  LEA.HI.X.SX32 R3, R110, R5, 0x1, P5 ;  /* 0x000000056e037211 */ /* 0x001fc600028f0eff */
[----:B------:R0:W-:Y:S04]  /*17a50*/  STL [R1+0x1cc], R4 ;  /* 0x0001cc0401007387 */ /* 0x0001e80000100800 */
[----:B------:R1:W-:Y:S01]  /*17a60*/  STL [R1+0x1c0], R3 ;  /* 0x0001c00301007387 */ /* 0x0003e20000100800 */
[----:B0-----:R-:W-:Y:S02]  /*17a70*/  LEA R4, P5, R107, R8, 0x1 ;  /* 0x000000086b047211 */ /* 0x001fe400078a08ff */
[----:B-1----:R-:W-:-:S03]  /*17a80*/  LEA.HI.X.SX32 R3, R109, R5, 0x1, P6 ;  /* 0x000000056d037211 */ /* 0x002fc600030f0eff */
[----:B------:R0:W-:Y:S01]  /*17a90*/  STL [R1+0x1d4], R4 ;  /* 0x0001d40401007387 */ /* 0x0001e20000100800 */
[----:B------:R-:W-:-:S03]  /*17aa0*/  IMAD R105, R105, UR9, RZ ;  /* 0x0000000969697c24 */ /* 0x000fc6000f8e02ff */
[----:B------:R-:W-:Y:S04]  /*17ab0*/  STL [R1+0xbc0], R109 ;  /* 0x000bc06d01007387 */ /* 0x000fe80000100800 */
[----:B------:R1:W-:Y:S01]  /*17ac0*/  STL [R1+0x1c8], R3 ;  /* 0x0001c80301007387 */ /* 0x0003e20000100800 */
[----:B0-----:R-:W-:-:S03]  /*17ad0*/  LEA R4, P6, R106, R8, 0x1 ;  /* 0x000000086a047211 */ /* 0x001fc600078c08ff */
[----:B------:R-:W-:Y:S01]  /*17ae0*/  STL [R1+0xbbc], R107 ;  /* 0x000bbc6b01007387 */ /* 0x000fe20000100800 */
[----:B------:R-:W-:Y:S01]  /*17af0*/  IMAD R103, R103, UR9, RZ ;  /* 0x0000000967677c24 */ /* 0x000fe2000f8e02ff */
[-C--:B-1----:R-:W-:Y:S02]  /*17b00*/  LEA.HI.X.SX32 R3, R107, R5.reuse, 0x1, P5 ;  /* 0x000000056b037211 */ /* 0x082fe400028f0eff */
        /* <DEDUP_REMOVED lines=22> */
[----:B-1----:R-:W-:-:S03]  /*17c70*/  LEA.HI.X.SX32 R3, R102, R5, 0x1, P5 ;  /* 0x0000000566037211 */ /* 0x002fc600028f0eff */
[----:B------:R0:W-:Y:S01]  /*17c80*/  STL [R1+0x260], R4 ;  /* 0x0002600401007387 */ /* 0x0001e20000100800 */
[----:B------:R-:W-:-:S03]  /*17c90*/  IMAD R98, R98, UR9, RZ ;  /* 0x0000000962627c24 */ /* 0x000fc6000f8e02ff */
[----:B------:R1:W-:Y:S01]  /*17ca0*/  STL [R1+0x254], R3 ;  /* 0x0002540301007387 */ /* 0x0003e20000100800 */
[----:B0-----:R-:W-:Y:S02]  /*17cb0*/  LEA R4, P5, R99, R8, 0x1 ;  /* 0x0000000863047211 */ /* 0x001fe400078a08ff */
[----:B-1----:R-:W-:-:S03]  /*17cc0*/  LEA.HI.X.SX32 R3, R101, R5, 0x1, P6 ;  /* 0x0000000565037211 */ /* 0x002fc600030f0eff */
[----:B------:R-:W-:Y:S01]  /*17cd0*/  STL [R1+0x268], R4 ;  /* 0x0002680401007387 */ /* 0x000fe20000100800 */
[----:B----4-:R-:W-:Y:S01]  /*17ce0*/  SEL R113, R11, R113, !P3 ;  /* 0x000000710b717207 */ /* 0x010fe20005800000 */
[----:B------:R-:W-:Y:S01]  /*17cf0*/  IMAD R97, R97, UR9, RZ ;  /* 0x0000000961617c24 */ /* 0x000fe2000f8e02ff */
[C---:B------:R-:W-:Y:S01]  /*17d00*/  SEL R112, R11.reuse, R112, !P3 ;  /* 0x000000700b707207 */ /* 0x040fe20005800000 */
[----:B------:R-:W-:Y:S01]  /*17d10*/  STL [R1+0xba8], R101 ;  /* 0x000ba86501007387 */ /* 0x000fe20000100800 */
[C---:B------:R-:W-:Y:S02]  /*17d20*/  SEL R120, R11.reuse, R120, !P3 ;  /* 0x000000780b787207 */ /* 0x040fe40005800000 */
[C---:B------:R-:W-:Y:S01]  /*17d30*/  SEL R126, R11.reuse, R162, !P3 ;  /* 0x000000a20b7e7207 */ /* 0x040fe20005800000 */
[----:B------:R0:W-:Y:S01]  /*17d40*/  STL [R1+0x25c], R3 ;  /* 0x00025c0301007387 */ /* 0x0001e20000100800 */
        /* <DEDUP_REMOVED lines=24> */
[----:B------:R-:W-:Y:S02]  /*17ed0*/  SEL R88, R11, R141, !P3 ;  /* 0x0000008d0b587207 */ /* 0x000fe40005800000 */
[----:B0-----:R-:W-:-:S02]  /*17ee0*/  LEA.HI.X.SX32 R3, R99, R5, 0x1, P5 ;  /* 0x0000000563037211 */ /* 0x001fc400028f0eff */
[----:B------:R-:W-:Y:S01]  /*17ef0*/  LEA R4, P5, R97, R8, 0x1 ;  /* 0x0000000861047211 */ /* 0x000fe200078a08ff */
[----:B------:R-:W-:Y:S02]  /*17f00*/  IMAD R95, R95, UR9, RZ ;  /* 0x000000095f5f7c24 */ /* 0x000fe4000f8e02ff */
[----:B------:R-:W-:Y:S02]  /*17f10*/  IMAD R94, R94, UR9, RZ ;  /* 0x000000095e5e7c24 */ /* 0x000fe4000f8e02ff */
[----:B------:R-:W-:Y:S02]  /*17f20*/  IMAD R93, R93, UR9, RZ ;  /* 0x000000095d5d7c24 */ /* 0x000fe4000f8e02ff */
[----:B------:R-:W-:Y:S02]  /*17f30*/  IMAD R91, R91, UR9, RZ ;  /* 0x000000095b5b7c24 */ /* 0x000fe4000f8e02ff */
[----:B------:R-:W-:Y:S02]  /*17f40*/  IMAD R90, R90, UR9, RZ ;  /* 0x000000095a5a7c24 */ /* 0x000fe4000f8e02ff */
[----:B------:R-:W-:-:S02]  /*17f50*/  IMAD R89, R89, UR9, RZ ;  /* 0x0000000959597c24 */ /* 0x000fc4000f8e02ff */
[----:B------:R-:W-:Y:S02]  /*17f60*/  IMAD R87, R87, UR9, RZ ;  /* 0x0000000957577c24 */ /* 0x000fe4000f8e02ff */
[----:B------:R-:W-:Y:S02]  /*17f70*/  IMAD R86, R86, UR9, RZ ;  /* 0x0000000956567c24 */ /* 0x000fe4000f8e02ff */
[----:B------:R-:W-:Y:S02]  /*17f80*/  IMAD R85, R85, UR9, RZ ;  /* 0x0000000955557c24 */ /* 0x000fe4000f8e02ff */
[----:B------:R-:W-:Y:S02]  /*17f90*/  IMAD R83, R83, UR9, RZ ;  /* 0x0000000953537c24 */ /* 0x000fe4000f8e02ff */
[----:B------:R-:W-:Y:S02]  /*17fa0*/  IMAD R82, R82, UR9, RZ ;  /* 0x0000000952527c24 */ /* 0x000fe4000f8e02ff */
[----:B------:R-:W-:-:S02]  /*17fb0*/  IMAD R81, R81, UR9, RZ ;  /* 0x0000000951517c24 */ /* 0x000fc4000f8e02ff */
[----:B------:R-:W-:Y:S02]  /*17fc0*/  IMAD R123, R12, UR9, RZ ;  /* 0x000000090c7b7c24 */ /* 0x000fe4000f8e02ff */
[----:B------:R-:W-:Y:S01]  /*17fd0*/  IMAD R15, R15, UR9, RZ ;  /* 0x000000090f0f7c24 */ /* 0x000fe2000f8e02ff */
[C---:B--2---:R-:W-:Y:S02]  /*17fe0*/  SEL R7, R11.reuse, R7, !P3 ;  /* 0x000000070b077207 */ /* 0x044fe40005800000 */
[----:B---3--:R-:W-:Y:S02]  /*17ff0*/  SEL R6, R11, R6, !P3 ;  /* 0x000000060b067207 */ /* 0x008fe40005800000 */
[----:B------:R-:W-:-:S05]  /*18000*/  LEA R11, P6, R98, R8, 0x1 ;  /* 0x00000008620b7211 */ /* 0x000fca00078c08ff */
[----:B------:R-:W-:Y:S04]  /*18010*/  STL [R1+0x270], R11 ;  /* 0x0002700b01007387 */ /* 0x000fe80000100800 */
[----:B------:R0:W-:Y:S04]  /*18020*/  STL [R1+0x264], R3 ;  /* 0x0002640301007387 */ /* 0x0001e80000100800 */
[----:B------:R-:W-:Y:S01]  /*18030*/  STL [R1+0x278], R4 ;  /* 0x0002780401007387 */ /* 0x000fe20000100800 */
[----:B0-----:R-:W-:-:S03]  /*18040*/  LEA.HI.X.SX32 R3, R98, R5, 0x1, P6 ;  /* 0x0000000562037211 */ /* 0x001fc600030f0eff */
[----:B------:R-:W-:Y:S01]  /*18050*/  STL [R1+0xba4], R98 ;  /* 0x000ba46201007387 */ /* 0x000fe20000100800 */
[----:B------:R-:W-:-:S03]  /*18060*/  LEA R11, P6, R95, R8, 0x1 ;  /* 0x000000085f0b7211 */ /* 0x000fc600078c08ff */
[----:B------:R0:W-:Y:S04]  /*18070*/  STL [R1+0x26c], R3 ;  /* 0x00026c0301007387 */ /* 0x0001e80000100800 */
[----:B------:R-:W-:Y:S01]  /*18080*/  STL [R1+0x280], R11 ;  /* 0x0002800b01007387 */ /* 0x000fe20000100800 */
[----:B0-----:R-:W-:Y:S02]  /*18090*/  LEA.HI.X.SX32 R3, R97, R5, 0x1, P5 ;  /* 0x0000000561037211 */ /* 0x001fe400028f0eff */
[----:B------:R-:W-:-:S03]  /*180a0*/  LEA R4, P5, R94, R8, 0x1 ;  /* 0x000000085e047211 */ /* 0x000fc600078a08ff */
        /* <DEDUP_REMOVED lines=10> */
[----:B------:R1:W-:Y:S01]  /*18150*/  STL [R1+0x298], R4 ;  /* 0x0002980401007387 */ /* 0x0003e20000100800 */
[-C--:B0-----:R-:W-:Y:S02]  /*18160*/  LEA.HI.X.SX32 R3, R93, R5.reuse, 0x1, P6 ;  /* 0x000000055d037211 */ /* 0x081fe400030f0eff */
[-C--:B------:R-:W-:Y:S02]  /*18170*/  LEA R11, P6, R90, R8.reuse, 0x1 ;  /* 0x000000085a0b7211 */ /* 0x080fe400078c08ff */
[----:B-1----:R-:W-:Y:S01]  /*18180*/  LEA.HI.X.SX32 R4, R91, R5, 0x1, P5 ;  /* 0x000000055b047211 */ /* 0x002fe200028f0eff */
[----:B------:R0:W-:Y:S04]  /*18190*/  STL [R1+0x28c], R3 ;  /* 0x00028c0301007387 */ /* 0x0001e80000100800 */
[----:B------:R-:W-:Y:S04]  /*181a0*/  STL [R1+0x2a0], R11 ;  /* 0x0002a00b01007387 */ /* 0x000fe80000100800 */
[----:B------:R1:W-:Y:S01]  /*181b0*/  STL [R1+0x294], R4 ;  /* 0x0002940401007387 */ /* 0x0003e20000100800 */
[----:B0-----:R-:W-:-:S02]  /*181c0*/  LEA R3, P5, R89, R8, 0x1 ;  /* 0x0000000859037211 */ /* 0x001fc400078a08ff */
[----:B-1----:R-:W-:-:S03]  /*181d0*/  LEA.HI.X.SX32 R4, R90, R5, 0x1, P6 ;  /* 0x000000055a047211 */ /* 0x002fc600030f0eff */
[----:B------:R0:W-:Y:S01]  /*181e0*/  STL [R1+0x2a8], R3 ;  /* 0x0002a80301007387 */ /* 0x0001e20000100800 */
[----:B------:R-:W-:-:S03]  /*181f0*/  LEA R11, P6, R87, R8, 0x1 ;  /* 0x00000008570b7211 */ /* 0x000fc600078c08ff */
[----:B------:R1:W-:Y:S01]  /*18200*/  STL [R1+0x29c], R4 ;  /* 0x00029c0401007387 */ /* 0x0003e20000100800 */
[----:B0-----:R-:W-:-:S03]  /*18210*/  LEA.HI.X.SX32 R3, R89, R5, 0x1, P5 ;  /* 0x0000000559037211 */ /* 0x001fc600028f0eff */
[----:B------:R0:W-:Y:S01]  /*18220*/  STL [R1+0x2b0], R11 ;  /* 0x0002b00b01007387 */ /* 0x0001e20000100800 */
[----:B-1----:R-:W-:-:S03]  /*18230*/  LEA R4, P5, R86, R8, 0x1 ;  /* 0x0000000856047211 */ /* 0x002fc600078a08ff */
[----:B------:R1:W-:Y:S04]  /*18240*/  STL [R1+0x2a4], R3 ;  /* 0x0002a40301007387 */ /* 0x0003e80000100800 */
[----:B------:R2:W-:Y:S01]  /*18250*/  STL [R1+0x2bc], R4 ;  /* 0x0002bc0401007387 */ /* 0x0005e20000100800 */
[-C--:B0-----:R-:W-:Y:S02]  /*18260*/  LEA.HI.X.SX32 R11, R86, R5.reuse, 0x1, P5 ;  /* 0x00000005560b7211 */ /* 0x081fe400028f0eff */
[----:B-1----:R-:W-:Y:S02]  /*18270*/  LEA.HI.X.SX32 R3, R87, R5, 0x1, P6 ;  /* 0x0000000557037211 */ /* 0x002fe400030f0eff */
[----:B--2---:R-:W-:-:S03]  /*18280*/  LEA R4, P6, R85, R8, 0x1 ;  /* 0x0000000855047211 */ /* 0x004fc600078c08ff */
[----:B------:R0:W-:Y:S04]  /*18290*/  STL [R1+0x2ac], R3 ;  /* 0x0002ac0301007387 */ /* 0x0001e80000100800 */
[----:B------:R-:W-:Y:S04]  /*182a0*/  STL [R1+0x2c4], R4 ;  /* 0x0002c40401007387 */ /* 0x000fe80000100800 */
[----:B------:R1:W-:Y:S01]  /*182b0*/  STL [R1+0x2b8], R11 ;  /* 0x0002b80b01007387 */ /* 0x0003e20000100800 */
[----:B0-----:R-:W-:-:S05]  /*182c0*/  LEA R3, P5, R83, R8, 0x1 ;  /* 0x0000000853037211 */ /* 0x001fca00078a08ff */
[----:B------:R0:W-:Y:S01]  /*182d0*/  STL [R1+0x2cc], R3 ;  /* 0x0002cc0301007387 */ /* 0x0001e20000100800 */
[----:B-1----:R-:W-:Y:S01]  /*182e0*/  LEA.HI.X.SX32 R11, R85, R5, 0x1, P6 ;  /* 0x00000005550b7211 */ /* 0x002fe200030f0eff */
[----:B------:R-:W-:-:S04]  /*182f0*/  IMAD R14, R14, UR9, RZ ;  /* 0x000000090e0e7c24 */ /* 0x000fc8000f8e02ff */
[----:B------:R1:W-:Y:S01]  /*18300*/  STL [R1+0x2c0], R11 ;  /* 0x0002c00b01007387 */ /* 0x0003e20000100800 */
[----:B0-----:R-:W-:Y:S02]  /*18310*/  LEA.HI.X.SX32 R3, R83, R5, 0x1, P5 ;  /* 0x0000000553037211 */ /* 0x001fe400028f0eff */
[-C--:B------:R-:W-:Y:S01]  /*18320*/  LEA R12, P5, R82, R8.reuse, 0x1 ;  /* 0x00000008520c7211 */ /* 0x080fe200078a08ff */
[----:B------:R-:W-:Y:S02]  /*18330*/  IMAD R124, R13, UR9, RZ ;  /* 0x000000090d7c7c24 */ /* 0x000fe4000f8e02ff */
[----:B------:R-:W-:Y:S01]  /*18340*/  STL [R1+0x2c8], R3 ;  /* 0x0002c80301007387 */ /* 0x000fe20000100800 */
[----:B-1----:R-:W-:-:S03]  /*18350*/  LEA R11, P6, R81, R8, 0x1 ;  /* 0x00000008510b7211 */ /* 0x002fc600078c08ff */
[----:B------:R0:W-:Y:S01]  /*18360*/  STL [R1+0x2d4], R12 ;  /* 0x0002d40c01007387 */ /* 0x0001e20000100800 */
[----:B------:R-:W-:-:S03]  /*18370*/  LEA.HI.X.SX32 R13, R82, R5, 0x1, P5 ;  /* 0x00000005520d7211 */ /* 0x000fc600028f0eff */
[----:B------:R1:W-:Y:S01]  /*18380*/  STL [R1+0x2dc], R11 ;  /* 0x0002dc0b01007387 */ /* 0x0003e20000100800 */
[----:B0-----:R-:W-:-:S03]  /*18390*/  LEA.HI.X.SX32 R12, R81, R5, 0x1, P6 ;  /* 0x00000005510c7211 */ /* 0x001fc600030f0eff */
[----:B------:R0:W-:Y:S01]  /*183a0*/  STL [R1+0x2d0], R13 ;  /* 0x0002d00d01007387 */ /* 0x0001e20000100800 */
[-C--:B------:R-:W-:Y:S02]  /*183b0*/  LEA R110, P6, R14, R8.reuse, 0x1 ;  /* 0x000000080e6e7211 */ /* 0x080fe400078c08ff */
[CC--:B-1----:R-:W-:Y:S01]  /*183c0*/  LEA R11, P5, R15.reuse, R8.reuse, 0x1 ;  /* 0x000000080f0b7211 */ /* 0x0c2fe200078a08ff */
[----:B------:R-:W-:Y:S04]  /*183d0*/  STL [R1+0x2d8], R12 ;  /* 0x0002d80c01007387 */ /* 0x000fe80000100800 */
[----:B------:R1:W-:Y:S01]  /*183e0*/  STL [R1+0x2e4], R11 ;  /* 0x0002e40b01007387 */ /* 0x0003e20000100800 */
[-C--:B0-----:R-:W-:Y:S02]  /*183f0*/  LEA.HI.X.SX32 R13, R15, R5.reuse, 0x1, P5 ;  /* 0x000000050f0d7211 */ /* 0x081fe400028f0eff */
[----:B------:R-:W-:Y:S01]  /*18400*/  LEA R109, P5, R124, R8, 0x1 ;  /* 0x000000087c6d7211 */ /* 0x000fe200078a08ff */
[----:B------:R-:W-:Y:S01]  /*18410*/  STL [R1+0x2ec], R110 ;  /* 0x0002ec6e01007387 */ /* 0x000fe20000100800 */
[----:B-1----:R-:W-:-:S02]  /*18420*/  LEA.HI.X.SX32 R11, R14, R5, 0x1, P6 ;  /* 0x000000050e0b7211 */ /* 0x002fc400030f0eff */
[----:B------:R-:W-:Y:S01]  /*18430*/  LEA R107, P6, R123, R8, 0x1 ;  /* 0x000000087b6b7211 */ /* 0x000fe200078c08ff */
[----:B------:R-:W-:Y:S01]  /*18440*/  STL [R1+0x2e0], R13 ;  /* 0x0002e00d01007387 */ /* 0x000fe20000100800 */
[----:B------:R-:W-:-:S03]  /*18450*/  LEA.HI.X.SX32 R14, R124, R5, 0x1, P5 ;  /* 0x000000057c0e7211 */ /* 0x000fc600028f0eff */
[----:B------:R0:W-:Y:S04]  /*18460*/  STL [R1+0x2e8], R11 ;  /* 0x0002e80b01007387 */ /* 0x0001e80000100800 */
[----:B------:R-:W-:Y:S01]  /*18470*/  STL [R1+0x2f4], R109 ;  /* 0x0002f46d01007387 */ /* 0x000fe20000100800 */
[----:B0-----:R-:W-:-:S03]  /*18480*/  LEA.HI.X.SX32 R11, R123, R5, 0x1, P6 ;  /* 0x000000057b0b7211 */ /* 0x001fc600030f0eff */
[----:B------:R-:W-:Y:S01]  /*18490*/  STL [R1+0x2f0], R14 ;  /* 0x0002f00e01007387 */ /* 0x000fe20000100800 */
[----:B------:R-:W-:-:S03]  /*184a0*/  LEA R106, P5, R121, R8, 0x1 ;  /* 0x00000008796a7211 */ /* 0x000fc600078a08ff */
[----:B------:R-:W-:Y:S04]  /*184b0*/  STL [R1+0x2fc], R107 ;  /* 0x0002fc6b01007387 */ /* 0x000fe80000100800 */
[----:B------:R0:W-:Y:S01]  /*184c0*/  STL [R1+0x2f8], R11 ;  /* 0x0002f80b01007387 */ /* 0x0001e20000100800 */
[----:B------:R-:W-:Y:S01]  /*184d0*/  IMAD R113, R113, UR9, RZ ;  /* 0x0000000971717c24 */ /* 0x000fe2000f8e02ff */
[----:B------:R-:W-:Y:S01]  /*184e0*/  LEA.HI.X.SX32 R15, R121, R5, 0x1, P5 ;  /* 0x00000005790f7211 */ /* 0x000fe200028f0eff */
[----:B------:R-:W-:Y:S01]  /*184f0*/  IMAD R112, R112, UR9, RZ ;  /* 0x0000000970707c24 */ /* 0x000fe2000f8e02ff */
[-C--:B0-----:R-:W-:Y:S02]  /*18500*/  LEA R11, P6, R119, R8.reuse, 0x1 ;  /* 0x00000008770b7211 */ /* 0x081fe400078c08ff */
[----:B------:R-:W-:-:S03]  /*18510*/  LEA R105, P5, R113, R8, 0x1 ;  /* 0x0000000871697211 */ /* 0x000fc600078a08ff */
[----:B------:R0:W-:Y:S04]  /*18520*/  STL [R1+0x30c], R11 ;  /* 0x00030c0b01007387 */ /* 0x0001e80000100800 */
[----:B------:R-:W-:Y:S01]  /*18530*/  STL [R1+0x304], R106 ;  /* 0x0003046a01007387 */ /* 0x000fe20000100800 */
[----:B0-----:R-:W-:-:S03]  /*18540*/  LEA.HI.X.SX32 R11, R119, R5, 0x1, P6 ;  /* 0x00000005770b7211 */ /* 0x001fc600030f0eff */
[----:B------:R-:W-:Y:S01]  /*18550*/  STL [R1+0x300], R15 ;  /* 0x0003000f01007387 */ /* 0x000fe20000100800 */
[----:B------:R-:W-:Y:S01]  /*18560*/  LEA R81, P6, R112, R8, 0x1 ;  /* 0x0000000870517211 */ /* 0x000fe200078c08ff */
[----:B------:R-:W-:Y:S02]  /*18570*/  IMAD R120, R120, UR9, RZ ;  /* 0x0000000978787c24 */ /* 0x000fe4000f8e02ff */
[----:B------:R0:W-:Y:S01]  /*18580*/  STL [R1+0x308], R11 ;  /* 0x0003080b01007387 */ /* 0x0001e20000100800 */
[----:B------:R-:W-:-:S03]  /*18590*/  IMAD R126, R126, UR9, RZ ;  /* 0x000000097e7e7c24 */ /* 0x000fc6000f8e02ff */
[----:B------:R1:W-:Y:S01]  /*185a0*/  STL [R1+0x31c], R81 ;  /* 0x00031c5101007387 */ /* 0x0003e20000100800 */
[----:B0-----:R-:W-:-:S03]  /*185b0*/  LEA.HI.X.SX32 R11, R113, R5, 0x1, P5 ;  /* 0x00000005710b7211 */ /* 0x001fc600028f0eff */
[----:B------:R-:W-:Y:S01]  /*185c0*/  STL [R1+0x314], R105 ;  /* 0x0003146901007387 */ /* 0x000fe20000100800 */
[----:B-1----:R-:W-:-:S03]  /*185d0*/  LEA.HI.X.SX32 R81, R112, R5, 0x1, P6 ;  /* 0x0000000570517211 */ /* 0x002fc600030f0eff */
[----:B------:R0:W-:Y:S01]  /*185e0*/  STL [R1+0x310], R11 ;  /* 0x0003100b01007387 */ /* 0x0001e20000100800 */
[----:B------:R-:W-:-:S03]  /*185f0*/  LEA R103, P6, R126, R8, 0x1 ;  /* 0x000000087e677211 */ /* 0x000fc600078c08ff */
[----:B------:R-:W-:Y:S01]  /*18600*/  STL [R1+0x318], R81 ;  /* 0x0003185101007387 */ /* 0x000fe20000100800 */
[----:B0-----:R-:W-:Y:S01]  /*18610*/  LEA R11, P5, R120, R8, 0x1 ;  /* 0x00000008780b7211 */ /* 0x001fe200078a08ff */
[----:B------:R-:W-:-:S04]  /*18620*/  IMAD R136, R136, UR9, RZ ;  /* 0x0000000988887c24 */ /* 0x000fc8000f8e02ff */
[----:B------:R0:W-:Y:S01]  /*18630*/  STL [R1+0x324], R11 ;  /* 0x0003240b01007387 */ /* 0x0001e20000100800 */
[----:B------:R-:W-:Y:S01]  /*18640*/  IMAD R132, R132, UR9, RZ ;  /* 0x0000000984847c24 */ /* 0x000fe2000f8e02ff */
[-C--:B------:R-:W-:Y:S02]  /*18650*/  LEA.HI.X.SX32 R102, R126, R5.reuse, 0x1, P6 ;  /* 0x000000057e667211 */ /* 0x080fe400030f0eff */
[----:B------:R-:W-:Y:S01]  /*18660*/  STL [R1+0x32c], R103 ;  /* 0x00032c6701007387 */ /* 0x000fe20000100800 */
[----:B0-----:R-:W-:Y:S02]  /*18670*/  LEA.HI.X.SX32 R11, R120, R5, 0x1, P5 ;  /* 0x00000005780b7211 */ /* 0x001fe400028f0eff */
[----:B------:R-:W-:-:S03]  /*18680*/  LEA R101, P5, R132, R8, 0x1 ;  /* 0x0000000884657211 */ /* 0x000fc600078a08ff */
[----:B------:R0:W-:Y:S01]  /*18690*/  STL [R1+0x320], R11 ;  /* 0x0003200b01007387 */ /* 0x0001e20000100800 */
[----:B------:R-:W-:-:S03]  /*186a0*/  IMAD R99, R137, UR9, RZ ;  /* 0x0000000989637c24 */ /* 0x000fc6000f8e02ff */
[----:B------:R-:W-:Y:S01]  /*186b0*/  STL [R1+0x328], R102 ;  /* 0x0003286601007387 */ /* 0x000fe20000100800 */
[----:B0-----:R-:W-:Y:S01]  /*186c0*/  LEA R11, P6, R136, R8, 0x1 ;  /* 0x00000008880b7211 */ /* 0x001fe200078c08ff */
[----:B------:R-:W-:-:S04]  /*186d0*/  IMAD R97, R135, UR9, RZ ;  /* 0x0000000987617c24 */ /* 0x000fc8000f8e02ff */
[----:B------:R0:W-:Y:S01]  /*186e0*/  STL [R1+0x33c], R11 ;  /* 0x00033c0b01007387 */ /* 0x0001e20000100800 */
[----:B------:R-:W-:-:S03]  /*186f0*/  LEA.HI.X.SX32 R83, R136, R5, 0x1, P6 ;  /* 0x0000000588537211 */ /* 0x000fc600030f0eff */
[----:B------:R-:W-:Y:S01]  /*18700*/  STL [R1+0x334], R101 ;  /* 0x0003346501007387 */ /* 0x000fe20000100800 */
[----:B0-----:R-:W-:Y:S02]  /*18710*/  LEA.HI.X.SX32 R11, R132, R5, 0x1, P5 ;  /* 0x00000005840b7211 */ /* 0x001fe400028f0eff */
[----:B------:R-:W-:-:S03]  /*18720*/  LEA R98, P6, R97, R8, 0x1 ;  /* 0x0000000861627211 */ /* 0x000fc600078c08ff */
[----:B------:R0:W-:Y:S04]  /*18730*/  STL [R1+0x330], R11 ;  /* 0x0003300b01007387 */ /* 0x0001e80000100800 */
[----:B------:R1:W-:Y:S01]  /*18740*/  STL [R1+0x338], R83 ;  /* 0x0003385301007387 */ /* 0x0003e20000100800 */
[----:B0-----:R-:W-:Y:S01]  /*18750*/  LEA R11, P5, R99, R8, 0x1 ;  /* 0x00000008630b7211 */ /* 0x001fe200078a08ff */
[----:B------:R-:W-:-:S03]  /*18760*/  IMAD R94, R134, UR9, RZ ;  /* 0x00000009865e7c24 */ /* 0x000fc6000f8e02ff */
[----:B-1----:R-:W-:Y:S01]  /*18770*/  LEA.HI.X.SX32 R83, R99, R5, 0x1, P5 ;  /* 0x0000000563537211 */ /* 0x002fe200028f0eff */
[----:B------:R0:W-:Y:S01]  /*18780*/  STL [R1+0x344], R11 ;  /* 0x0003440b01007387 */ /* 0x0001e20000100800 */
[----:B------:R-:W-:-:S03]  /*18790*/  IMAD R91, R133, UR9, RZ ;  /* 0x00000009855b7c24 */ /* 0x000fc6000f8e02ff */
[----:B------:R-:W-:Y:S01]  /*187a0*/  STL [R1+0x34c], R98 ;  /* 0x00034c6201007387 */ /* 0x000fe20000100800 */
[----:B0-----:R-:W-:-:S03]  /*187b0*/  LEA.HI.X.SX32 R11, R97, R5, 0x1, P6 ;  /* 0x00000005610b7211 */ /* 0x001fc600030f0eff */
[----:B------:R-:W-:Y:S04]  /*187c0*/  STL [R1+0x340], R83 ;  /* 0x0003405301007387 */ /* 0x000fe80000100800 */
[----:B------:R-:W-:Y:S01]  /*187d0*/  STL [R1+0xba0], R97 ;  /* 0x000ba06101007387 */ /* 0x000fe20000100800 */
[----:B------:R-:W-:-:S03]  /*187e0*/  LEA R95, P6, R91, R8, 0x1 ;  /* 0x000000085b5f7211 */ /* 0x000fc600078c08ff */
[----:B------:R0:W-:Y:S01]  /*187f0*/  STL [R1+0x348], R11 ;  /* 0x0003480b01007387 */ /* 0x0001e20000100800 */
[----:B------:R-:W-:Y:S02]  /*18800*/  IMAD R89, R131, UR9, RZ ;  /* 0x0000000983597c24 */ /* 0x000fe4000f8e02ff */
[----:B------:R-:W-:Y:S01]  /*18810*/  IMAD R4, R130, UR9, RZ ;  /* 0x0000000982047c24 */ /* 0x000fe2000f8e02ff */
[----:B0-----:R-:W-:-:S04]  /*18820*/  LEA R11, P5, R94, R8, 0x1 ;  /* 0x000000085e0b7211 */ /* 0x001fc800078a08ff */
[----:B------:R-:W-:Y:S01]  /*18830*/  LEA.HI.X.SX32 R97, R94, R5, 0x1, P5 ;  /* 0x000000055e617211 */ /* 0x000fe200028f0eff */
[----:B------:R0:W-:Y:S01]  /*18840*/  STL [R1+0x354], R11 ;  /* 0x0003540b01007387 */ /* 0x0001e20000100800 */
[----:B------:R-:W-:-:S03]  /*18850*/  IMAD R86, R129, UR9, RZ ;  /* 0x0000000981567c24 */ /* 0x000fc6000f8e02ff */
[----:B------:R1:W-:Y:S01]  /*18860*/  STL [R1+0xb98], R94 ;  /* 0x000b985e01007387 */ /* 0x0003e20000100800 */
[----:B0-----:R-:W-:-:S03]  /*18870*/  LEA.HI.X.SX32 R11, R91, R5, 0x1, P6 ;  /* 0x000000055b0b7211 */ /* 0x001fc600030f0eff */
[----:B------:R-:W-:Y:S01]  /*18880*/  STL [R1+0x35c], R95 ;  /* 0x00035c5f01007387 */ /* 0x000fe20000100800 */
[-C--:B------:R-:W-:Y:S02]  /*18890*/  LEA R83, P6, R4, R8.reuse, 0x1 ;  /* 0x0000000804537211 */ /* 0x080fe400078c08ff */
[----:B-1----:R-:W-:Y:S01]  /*188a0*/  LEA R94, P5, R89, R8, 0x1 ;  /* 0x00000008595e7211 */ /* 0x002fe200078a08ff */
[----:B------:R-:W-:Y:S01]  /*188b0*/  STL [R1+0x350], R97 ;  /* 0x0003506101007387 */ /* 0x000fe20000100800 */
[----:B------:R-:W-:-:S03]  /*188c0*/  IMAD R3, R128, UR9, RZ ;  /* 0x0000000980037c24 */ /* 0x000fc6000f8e02ff */
[----:B------:R0:W-:Y:S04]  /*188d0*/  STL [R1+0x358], R11 ;  /* 0x0003580b01007387 */ /* 0x0001e80000100800 */
[----:B------:R1:W-:Y:S01]  /*188e0*/  STL [R1+0x36c], R83 ;  /* 0x00036c5301007387 */ /* 0x0003e20000100800 */
[----:B0-----:R-:W-:-:S03]  /*188f0*/  LEA.HI.X.SX32 R11, R89, R5, 0x1, P5 ;  /* 0x00000005590b7211 */ /* 0x001fc600028f0eff */
[----:B------:R-:W-:Y:S01]  /*18900*/  STL [R1+0x364], R94 ;  /* 0x0003645e01007387 */ /* 0x000fe20000100800 */
[----:B-1----:R-:W-:-:S03]  /*18910*/  LEA.HI.X.SX32 R83, R4, R5, 0x1, P6 ;  /* 0x0000000504537211 */ /* 0x002fc600030f0eff */
[----:B------:R-:W-:Y:S01]  /*18920*/  STL [R1+0xb94], R89 ;  /* 0x000b945901007387 */ /* 0x000fe20000100800 */
[----:B------:R-:W-:Y:S01]  /*18930*/  LEA R4, P5, R86, R8, 0x1 ;  /* 0x0000000856047211 */ /* 0x000fe200078a08ff */
[----:B------:R-:W-:Y:S02]  /*18940*/  IMAD R13, R125, UR9, RZ ;  /* 0x000000097d0d7c24 */ /* 0x000fe4000f8e02ff */
[----:B------:R0:W-:Y:S01]  /*18950*/  STL [R1+0x360], R11 ;  /* 0x0003600b01007387 */ /* 0x0001e20000100800 */
[----:B------:R-:W-:-:S03]  /*18960*/  IMAD R12, R127, UR9, RZ ;  /* 0x000000097f0c7c24 */ /* 0x000fc6000f8e02ff */
[----:B------:R-:W-:Y:S01]  /*18970*/  STL [R1+0x368], R83 ;  /* 0x0003685301007387 */ /* 0x000fe20000100800 */
[----:B------:R-:W-:-:S03]  /*18980*/  IMAD R90, R115, UR9, RZ ;  /* 0x00000009735a7c24 */ /* 0x000fc6000f8e02ff */
[----:B------:R1:W-:Y:S01]  /*18990*/  STL [R1+0x374], R4 ;  /* 0x0003740401007387 */ /* 0x0003e20000100800 */
[----:B0-----:R-:W-:Y:S01]  /*189a0*/  LEA R11, P6, R3, R8, 0x1 ;  /* 0x00000008030b7211 */ /* 0x001fe200078c08ff */
[----:B------:R-:W-:-:S03]  /*189b0*/  IMAD R15, R118, UR9, RZ ;  /* 0x00000009760f7c24 */ /* 0x000fc6000f8e02ff */
[-C--:B------:R-:W-:Y:S01]  /*189c0*/  LEA.HI.X.SX32 R3, R3, R5.reuse, 0x1, P6 ;  /* 0x0000000503037211 */ /* 0x080fe200030f0eff */
[----:B------:R-:W-:Y:S01]  /*189d0*/  IMAD R14, R122, UR9, RZ ;  /* 0x000000097a0e7c24 */ /* 0x000fe2000f8e02ff */
[-C--:B------:R-:W-:Y:S02]  /*189e0*/  LEA R115, P6, R13, R8.reuse, 0x1 ;  /* 0x000000080d737211 */ /* 0x080fe400078c08ff */
[----:B-1----:R-:W-:Y:S01]  /*189f0*/  LEA.HI.X.SX32 R4, R86, R5, 0x1, P5 ;  /* 0x0000000556047211 */ /* 0x002fe200028f0eff */
[----:B------:R0:W-:Y:S01]  /*18a00*/  STL [R1+0x37c], R11 ;  /* 0x00037c0b01007387 */ /* 0x0001e20000100800 */
[----:B------:R-:W-:Y:S01]  /*18a10*/  LEA R89, P5, R12, R8, 0x1 ;  /* 0x000000080c597211 */ /* 0x000fe200078a08ff */
[----:B------:R-:W-:Y:S02]  /*18a20*/  IMAD R82, R116, UR9, RZ ;  /* 0x0000000974527c24 */ /* 0x000fe4000f8e02ff */
[----:B------:R-:W-:Y:S01]  /*18a30*/  STL [R1+0x370], R4 ;  /* 0x0003700401007387 */ /* 0x000fe20000100800 */
[----:B------:R-:W-:-:S03]  /*18a40*/  IMAD R81, R117, UR9, RZ ;  /* 0x0000000975517c24 */ /* 0x000fc6000f8e02ff */
[----:B------:R1:W-:Y:S01]  /*18a50*/  STL [R1+0x378], R3 ;  /* 0x0003780301007387 */ /* 0x0003e20000100800 */
[-C--:B0-----:R-:W-:Y:S02]  /*18a60*/  LEA.HI.X.SX32 R11, R13, R5.reuse, 0x1, P6 ;  /* 0x000000050d0b7211 */ /* 0x081fe400030f0eff */
[CC--:B------:R-:W-:Y:S01]  /*18a70*/  LEA R155, P6, R15.reuse, R8.reuse, 0x1 ;  /* 0x000000080f9b7211 */ /* 0x0c0fe200078c08ff */
[----:B------:R-:W-:Y:S01]  /*18a80*/  IMAD R85, R114, UR9, RZ ;  /* 0x0000000972557c24 */ /* 0x000fe2000f8e02ff */
[-C--:B-1----:R-:W-:Y:S02]  /*18a90*/  LEA.HI.X.SX32 R3, R12, R5.reuse, 0x1, P5 ;  /* 0x000000050c037211 */ /* 0x082fe400028f0eff */
[C---:B------:R-:W-:Y:S02]  /*18aa0*/  LEA R163, P5, R14.reuse, R8, 0x1 ;  /* 0x000000080ea37211 */ /* 0x040fe400078a08ff */
[-C--:B------:R-:W-:Y:S02]  /*18ab0*/  LEA.HI.X.SX32 R162, R15, R5.reuse, 0x1, P6 ;  /* 0x000000050fa27211 */ /* 0x080fe400030f0eff */
[----:B------:R-:W-:-:S02]  /*18ac0*/  LEA.HI.X.SX32 R117, R14, R5, 0x1, P5 ;  /* 0x000000050e757211 */ /* 0x000fc400028f0eff */
[-C--:B------:R-:W-:Y:S02]  /*18ad0*/  LEA R161, P6, R82, R8.reuse, 0x1 ;  /* 0x0000000852a17211 */ /* 0x080fe400078c08ff */
[-C--:B------:R-:W-:Y:S01]  /*18ae0*/  LEA R147, P5, R81, R8.reuse, 0x1 ;  /* 0x0000000851937211 */ /* 0x080fe200078a08ff */
[----:B------:R-:W-:Y:S01]  /*18af0*/  IMAD R83, R108, UR9, RZ ;  /* 0x000000096c537c24 */ /* 0x000fe2000f8e02ff */
[-C--:B------:R-:W-:Y:S01]  /*18b00*/  LEA.HI.X.SX32 R146, R82, R5.reuse, 0x1, P6 ;  /* 0x0000000552927211 */ /* 0x080fe200030f0eff */
[----:B------:R-:W-:Y:S01]  /*18b10*/  IMAD R87, R111, UR9, RZ ;  /* 0x000000096f577c24 */ /* 0x000fe2000f8e02ff */
[-C--:B------:R-:W-:Y:S01]  /*18b20*/  LEA.HI.X.SX32 R154, R81, R5.reuse, 0x1, P5 ;  /* 0x00000005519a7211 */ /* 0x080fe200028f0eff */
[----:B------:R-:W-:Y:S01]  /*18b30*/  STL [R1+0x384], R89 ;  /* 0x0003845901007387 */ /* 0x000fe20000100800 */
[CC--:B------:R-:W-:Y:S02]  /*18b40*/  LEA R156, P6, R85.reuse, R8.reuse, 0x1 ;  /* 0x00000008559c7211 */ /* 0x0c0fe400078c08ff */
[----:B------:R-:W-:Y:S01]  /*18b50*/  LEA R153, P5, R90, R8, 0x1 ;  /* 0x000000085a997211 */ /* 0x000fe200078a08ff */
[----:B------:R0:W-:Y:S01]  /*18b60*/  STL [R1+0x380], R3 ;  /* 0x0003800301007387 */ /* 0x0001e20000100800 */
[----:B------:R-:W-:Y:S01]  /*18b70*/  LEA.HI.X.SX32 R152, R85, R5, 0x1, P6 ;  /* 0x0000000555987211 */ /* 0x000fe200030f0eff */
[----:B------:R-:W-:-:S02]  /*18b80*/  IMAD R4, R100, UR9, RZ ;  /* 0x0000000964047c24 */ /* 0x000fc4000f8e02ff */
[----:B------:R-:W-:Y:S01]  /*18b90*/  STL [R1+0x38c], R115 ;  /* 0x00038c7301007387 */ /* 0x000fe20000100800 */
[----:B------:R-:W-:Y:S01]  /*18ba0*/  LEA.HI.X.SX32 R160, R90, R5, 0x1, P5 ;  /* 0x000000055aa07211 */ /* 0x000fe200028f0eff */
[----:B------:R-:W-:Y:S01]  /*18bb0*/  IMAD R86, R104, UR9, RZ ;  /* 0x0000000968567c24 */ /* 0x000fe2000f8e02ff */
[-C--:B------:R-:W-:Y:S01]  /*18bc0*/  LEA R140, P6, R83, R8.reuse, 0x1 ;  /* 0x00000008538c7211 */ /* 0x080fe200078c08ff */
[----:B------:R-:W-:Y:S01]  /*18bd0*/  STL [R1+0x388], R11 ;  /* 0x0003880b01007387 */ /* 0x000fe20000100800 */
[----:B------:R-:W-:-:S03]  /*18be0*/  LEA R149, P5, R87, R8, 0x1 ;  /* 0x0000000857957211 */ /* 0x000fc600078a08ff */
[----:B------:R-:W-:Y:S01]  /*18bf0*/  STL [R1+0x394], R163 ;  /* 0x000394a301007387 */ /* 0x000fe20000100800 */
[----:B------:R-:W-:-:S03]  /*18c00*/  LEA.HI.X.SX32 R144, R83, R5, 0x1, P6 ;  /* 0x0000000553907211 */ /* 0x000fc600030f0eff */
[----:B------:R-:W-:Y:S01]  /*18c10*/  STL [R1+0x39c], R155 ;  /* 0x00039c9b01007387 */ /* 0x000fe20000100800 */
[----:B0-----:R-:W-:-:S03]  /*18c20*/  IMAD R3, R92, UR9, RZ ;  /* 0x000000095c037c24 */ /* 0x001fc6000f8e02ff */
[----:B------:R-:W-:Y:S01]  /*18c30*/  STL [R1+0x390], R117 ;  /* 0x0003907501007387 */ /* 0x000fe20000100800 */
[----:B------:R-:W-:-:S03]  /*18c40*/  LEA.HI.X.SX32 R145, R87, R5, 0x1, P5 ;  /* 0x0000000557917211 */ /* 0x000fc600028f0eff */
[----:B------:R-:W-:Y:S01]  /*18c50*/  STL [R1+0x398], R162 ;  /* 0x000398a201007387 */ /* 0x000fe20000100800 */
[-C--:B------:R-:W-:Y:S01]  /*18c60*/  LEA R151, P6, R4, R8.reuse, 0x1 ;  /* 0x0000000804977211 */ /* 0x080fe200078c08ff */
[----:B------:R-:W-:Y:S02]  /*18c70*/  IMAD R13, R96, UR9, RZ ;  /* 0x00000009600d7c24 */ /* 0x000fe4000f8e02ff */
[----:B------:R-:W-:Y:S01]  /*18c80*/  STL [R1+0x3a4], R147 ;  /* 0x0003a49301007387 */ /* 0x000fe20000100800 */
[----:B------:R-:W-:-:S03]  /*18c90*/  LEA R141, P5, R86, R8, 0x1 ;  /* 0x00000008568d7211 */ /* 0x000fc600078a08ff */
[----:B------:R-:W-:Y:S01]  /*18ca0*/  STL [R1+0x3ac], R161 ;  /* 0x0003aca101007387 */ /* 0x000fe20000100800 */
[----:B------:R-:W-:-:S03]  /*18cb0*/  LEA.HI.X.SX32 R158, R4, R5, 0x1, P6 ;  /* 0x00000005049e7211 */ /* 0x000fc600030f0eff */
[----:B------:R-:W-:Y:S01]  /*18cc0*/  STL [R1+0x3a0], R154 ;  /* 0x0003a09a01007387 */ /* 0x000fe20000100800 */
[----:B------:R-:W-:-:S03]  /*18cd0*/  IMAD R12, R7, UR9, RZ ;  /* 0x00000009070c7c24 */ /* 0x000fc6000f8e02ff */
        /* <DEDUP_REMOVED lines=14> */
[----:B------:R-:W-:-:S03]  /*18dc0*/  LEA R157, P6, R12, R8, 0x1 ;  /* 0x000000080c9d7211 */ /* 0x000fc600078c08ff */
        /* <DEDUP_REMOVED lines=8> */
[----:B------:R-:W-:Y:S04]  /*18e50*/  STL [R1+0x3d0], R159 ;  /* 0x0003d09f01007387 */ /* 0x000fe80000100800 */
[----:B------:R-:W-:Y:S04]  /*18e60*/  STL [R1+0x3d8], R158 ;  /* 0x0003d89e01007387 */ /* 0x000fe80000100800 */
[----:B------:R-:W-:Y:S01]  /*18e70*/  STL [R1+0x3e4], R7 ;  /* 0x0003e40701007387 */ /* 0x000fe20000100800 */
[----:B------:R-:W-:-:S03]  /*18e80*/  LEA.HI.X.SX32 R148, R15, R5, 0x1, P6 ;  /* 0x000000050f947211 */ /* 0x000fc600030f0eff */
        /* <DEDUP_REMOVED lines=10> */
[----:B------:R-:W3:Y:S04]  /*18f30*/  LDL.LU R137, [R1+0x594] ;  /* 0x0005940001897983 */ /* 0x000ee80000300800 */
[----:B------:R-:W4:Y:S04]  /*18f40*/  LDL.LU R138, [R1+0x590] ;  /* 0x00059000018a7983 */ /* 0x000f280000300800 */
        /* <DEDUP_REMOVED lines=13> */
[----:B------:R-:W-:Y:S01]  /*19020*/  IMAD.MOV.U32 R12, RZ, RZ, R2 ;  /* 0x000000ffff0c7224 */ /* 0x000fe200078e0002 */
[----:B------:R-:W0:Y:S01]  /*19030*/  S2R R81, SR_TID.X ;  /* 0x0000000000517919 */ /* 0x000e220000002100 */
[----:B------:R-:W1:Y:S01]  /*19040*/  S2R R2, SR_TID.X ;  /* 0x0000000000027919 */ /* 0x000e620000002100 */
[----:B------:R-:W-:-:S05]  /*19050*/  VIADD R4, R0, 0xdd ;  /* 0x000000dd00047836 */ /* 0x000fca0000000000 */
[----:B------:R-:W-:Y:S01]  /*19060*/  IABS R14, R4 ;  /* 0x00000004000e7213 */ /* 0x000fe20000000000 */
[----:B------:R-:W-:-:S04]  /*19070*/  VIADD R3, R0, 0xdc ;  /* 0x000000dc00037836 */ /* 0x000fc80000000000 */
[----:B------:R-:W-:Y:S01]  /*19080*/  IMAD.HI.U32 R15, R10, R14, RZ ;  /* 0x0000000e0a0f7227 */ /* 0x000fe200078e00ff */
[----:B------:R-:W-:Y:S02]  /*19090*/  ISETP.GE.AND P5, PT, R3, RZ, PT ;  /* 0x000000ff0300720c */ /* 0x000fe40003fa6270 */
[----:B------:R-:W-:Y:S01]  /*190a0*/  IABS R13, R3 ;  /* 0x00000003000d7213 */ /* 0x000fe20000000000 */
[----:B------:R-:W-:Y:S02]  /*190b0*/  IMAD.MOV R15, RZ, RZ, -R15 ;  /* 0x000000ffff0f7224 */ /* 0x000fe400078e0a0f */
[----:B------:R-:W-:Y:S02]  /*190c0*/  VIADD R91, R0, 0xde ;  /* 0x000000de005b7836 */ /* 0x000fe40000000000 */
[----:B------:R-:W-:Y:S01]  /*190d0*/  IMAD.HI.U32 R3, R10, R12, RZ ;  /* 0x0000000c0a037227 */ /* 0x000fe200078e00ff */
[----:B------:R-:W-:-:S03]  /*190e0*/  ISETP.GE.AND P6, PT, R4, RZ, PT ;  /* 0x000000ff0400720c */ /* 0x000fc60003fc6270 */
[----:B------:R-:W-:Y:S01]  /*190f0*/  IMAD R14, R9, R15, R14 ;  /* 0x0000000f090e7224 */ /* 0x000fe200078e020e */
[----:B------:R-:W-:Y:S01]  /*19100*/  IABS R15, R91 ;  /* 0x0000005b000f7213 */ /* 0x000fe20000000000 */
[----:B------:R-:W-:Y:S01]  /*19110*/  IMAD.HI.U32 R4, R10, R13, RZ ;  /* 0x0000000d0a047227 */ /* 0x000fe200078e00ff */
[----:B------:R-:W-:-:S04]  /*19120*/  @!UP1 UIADD3 UR4, UPT, UPT, -UR6, 0x100000, URZ ;  /* 0x0010000006049890 */ /* 0x000fc8000fffe1ff */
[----:B------:R-:W-:Y:S02]  /*19130*/  @!UP1 USHF.L.U32 UR5, UR4, 0xb, URZ ;  /* 0x0000000b04059899 */ /* 0x000fe400080006ff */
[----:B------:R-:W-:Y:S01]  /*19140*/  @!UP1 USHF.L.U32 UR4, UR4, 0x1, URZ ;  /* 0x0000000104049899 */ /* 0x000fe200080006ff */
[----:B0-----:R-:W-:Y:S01]  /*19150*/  LOP3.LUT R119, R81, 0x3f, RZ, 0xc0, !PT ;  /* 0x0000003f51777812 */ /* 0x001fe200078ec0ff */
[----:B------:R-:W-:Y:S01]  /*19160*/  IMAD.MOV R3, RZ, RZ, -R3 ;  /* 0x000000ffff037224 */ /* 0x000fe200078e0a03 */
[----:B------:R-:W-:Y:S02]  /*19170*/  PRMT R136, RZ, 0x7610, R136 ;  /* 0x00007610ff887816 */ /* 0x000fe40000000088 */
[----:B-1----:R-:W-:Y:S01]  /*19180*/  SHF.R.S32.HI R82, RZ, 0x6, R2 ;  /* 0x00000006ff527819 */ /* 0x002fe20000011402 */
[----:B------:R-:W-:Y:S01]  /*19190*/  IMAD.MOV R4, RZ, RZ, -R4 ;  /* 0x000000ffff047224 */ /* 0x000fe200078e0a04 */
[----:B------:R-:W-:Y:S01]  /*191a0*/  PRMT R132, RZ, 0x7610, R132 ;  /* 0x00007610ff847816 */ /* 0x000fe20000000084 */
[----:B------:R-:W-:Y:S01]  /*191b0*/  IMAD R12, R9, R3, R12 ;  /* 0x00000003090c7224 */ /* 0x000fe200078e020c */
[----:B------:R-:W-:Y:S01]  /*191c0*/  SGXT R82, R82, 0x1 ;  /* 0x000000015252781a */ /* 0x000fe20000000200 */
[----:B------:R-:W-:Y:S01]  /*191d0*/  IMAD.HI.U32 R3, R10, R15, RZ ;  /* 0x0000000f0a037227 */ /* 0x000fe200078e00ff */
[----:B------:R-:W-:Y:S01]  /*191e0*/  PRMT R126, RZ, 0x7610, R126 ;  /* 0x00007610ff7e7816 */ /* 0x000fe2000000007e */
[----:B------:R-:W0:Y:S02]  /*191f0*/  LDCU UR6, c[0x0][0x3b0] ;  /* 0x00007600ff0677ac */ /* 0x000e240008000800 */
[----:B------:R-:W-:-:S02]  /*19200*/  IMAD.SHL.U32 R81, R119, 0x2, RZ ;  /* 0x0000000277517824 */ /* 0x000fc400078e00ff */
[----:B------:R-:W-:Y:S01]  /*19210*/  IMAD R13, R9, R4, R13 ;  /* 0x00000004090d7224 */ /* 0x000fe200078e020d */
[----:B------:R-:W-:Y:S01]  /*19220*/  VOTEU.ALL UP1, P1 ;  /* 0x0000000000ff7886 */ /* 0x000fe20000820000 */
[----:B------:R-:W-:Y:S01]  /*19230*/  IMAD.MOV R4, RZ, RZ, -R3 ;  /* 0x000000ffff047224 */ /* 0x000fe200078e0a03 */
[----:B------:R-:W-:-:S03]  /*19240*/  LOP3.LUT R3, R81, 0x90, R82, 0x78, !PT ;  /* 0x0000009051037812 */ /* 0x000fc600078e7852 */
[----:B------:R1:W0:Y:S01]  /*19250*/  @!UP1 SYNCS.EXCH.64 URZ, [UR10+0x28008], UR4 ;  /* 0x028008040aff95b2 */ /* 0x0002220008000100 */
[----:B------:R-:W-:Y:S01]  /*19260*/  IMAD R15, R9, R4, R15 ;  /* 0x00000004090f7224 */ /* 0x000fe200078e020f */
[----:B------:R-:W-:Y:S02]  /*19270*/  PRMT R120, RZ, 0x7610, R120 ;  /* 0x00007610ff787816 */ /* 0x000fe40000000078 */
[----:B------:R-:W-:Y:S02]  /*19280*/  PRMT R113, RZ, 0x7610, R113 ;  /* 0x00007610ff717816 */ /* 0x000fe40000000071 */
[----:B------:R-:W-:Y:S02]  /*19290*/  PRMT R112, RZ, 0x7610, R112 ;  /* 0x00007610ff707816 */ /* 0x000fe40000000070 */
[----:B------:R-:W-:Y:S02]  /*192a0*/  PRMT R99, RZ, 0x7610, R99 ;  /* 0x00007610ff637816 */ /* 0x000fe40000000063 */
[----:B------:R-:W-:-:S02]  /*192b0*/  PRMT R87, RZ, 0x7610, R87 ;  /* 0x00007610ff577816 */ /* 0x000fc40000000057 */
[----:B------:R-:W-:Y:S01]  /*192c0*/  PRMT R90, RZ, 0x7610, R90 ;  /* 0x00007610ff5a7816 */ /* 0x000fe2000000005a */
[----:B-1----:R-:W1:Y:S01]  /*192d0*/  LDCU UR4, c[0x0][0x3b0] ;  /* 0x00007600ff0477ac */ /* 0x002e620008000800 */
[----:B------:R-:W-:Y:S02]  /*192e0*/  PRMT R86, RZ, 0x7610, R86 ;  /* 0x00007610ff567816 */ /* 0x000fe40000000056 */
[----:B------:R-:W-:Y:S01]  /*192f0*/  PRMT R85, RZ, 0x7610, R85 ;  /* 0x00007610ff557816 */ /* 0x000fe20000000055 */
[----:B------:R-:W0:Y:S01]  /*19300*/  LDCU UR5, c[0x0][0x3b0] ;  /* 0x00007600ff0577ac */ /* 0x000e220008000800 */
[----:B--2---:R2:W-:Y:S04]  /*19310*/  STS.U16 [R3+UR10+0x20000], R135 ;  /* 0x0200008703007988 */ /* 0x0045e8000800040a */
[----:B---3--:R3:W-:Y:S04]  /*19320*/  STS.U16 [R3+UR10+0x20400], R137 ;  /* 0x0204008903007988 */ /* 0x0087e8000800040a */
[----:B----4-:R4:W-:Y:S04]  /*19330*/  STS.U16 [R3+UR10+0x20800], R138 ;  /* 0x0208008a03007988 */ /* 0x0109e8000800040a */
[----:B--2---:R-:W2:Y:S04]  /*19340*/  LDL.LU R135, [R1+0x558] ;  /* 0x0005580001877983 */ /* 0x004ea80000300800 */
[----:B---3--:R-:W3:Y:S04]  /*19350*/  LDL.LU R137, [R1+0x554] ;  /* 0x0005540001897983 */ /* 0x008ee80000300800 */
[----:B----4-:R-:W4:Y:S04]  /*19360*/  LDL.LU R138, [R1+0x550] ;  /* 0x00055000018a7983 */ /* 0x010f280000300800 */
        /* <DEDUP_REMOVED lines=9> */
[----:B------:R0:W-:Y:S04]  /*19400*/  STS.U16 [R3+UR10+0x23c00], R139 ;  /* 0x023c008b03007988 */ /* 0x0001e8000800040a */
[----:B------:R-:W4:Y:S04]  /*19410*/  LDL.LU R116, [R1+0x528] ;  /* 0x0005280001747983 */ /* 0x000f280000300800 */
[----:B0-----:R-:W4:Y:S04]  /*19420*/  LDL.LU R139, [R1+0x524] ;  /* 0x00052400018b7983 */ /* 0x001f280000300800 */
[----:B------:R-:W4:Y:S04]  /*19430*/  LDL.LU R118, [R1+0x520] ;  /* 0x0005200001767983 */ /* 0x000f280000300800 */
[----:B------:R-:W4:Y:S01]  /*19440*/  LDL.LU R119, [R1+0x51c] ;  /* 0x00051c0001777983 */ /* 0x000f220000300800 */
[----:B------:R-:W-:-:S03]  /*19450*/  LOP3.LUT R4, R3, 0x20, RZ, 0x3c, !PT ;  /* 0x0000002003047812 */ /* 0x000fc600078e3cff */
[----:B------:R0:W-:Y:S04]  /*19460*/  STS.U16 [R3+UR10+0x20c00], R121 ;  /* 0x020c007903007988 */ /* 0x0001e8000800040a */
[----:B------:R1:W-:Y:S04]  /*19470*/  STS.U16 [R3+UR10+0x21000], R122 ;  /* 0x0210007a03007988 */ /* 0x0003e8000800040a */
[----:B------:R1:W-:Y:S04]  /*19480*/  STS.U16 [R3+UR10+0x21400], R123 ;  /* 0x0214007b03007988 */ /* 0x0003e8000800040a */
[----:B0-----:R-:W4:Y:S04]  /*19490*/  LDL.LU R121, [R1+0x518] ;  /* 0x0005180001797983 */ /* 0x001f280000300800 */
[----:B-1----:R-:W4:Y:S04]  /*194a0*/  LDL.LU R122, [R1+0x514] ;  /* 0x00051400017a7983 */ /* 0x002f280000300800 */
[----:B------:R0:W-:Y:S04]  /*194b0*/  STS.U16 [R3+UR10+0x21800], R124 ;  /* 0x0218007c03007988 */ /* 0x0001e8000800040a */
        /* <DEDUP_REMOVED lines=8> */
[----:B------:R-:W4:Y:S04]  /*19540*/  LDL.LU R123, [R1+0x510] ;  /* 0x00051000017b7983 */ /* 0x000f280000300800 */
[----:B0-----:R-:W4:Y:S04]  /*19550*/  LDL.LU R124, [R1+0x50c] ;  /* 0x00050c00017c7983 */ /* 0x001f280000300800 */
[----:B-1----:R-:W4:Y:S04]  /*19560*/  LDL.LU R125, [R1+0x508] ;  /* 0x00050800017d7983 */ /* 0x002f280000300800 */
[----:B------:R-:W4:Y:S04]  /*19570*/  LDL.LU R127, [R1+0x504] ;  /* 0x00050400017f7983 */ /* 0x000f280000300800 */
[----:B------:R-:W4:Y:S04]  /*19580*/  LDL.LU R128, [R1+0x500] ;  /* 0x0005000001807983 */ /* 0x000f280000300800 */
[----:B------:R-:W4:Y:S04]  /*19590*/  LDL.LU R129, [R1+0x4fc] ;  /* 0x0004fc0001817983 */ /* 0x000f280000300800 */
[----:B------:R-:W4:Y:S04]  /*195a0*/  LDL.LU R130, [R1+0x4f8] ;  /* 0x0004f80001827983 */ /* 0x000f280000300800 */
[----:B------:R-:W4:Y:S04]  /*195b0*/  LDL.LU R131, [R1+0x4f4] ;  /* 0x0004f40001837983 */ /* 0x000f280000300800 */
[----:B------:R-:W4:Y:S04]  /*195c0*/  LDL.LU R133, [R1+0x4f0] ;  /* 0x0004f00001857983 */ /* 0x000f280000300800 */
[----:B------:R-:W4:Y:S04]  /*195d0*/  LDL.LU R134, [R1+0x4ec] ;  /* 0x0004ec0001867983 */ /* 0x000f280000300800 */
[----:B--2---:R0:W-:Y:S04]  /*195e0*/  STS.U16 [R4+UR10+0x20100], R135 ;  /* 0x0201008704007988 */ /* 0x0041e8000800040a */
[----:B---3--:R1:W-:Y:S04]  /*195f0*/  STS.U16 [R4+UR10+0x20500], R137 ;  /* 0x0205008904007988 */ /* 0x0083e8000800040a */
[----:B----4-:R2:W-:Y:S04]  /*19600*/  STS.U16 [R4+UR10+0x20900], R138 ;  /* 0x0209008a04007988 */ /* 0x0105e8000800040a */
[----:B------:R3:W-:Y:S04]  /*19610*/  STS.U16 [R4+UR10+0x20d00], R88 ;  /* 0x020d005804007988 */ /* 0x0007e8000800040a */
[----:B------:R-:W-:Y:S04]  /*19620*/  STS.U16 [R4+UR10+0x21100], R81 ;  /* 0x0211005104007988 */ /* 0x000fe8000800040a */
[----:B------:R-:W-:Y:S04]  /*19630*/  STS.U16 [R4+UR10+0x21500], R92 ;  /* 0x0215005c04007988 */ /* 0x000fe8000800040a */
[----:B------:R-:W-:Y:S04]  /*19640*/  STS.U16 [R4+UR10+0x21900], R96 ;  /* 0x0219006004007988 */ /* 0x000fe8000800040a */
[----:B------:R-:W-:Y:S04]  /*19650*/  STS.U16 [R4+UR10+0x21d00], R100 ;  /* 0x021d006404007988 */ /* 0x000fe8000800040a */
[----:B------:R-:W-:Y:S04]  /*19660*/  STS.U16 [R4+UR10+0x22100], R104 ;  /* 0x0221006804007988 */ /* 0x000fe8000800040a */
[----:B0-----:R-:W4:Y:S04]  /*19670*/  LDL.LU R135, [R1+0x4e8] ;  /* 0x0004e80001877983 */ /* 0x001f280000300800 */
[----:B------:R-:W-:Y:S04]  /*19680*/  STS.U16 [R4+UR10+0x22500], R108 ;  /* 0x0225006c04007988 */ /* 0x000fe8000800040a */
[----:B-1----:R-:W4:Y:S04]  /*19690*/  LDL.LU R137, [R1+0x4e4] ;  /* 0x0004e40001897983 */ /* 0x002f280000300800 */
[----:B------:R-:W-:Y:S04]  /*196a0*/  STS.U16 [R4+UR10+0x22900], R111 ;  /* 0x0229006f04007988 */ /* 0x000fe8000800040a */
[----:B--2---:R-:W2:Y:S04]  /*196b0*/  LDL.LU R138, [R1+0x4e0] ;  /* 0x0004e000018a7983 */ /* 0x004ea80000300800 */
[----:B------:R-:W-:Y:S04]  /*196c0*/  STS.U16 [R4+UR10+0x22d00], R114 ;  /* 0x022d007204007988 */ /* 0x000fe8000800040a */
[----:B------:R-:W-:Y:S04]  /*196d0*/  STS.U16 [R4+UR10+0x23100], R116 ;  /* 0x0231007404007988 */ /* 0x000fe8000800040a */
[----:B---3--:R-:W3:Y:S04]  /*196e0*/  LDL.LU R88, [R1+0xc38] ;  /* 0x000c380001587983 */ /* 0x008ee80000300800 */
[----:B------:R0:W-:Y:S04]  /*196f0*/  STS.U16 [R4+UR10+0x23500], R139 ;  /* 0x0235008b04007988 */ /* 0x0001e8000800040a */
[----:B0-----:R-:W3:Y:S04]  /*19700*/  LDL.LU R139, [R1+0x4dc] ;  /* 0x0004dc00018b7983 */ /* 0x001ee80000300800 */
[----:B------:R-:W-:Y:S04]  /*19710*/  STS.U16 [R4+UR10+0x23900], R118 ;  /* 0x0239007604007988 */ /* 0x000fe8000800040a */
[----:B------:R0:W-:Y:S04]  /*19720*/  STS.U16 [R4+UR10+0x23d00], R119 ;  /* 0x023d007704007988 */ /* 0x0001e8000800040a */
[----:B------:R-:W3:Y:S04]  /*19730*/  LDL.LU R96, [R1+0x4d8] ;  /* 0x0004d80001607983 */ /* 0x000ee80000300800 */
[----:B------:R-:W3:Y:S01]  /*19740*/  LDL.LU R100, [R1+0x4d4] ;  /* 0x0004d40001647983 */ /* 0x000ee20000300800 */
[----:B0-----:R-:W-:-:S03]  /*19750*/  LOP3.LUT R4, R3, 0x40, RZ, 0x3c, !PT ;  /* 0x0000004003047812 */ /* 0x001fc600078e3cff */
[----:B------:R-:W3:Y:S04]  /*19760*/  LDL.LU R104, [R1+0x4d0] ;  /* 0x0004d00001687983 */ /* 0x000ee80000300800 */
[----:B------:R0:W-:Y:S04]  /*19770*/  STS.U16 [R4+UR10+0x20200], R121 ;  /* 0x0202007904007988 */ /* 0x0001e8000800040a */
[----:B------:R-:W-:Y:S04]  /*19780*/  STS.U16 [R4+UR10+0x20600], R122 ;  /* 0x0206007a04007988 */ /* 0x000fe8000800040a */
[----:B------:R-:W3:Y:S04]  /*19790*/  LDL.LU R108, [R1+0x4cc] ;  /* 0x0004cc00016c7983 */ /* 0x000ee80000300800 */
[----:B------:R-:W3:Y:S04]  /*197a0*/  LDL.LU R111, [R1+0x4c8] ;  /* 0x0004c800016f7983 */ /* 0x000ee80000300800 */
[----:B------:R-:W3:Y:S04]  /*197b0*/  LDL.LU R114, [R1+0x4c4] ;  /* 0x0004c40001727983 */ /* 0x000ee80000300800 */
[----:B------:R-:W3:Y:S04]  /*197c0*/  LDL.LU R116, [R1+0x4c0] ;  /* 0x0004c00001747983 */ /* 0x000ee80000300800 */
[----:B------:R-:W-:Y:S04]  /*197d0*/  STS.U16 [R4+UR10+0x20a00], R123 ;  /* 0x020a007b04007988 */ /* 0x000fe8000800040a */
        /* <DEDUP_REMOVED lines=9> */
[----:B------:R-:W3:Y:S04]  /*19870*/  LDL.LU R118, [R1+0x4bc] ;  /* 0x0004bc0001767983 */ /* 0x000ee80000300800 */
[----:B------:R-:W3:Y:S04]  /*19880*/  LDL.LU R119, [R1+0x4b8] ;  /* 0x0004b80001777983 */ /* 0x000ee80000300800 */
[----:B0-----:R-:W3:Y:S04]  /*19890*/  LDL.LU R121, [R1+0x4b4] ;  /* 0x0004b40001797983 */ /* 0x001ee80000300800 */
[----:B----4-:R-:W-:Y:S04]  /*198a0*/  STS.U16 [R4+UR10+0x23200], R135 ;  /* 0x0232008704007988 */ /* 0x010fe8000800040a */
[----:B------:R0:W-:Y:S04]  /*198b0*/  STS.U16 [R4+UR10+0x23600], R137 ;  /* 0x0236008904007988 */ /* 0x0001e8000800040a */
[----:B--2---:R1:W-:Y:S04]  /*198c0*/  STS.U16 [R4+UR10+0x23a00], R138 ;  /* 0x023a008a04007988 */ /* 0x0043e8000800040a */
[----:B0-----:R-:W2:Y:S04]  /*198d0*/  LDL.LU R137, [R1+0x4b0] ;  /* 0x0004b00001897983 */ /* 0x001ea80000300800 */
[----:B-1----:R-:W4:Y:S04]  /*198e0*/  LDL.LU R138, [R1+0x4ac] ;  /* 0x0004ac00018a7983 */ /* 0x002f280000300800 */
[----:B------:R-:W4:Y:S04]  /*198f0*/  LDL.LU R122, [R1+0x4a8] ;  /* 0x0004a800017a7983 */ /* 0x000f280000300800 */
[----:B------:R-:W4:Y:S04]  /*19900*/  LDL.LU R123, [R1+0x4a4] ;  /* 0x0004a400017b7983 */ /* 0x000f280000300800 */
[----:B---3--:R0:W-:Y:S04]  /*19910*/  STS.U16 [R4+UR10+0x23e00], R139 ;  /* 0x023e008b04007988 */ /* 0x0081e8000800040a */
[----:B0-----:R-:W3:Y:S04]  /*19920*/  LDL.LU R139, [R1+0x4a0] ;  /* 0x0004a000018b7983 */ /* 0x001ee80000300800 */
[----:B------:R-:W3:Y:S04]  /*19930*/  LDL.LU R124, [R1+0x498] ;  /* 0x00049800017c7983 */ /* 0x000ee80000300800 */
[----:B------:R-:W3:Y:S04]  /*19940*/  LDL.LU R125, [R1+0x494] ;  /* 0x00049400017d7983 */ /* 0x000ee80000300800 */
[----:B------:R-:W3:Y:S04]  /*19950*/  LDL.LU R127, [R1+0x490] ;  /* 0x00049000017f7983 */ /* 0x000ee80000300800 */
[----:B------:R-:W3:Y:S04]  /*19960*/  LDL.LU R128, [R1+0x48c] ;  /* 0x00048c0001807983 */ /* 0x000ee80000300800 */
[----:B------:R-:W3:Y:S04]  /*19970*/  LDL.LU R129, [R1+0x488] ;  /* 0x0004880001817983 */ /* 0x000ee80000300800 */
[----:B------:R-:W3:Y:S01]  /*19980*/  LDL.LU R130, [R1+0x484] ;  /* 0x0004840001827983 */ /* 0x000ee20000300800 */
[----:B------:R-:W-:-:S03]  /*19990*/  LOP3.LUT R4, R2, 0x40, RZ, 0xc0, !PT ;  /* 0x0000004002047812 */ /* 0x000fc600078ec0ff */
[----:B------:R-:W3:Y:S04]  /*199a0*/  LDL.LU R131, [R1+0x480] ;  /* 0x0004800001837983 */ /* 0x000ee80000300800 */
[----:B------:R-:W3:Y:S04]  /*199b0*/  LDL.LU R133, [R1+0x47c] ;  /* 0x00047c0001857983 */ /* 0x000ee80000300800 */
[----:B------:R-:W3:Y:S04]  /*199c0*/  LDL.LU R134, [R1+0x478] ;  /* 0x0004780001867983 */ /* 0x000ee80000300800 */
[----:B------:R-:W3:Y:S04]  /*199d0*/  LDL.LU R135, [R1+0x474] ;  /* 0x0004740001877983 */ /* 0x000ee80000300800 */
[----:B------:R-:W3:Y:S01]  /*199e0*/  LDL.LU R2, [R1+0x470] ;  /* 0x0004700001027983 */ /* 0x000ee20000300800 */
[----:B------:R-:W0:Y:S01]  /*199f0*/  S2R R81, SR_TID.X ;  /* 0x0000000000517919 */ /* 0x000e220000002100 */
[----:B------:R-:W-:-:S05]  /*19a00*/  LOP3.LUT R92, R3, 0x60, RZ, 0x3c, !PT ;  /* 0x00000060035c7812 */ /* 0x000fca00078e3cff */
        /* <DEDUP_REMOVED lines=9> */
[----:B------:R-:W-:Y:S01]  /*19aa0*/  STS.U16 [R92+UR10+0x22700], R121 ;  /* 0x022700795c007988 */ /* 0x000fe2000800040a */
[----:B0-----:R-:W-:-:S05]  /*19ab0*/  LOP3.LUT R81, R81, 0x3f, RZ, 0xc0, !PT ;  /* 0x0000003f51517812 */ /* 0x001fca00078ec0ff */
[----:B------:R-:W-:-:S04]  /*19ac0*/  IMAD.SHL.U32 R81, R81, 0x2, RZ ;  /* 0x0000000251517824 */ /* 0x000fc800078e00ff */
[----:B------:R-:W-:Y:S01]  /*19ad0*/  IMAD R4, R4, 0x200, R81 ;  /* 0x0000020004047824 */ /* 0x000fe200078e0251 */
[----:B--2---:R0:W-:Y:S04]  /*19ae0*/  STS.U16 [R92+UR10+0x22b00], R137 ;  /* 0x022b00895c007988 */ /* 0x0041e8000800040a */
[----:B----4-:R1:W-:Y:S04]  /*19af0*/  STS.U16 [R92+UR10+0x22f00], R138 ;  /* 0x022f008a5c007988 */ /* 0x0103e8000800040a */
[----:B------:R-:W-:Y:S04]  /*19b00*/  STS.U16 [R92+UR10+0x23300], R122 ;  /* 0x0233007a5c007988 */ /* 0x000fe8000800040a */
[----:B0-----:R-:W2:Y:S04]  /*19b10*/  LDL.LU R137, [R1+0x46c] ;  /* 0x00046c0001897983 */ /* 0x001ea80000300800 */
[----:B------:R-:W-:Y:S04]  /*19b20*/  STS.U16 [R92+UR10+0x23700], R123 ;  /* 0x0237007b5c007988 */ /* 0x000fe8000800040a */
[----:B-1----:R-:W4:Y:S04]  /*19b30*/  LDL.LU R138, [R1+0x468] ;  /* 0x00046800018a7983 */ /* 0x002f280000300800 */
[----:B---3--:R0:W-:Y:S04]  /*19b40*/  STS.U16 [R92+UR10+0x23b00], R139 ;  /* 0x023b008b5c007988 */ /* 0x0081e8000800040a */
[----:B------:R1:W-:Y:S04]  /*19b50*/  STS.U16 [R92+UR10+0x23f00], R16 ;  /* 0x023f00105c007988 */ /* 0x0003e8000800040a */
[----:B0-----:R-:W3:Y:S04]  /*19b60*/  LDL.LU R139, [R1+0x464] ;  /* 0x00046400018b7983 */ /* 0x001ee80000300800 */
[----:B-1----:R-:W3:Y:S04]  /*19b70*/  LDL.LU R92, [R1+0x460] ;  /* 0x00046000015c7983 */ /* 0x002ee80000300800 */
[----:B------:R-:W3:Y:S04]  /*19b80*/  LDL.LU R96, [R1+0x45c] ;  /* 0x00045c0001607983 */ /* 0x000ee80000300800 */
        /* <DEDUP_REMOVED lines=9> */
[----:B------:R0:W-:Y:S04]  /*19c20*/  STS.U16 [R4+UR10+0x2800], R2 ;  /* 0x0028000204007988 */ /* 0x0001e8000800040a */
[----:B------:R-:W3:Y:S04]  /*19c30*/  LDL.LU R122, [R1+0x434] ;  /* 0x00043400017a7983 */ /* 0x000ee80000300800 */
[----:B0-----:R-:W3:Y:S04]  /*19c40*/  LDL.LU R2, [R1+0x430] ;  /* 0x0004300001027983 */ /* 0x001ee80000300800 */
[----:B------:R0:W-:Y:S04]  /*19c50*/  STS.U16 [R4+UR10], R124 ;  /* 0x0000007c04007988 */ /* 0x0001e8000800040a */
[----:B------:R-:W3:Y:S04]  /*19c60*/  LDL.LU R123, [R1+0x428] ;  /* 0x00042800017b7983 */ /* 0x000ee80000300800 */
[----:B------:R1:W-:Y:S04]  /*19c70*/  STS.U16 [R4+UR10+0x400], R125 ;  /* 0x0004007d04007988 */ /* 0x0003e8000800040a */
[----:B0-----:R-:W3:Y:S04]  /*19c80*/  LDL.LU R124, [R1+0x424] ;  /* 0x00042400017c7983 */ /* 0x001ee80000300800 */
[----:B------:R0:W-:Y:S04]  /*19c90*/  STS.U16 [R4+UR10+0x800], R127 ;  /* 0x0008007f04007988 */ /* 0x0001e8000800040a */
[----:B-1----:R-:W3:Y:S04]  /*19ca0*/  LDL.LU R125, [R1+0x420] ;  /* 0x00042000017d7983 */ /* 0x002ee80000300800 */
        /* <DEDUP_REMOVED lines=14> */
[----:B-1----:R-:W3:Y:S04]  /*19d90*/  LDL.LU R135, [R1+0x21c] ;  /* 0x00021c0001877983 */ /* 0x002ee80000300800 */
[----:B--2---:R0:W-:Y:S04]  /*19da0*/  STS.U16 [R4+UR10+0x2c00], R137 ;  /* 0x002c008904007988 */ /* 0x0041e8000800040a */
[----:B----4-:R1:W-:Y:S04]  /*19db0*/  STS.U16 [R4+UR10+0x3000], R138 ;  /* 0x0030008a04007988 */ /* 0x0103e8000800040a */
[----:B0-----:R-:W2:Y:S04]  /*19dc0*/  LDL.LU R137, [R1+0x218] ;  /* 0x0002180001897983 */ /* 0x001ea80000300800 */
[----:B-1----:R-:W4:Y:S04]  /*19dd0*/  LDL.LU R138, [R1+0x214] ;  /* 0x00021400018a7983 */ /* 0x002f280000300800 */
[----:B---3--:R0:W-:Y:S04]  /*19de0*/  STS.U16 [R4+UR10+0x3400], R139 ;  /* 0x0034008b04007988 */ /* 0x0081e8000800040a */
[----:B------:R1:W-:Y:S04]  /*19df0*/  STS.U16 [R4+UR10+0x3800], R92 ;  /* 0x0038005c04007988 */ /* 0x0003e8000800040a */
[----:B------:R3:W-:Y:S04]  /*19e00*/  STS.U16 [R4+UR10+0x3c00], R96 ;  /* 0x003c006004007988 */ /* 0x0007e8000800040a */
[----:B0-----:R-:W2:Y:S04]  /*19e10*/  LDL.LU R139, [R1+0x208] ;  /* 0x00020800018b7983 */ /* 0x001ea80000300800 */
[----:B------:R-:W2:Y:S04]  /*19e20*/  LDL.LU R16, [R1+0x204] ;  /* 0x0002040001107983 */ /* 0x000ea80000300800 */
[----:B-1----:R-:W2:Y:S04]  /*19e30*/  LDL.LU R92, [R1+0xc34] ;  /* 0x000c3400015c7983 */ /* 0x002ea80000300800 */
[----:B---3--:R-:W3:Y:S04]  /*19e40*/  LDL.LU R96, [R1+0xc30] ;  /* 0x000c300001607983 */ /* 0x008ee80000300800 */
[----:B------:R0:W-:Y:S04]  /*19e50*/  STS.U16 [R4+UR10+0x4000], R100 ;  /* 0x0040006404007988 */ /* 0x0001e8000800040a */
[----:B------:R1:W-:Y:S04]  /*19e60*/  STS.U16 [R4+UR10+0x4400], R104 ;  /* 0x0044006804007988 */ /* 0x0003e8000800040a */
[----:B------:R1:W-:Y:S04]  /*19e70*/  STS.U16 [R4+UR10+0x4800], R108 ;  /* 0x0048006c04007988 */ /* 0x0003e8000800040a */
[----:B0-----:R-:W2:Y:S04]  /*19e80*/  LDL.LU R100, [R1+0xc2c] ;  /* 0x000c2c0001647983 */ /* 0x001ea80000300800 */
[----:B-1----:R-:W2:Y:S04]  /*19e90*/  LDL.LU R104, [R1+0xc28] ;  /* 0x000c280001687983 */ /* 0x002ea80000300800 */
[----:B------:R-:W2:Y:S04]  /*19ea0*/  LDL.LU R108, [R1+0xc24] ;  /* 0x000c2400016c7983 */ /* 0x000ea80000300800 */
        /* <DEDUP_REMOVED lines=14> */
[----:B0-----:R-:W2:Y:S04]  /*19f90*/  LDL.LU R122, [R1+0xc08] ;  /* 0x000c0800017a7983 */ /* 0x001ea80000300800 */
[----:B-1----:R-:W2:Y:S04]  /*19fa0*/  LDL.LU R2, [R1+0xc04] ;  /* 0x000c040001027983 */ /* 0x002ea80000300800 */
[----:B------:R0:W-:Y:S04]  /*19fb0*/  STS.U16 [R4+UR10+0x7000], R123 ;  /* 0x0070007b04007988 */ /* 0x0001e8000800040a */
[----:B------:R1:W-:Y:S04]  /*19fc0*/  STS.U16 [R4+UR10+0x7400], R124 ;  /* 0x0074007c04007988 */ /* 0x0003e8000800040a */
[----:B------:R1:W-:Y:S04]  /*19fd0*/  STS.U16 [R4+UR10+0x7800], R125 ;  /* 0x0078007d04007988 */ /* 0x0003e8000800040a */
[----:B0-----:R-:W3:Y:S04]  /*19fe0*/  LDL.LU R123, [R1+0xc00] ;  /* 0x000c0000017b7983 */ /* 0x001ee80000300800 */
[----:B-1----:R-:W3:Y:S04]  /*19ff0*/  LDL.LU R124, [R1+0xbfc] ;  /* 0x000bfc00017c7983 */ /* 0x002ee80000300800 */
[----:B------:R-:W3:Y:S04]  /*1a000*/  LDL.LU R125, [R1+0xbf8] ;  /* 0x000bf800017d7983 */ /* 0x000ee80000300800 */
[----:B------:R0:W-:Y:S04]  /*1a010*/  STS.U16 [R4+UR10+0x7c00], R127 ;  /* 0x007c007f04007988 */ /* 0x0001e8000800040a */
[----:B0-----:R-:W3:Y:S04]  /*1a020*/  LDL.LU R127, [R1+0xbf4] ;  /* 0x000bf400017f7983 */ /* 0x001ee80000300800 */
[----:B--2---:R0:W-:Y:S02]  /*1a030*/  STS.U16 [R4+UR10+0x6c00], R2 ;  /* 0x006c000204007988 */ /* 0x0041e4000800040a */
[----:B0-----:R-:W-:-:S05]  /*1a040*/  LOP3.LUT R2, R4, 0x10, RZ, 0x3c, !PT ;  /* 0x0000001004027812 */ /* 0x001fca00078e3cff */
[----:B------:R0:W-:Y:S04]  /*1a050*/  STS.U16 [R2+UR10+0x80], R128 ;  /* 0x0000808002007988 */ /* 0x0001e8000800040a */
[----:B------:R1:W-:Y:S04]  /*1a060*/  STS.U16 [R2+UR10+0x480], R129 ;  /* 0x0004808102007988 */ /* 0x0003e8000800040a */
[----:B------:R2:W-:Y:S04]  /*1a070*/  STS.U16 [R2+UR10+0x880], R130 ;  /* 0x0008808202007988 */ /* 0x0005e8000800040a */
[----:B0-----:R-:W3:Y:S04]  /*1a080*/  LDL.LU R128, [R1+0xbf0] ;  /* 0x000bf00001807983 */ /* 0x001ee80000300800 */
[----:B-1----:R-:W3:Y:S04]  /*1a090*/  LDL.LU R129, [R1+0xbec] ;  /* 0x000bec0001817983 */ /* 0x002ee80000300800 */
[----:B--2---:R-:W2:Y:S04]  /*1a0a0*/  LDL.LU R130, [R1+0xbe8] ;  /* 0x000be80001827983 */ /* 0x004ea80000300800 */
[----:B------:R0:W-:Y:S04]  /*1a0b0*/  STS.U16 [R2+UR10+0xc80], R131 ;  /* 0x000c808302007988 */ /* 0x0001e8000800040a */
[----:B------:R1:W-:Y:S04]  /*1a0c0*/  STS.U16 [R2+UR10+0x1080], R133 ;  /* 0x0010808502007988 */ /* 0x0003e8000800040a */
[----:B------:R4:W-:Y:S04]  /*1a0d0*/  STS.U16 [R2+UR10+0x1480], R134 ;  /* 0x0014808602007988 */ /* 0x0009e8000800040a */
[----:B0-----:R-:W2:Y:S04]  /*1a0e0*/  LDL.LU R131, [R1+0xbe4] ;  /* 0x000be40001837983 */ /* 0x001ea80000300800 */
[----:B-1----:R-:W2:Y:S04]  /*1a0f0*/  LDL.LU R133, [R1+0xbe0] ;  /* 0x000be00001857983 */ /* 0x002ea80000300800 */
[----:B----4-:R-:W4:Y:S04]  /*1a100*/  LDL.LU R134, [R1+0xbdc] ;  /* 0x000bdc0001867983 */ /* 0x010f280000300800 */
[----:B------:R0:W-:Y:S04]  /*1a110*/  STS.U16 [R2+UR10+0x1880], R135 ;  /* 0x0018808702007988 */ /* 0x0001e8000800040a */
[----:B------:R1:W-:Y:S04]  /*1a120*/  STS.U16 [R2+UR10+0x1c80], R137 ;  /* 0x001c808902007988 */ /* 0x0003e8000800040a */
[----:B------:R1:W-:Y:S04]  /*1a130*/  STS.U16 [R2+UR10+0x2080], R138 ;  /* 0x0020808a02007988 */ /* 0x0003e8000800040a */
[----:B0-----:R-:W2:Y:S04]  /*1a140*/  LDL.LU R135, [R1+0xbd8] ;  /* 0x000bd80001877983 */ /* 0x001ea80000300800 */
[----:B-1----:R-:W2:Y:S04]  /*1a150*/  LDL.LU R137, [R1+0xbd4] ;  /* 0x000bd40001897983 */ /* 0x002ea80000300800 */
[----:B------:R-:W2:Y:S04]  /*1a160*/  LDL.LU R138, [R1+0xbd0] ;  /* 0x000bd000018a7983 */ /* 0x000ea80000300800 */
[----:B------:R0:W-:Y:S04]  /*1a170*/  STS.U16 [R2+UR10+0x2480], R139 ;  /* 0x0024808b02007988 */ /* 0x0001e8000800040a */
[----:B0-----:R-:W2:Y:S04]  /*1a180*/  LDL.LU R139, [R1+0xbcc] ;  /* 0x000bcc00018b7983 */ /* 0x001ea80000300800 */
[----:B------:R0:W-:Y:S02]  /*1a190*/  STS.U16 [R2+UR10+0x2880], R16 ;  /* 0x0028801002007988 */ /* 0x0001e4000800040a */
[----:B0-----:R-:W-:-:S02]  /*1a1a0*/  LOP3.LUT R16, R4, 0x20, RZ, 0x3c, !PT ;  /* 0x0000002004107812 */ /* 0x001fc400078e3cff */
[----:B--2---:R-:W-:Y:S04]  /*1a1b0*/  STS.U16 [R2+UR10+0x2c80], R139 ;  /* 0x002c808b02007988 */ /* 0x004fe8000800040a */
[----:B------:R-:W-:Y:S04]  /*1a1c0*/  STS.U16 [R2+UR10+0x3080], R138 ;  /* 0x0030808a02007988 */ /* 0x000fe8000800040a */
[----:B------:R-:W-:Y:S04]  /*1a1d0*/  STS.U16 [R2+UR10+0x3480], R137 ;  /* 0x0034808902007988 */ /* 0x000fe8000800040a */
[----:B------:R-:W-:Y:S04]  /*1a1e0*/  STS.U16 [R2+UR10+0x3880], R135 ;  /* 0x0038808702007988 */ /* 0x000fe8000800040a */
[----:B----4-:R-:W-:Y:S04]  /*1a1f0*/  STS.U16 [R2+UR10+0x3c80], R134 ;  /* 0x003c808602007988 */ /* 0x010fe8000800040a */
[----:B------:R-:W-:Y:S04]  /*1a200*/  STS.U16 [R2+UR10+0x4080], R133 ;  /* 0x0040808502007988 */ /* 0x000fe8000800040a */
[----:B------:R-:W-:Y:S04]  /*1a210*/  STS.U16 [R2+UR10+0x4480], R131 ;  /* 0x0044808302007988 */ /* 0x000fe8000800040a */
[----:B------:R-:W-:Y:S04]  /*1a220*/  STS.U16 [R2+UR10+0x4880], R130 ;  /* 0x0048808202007988 */ /* 0x000fe8000800040a */
[----:B---3--:R-:W-:Y:S04]  /*1a230*/  STS.U16 [R2+UR10+0x4c80], R129 ;  /* 0x004c808102007988 */ /* 0x008fe8000800040a */
        /* <DEDUP_REMOVED lines=11> */
[----:B------:R0:W-:Y:S04]  /*1a2f0*/  STS.U16 [R2+UR10+0x7c80], R111 ;  /* 0x007c806f02007988 */ /* 0x0001e8000800040a */
        /* <DEDUP_REMOVED lines=26> */
[----:B0-----:R-:W2:Y:S04]  /*1a4a0*/  LDL.LU R2, [R1+0xbc8] ;  /* 0x000bc80001027983 */ /* 0x001ea80000300800 */
[----:B------:R-:W-:Y:S04]  /*1a4b0*/  STS.U16 [R16+UR10+0x6900], R18 ;  /* 0x0069001210007988 */ /* 0x000fe8000800040a */
[----:B------:R0:W-:Y:S04]  /*1a4c0*/  STS.U16 [R16+UR10+0x6d00], R17 ;  /* 0x006d001110007988 */ /* 0x0001e8000800040a */
[----:B------:R-:W-:Y:S04]  /*1a4d0*/  STS.U16 [R16+UR10+0x7100], R39 ;  /* 0x0071002710007988 */ /* 0x000fe8000800040a */
[----:B------:R-:W-:Y:S04]  /*1a4e0*/  STS.U16 [R16+UR10+0x7500], R38 ;  /* 0x0075002610007988 */ /* 0x000fe8000800040a */
[----:B------:R-:W-:Y:S04]  /*1a4f0*/  STS.U16 [R16+UR10+0x7900], R37 ;  /* 0x0079002510007988 */ /* 0x000fe8000800040a */
[----:B------:R1:W-:Y:S04]  /*1a500*/  STS.U16 [R16+UR10+0x7d00], R36 ;  /* 0x007d002410007988 */ /* 0x0003e8000800040a */
[----:B0-----:R-:W3:Y:S04]  /*1a510*/  LDL R17, [R1+0x1c0] ;  /* 0x0001c00001117983 */ /* 0x001ee80000100800 */
[----:B------:R-:W4:Y:S04]  /*1a520*/  LDL R23, [R1+0x1c8] ;  /* 0x0001c80001177983 */ /* 0x000f280000100800 */
[----:B-1----:R-:W3:Y:S04]  /*1a530*/  LDL R16, [R1+0x1c4] ;  /* 0x0001c40001107983 */ /* 0x002ee80000100800 */
[----:B------:R-:W4:Y:S01]  /*1a540*/  LDL R92, [R1+0x1cc] ;  /* 0x0001cc00015c7983 */ /* 0x000f220000100800 */
[----:B------:R-:W-:-:S02]  /*1a550*/  PRMT R139, RZ, 0x7610, R139 ;  /* 0x00007610ff8b7816 */ /* 0x000fc4000000008b */
[----:B------:R-:W-:Y:S01]  /*1a560*/  PRMT R138, RZ, 0x7610, R138 ;  /* 0x00007610ff8a7816 */ /* 0x000fe2000000008a */
[----:B------:R-:W4:Y:S01]  /*1a570*/  LDL R18, [R1+0x260] ;  /* 0x0002600001127983 */ /* 0x000f220000100800 */
[----:B------:R-:W-:Y:S02]  /*1a580*/  PRMT R137, RZ, 0x7610, R137 ;  /* 0x00007610ff897816 */ /* 0x000fe40000000089 */
[----:B------:R-:W-:Y:S01]  /*1a590*/  PRMT R135, RZ, 0x7610, R135 ;  /* 0x00007610ff877816 */ /* 0x000fe20000000087 */
[----:B------:R-:W4:Y:S01]  /*1a5a0*/  LDL R19, [R1+0x264] ;  /* 0x0002640001137983 */ /* 0x000f220000100800 */
[----:B------:R-:W-:Y:S02]  /*1a5b0*/  LOP3.LUT R22, R4, 0x30, RZ, 0x3c, !PT ;  /* 0x0000003004167812 */ /* 0x000fe400078e3cff */
[----:B------:R-:W-:Y:S01]  /*1a5c0*/  PRMT R134, RZ, 0x7610, R134 ;  /* 0x00007610ff867816 */ /* 0x000fe20000000086 */
[----:B------:R-:W4:Y:S01]  /*1a5d0*/  LDL R20, [R1+0x268] ;  /* 0x0002680001147983 */ /* 0x000f220000100800 */
[----:B--2---:R-:W-:-:S06]  /*1a5e0*/  PRMT R2, RZ, 0x7610, R2 ;  /* 0x00007610ff027816 */ /* 0x004fcc0000000002 */
[----:B---3--:R4:W2:Y:S02]  /*1a5f0*/  @P2 LDG.E.U16 R2, desc[UR24][R16.64] ;  /* 0x0000001810022981 */ /* 0x0088a4000c1e1500 */
[----:B----4-:R-:W-:Y:S02]  /*1a600*/  @P2 IMAD.MOV.U32 R16, RZ, RZ, R92 ;  /* 0x000000ffff102224 */ /* 0x010fe400078e005c */
[----:B------:R-:W-:Y:S01]  /*1a610*/  @P2 IMAD.MOV.U32 R17, RZ, RZ, R23 ;  /* 0x000000ffff112224 */ /* 0x000fe200078e0017 */
[----:B------:R-:W-:Y:S04]  /*1a620*/  STS.U16 [R22+UR10+0x180], R67 ;  /* 0x0001804316007988 */ /* 0x000fe8000800040a */
[----:B------:R0:W3:Y:S01]  /*1a630*/  @P2 LDG.E.U16 R139, desc[UR24][R16.64] ;  /* 0x00000018108b2981 */ /* 0x0000e2000c1e1500 */
[----:B------:R-:W-:-:S03]  /*1a640*/  LOP3.LUT R21, R4, 0x40, RZ, 0x3c, !PT ;  /* 0x0000004004157812 */ /* 0x000fc600078e3cff */
[----:B------:R-:W4:Y:S04]  /*1a650*/  LDL R23, [R1+0x274] ;  /* 0x0002740001177983 */ /* 0x000f280000100800 */
[----:B------:R-:W2:Y:S04]  /*1a660*/  LDL R92, [R1+0x278] ;  /* 0x00027800015c7983 */ /* 0x000ea80000100800 */
[----:B------:R-:W0:Y:S04]  /*1a670*/  LDL R16, [R1+0x1d0] ;  /* 0x0001d00001107983 */ /* 0x000e280000100800 */
[----:B------:R-:W0:Y:S02]  /*1a680*/  LDL R17, [R1+0x1d4] ;  /* 0x0001d40001117983 */ /* 0x000e240000100800 */
[----:B0-----:R-:W-:-:S04]  /*1a690*/  @P2 LOP3.LUT R17, R17, R16, RZ, 0x3c, !PT ;  /* 0x0000001011112212 */ /* 0x001fc800078e3cff */
[----:B------:R-:W-:-:S04]  /*1a6a0*/  @P2 LOP3.LUT R16, R17, R16, RZ, 0x3c, !PT ;  /* 0x0000001011102212 */ /* 0x000fc800078e3cff */
[----:B------:R-:W-:-:S05]  /*1a6b0*/  @P2 LOP3.LUT R17, R17, R16, RZ, 0x3c, !PT ;  /* 0x0000001011112212 */ /* 0x000fca00078e3cff */
[----:B------:R0:W2:Y:S04]  /*1a6c0*/  @P2 LDG.E.U16 R138, desc[UR24][R16.64] ;  /* 0x00000018108a2981 */ /* 0x0000a8000c1e1500 */
        /* <DEDUP_REMOVED lines=19> */
[----:B------:R-:W0:Y:S04]  /*1a800*/  LDL R17, [R1+0x258] ;  /* 0x0002580001117983 */ /* 0x000e280000100800 */
        /* <DEDUP_REMOVED lines=37> */
[----:B------:R3:W-:Y:S04]  /*1aa60*/  STS.U16 [R21+UR10+0x1a00], R72 ;  /* 0x001a004815007988 */ /* 0x0007e8000800040a */
[----:B-1----:R-:W2:Y:S04]  /*1aa70*/  LDL R22, [R1+0x270] ;  /* 0x0002700001167983 */ /* 0x002ea80000100800 */
[----:B---3--:R-:W3:Y:S01]  /*1aa80*/  LDL R21, [R1+0x26c] ;  /* 0x00026c0001157983 */ /* 0x008ee20000100800 */
[----:B0-----:R-:W-:-:S04]  /*1aa90*/  @P2 LOP3.LUT R17, R17, R16, RZ, 0x3c, !PT ;  /* 0x0000001011112212 */ /* 0x001fc800078e3cff */
[----:B------:R-:W-:-:S04]  /*1aaa0*/  @P2 LOP3.LUT R16, R17, R16, RZ, 0x3c, !PT ;  /* 0x0000001011102212 */ /* 0x000fc800078e3cff */
[----:B------:R-:W-:-:S05]  /*1aab0*/  @P2 LOP3.LUT R17, R17, R16, RZ, 0x3c, !PT ;  /* 0x0000001011112212 */ /* 0x000fca00078e3cff */
[----:B------:R0:W2:Y:S04]  /*1aac0*/  @P2 LDG.E.U16 R134, desc[UR24][R16.64] ;  /* 0x0000001810862981 */ /* 0x0000a8000c1e1500 */
[----:B------:R-:W2:Y:S01]  /*1aad0*/  LDL R17, [R1+0x25c] ;  /* 0x00025c0001117983 */ /* 0x000ea20000100800 */
[----:B------:R-:W-:Y:S01]  /*1aae0*/  PRMT R133, RZ, 0x7610, R133 ;  /* 0x00007610ff857816 */ /* 0x000fe20000000085 */
[----:B0-----:R-:W-:Y:S01]  /*1aaf0*/  @P2 IMAD.MOV.U32 R16, RZ, RZ, R18 ;  /* 0x000000ffff102224 */ /* 0x001fe200078e0012 */
[----:B------:R-:W-:Y:S01]  /*1ab00*/  PRMT R131, RZ, 0x7610, R131 ;  /* 0x00007610ff837816 */ /* 0x000fe20000000083 */
[----:B------:R-:W3:Y:S01]  /*1ab10*/  LDL R18, [R1+0x2b0] ;  /* 0x0002b00001127983 */ /* 0x000ee20000100800 */
[----:B------:R-:W-:-:S03]  /*1ab20*/  PRMT R130, RZ, 0x7610, R130 ;  /* 0x00007610ff827816 */ /* 0x000fc60000000082 */
[----:B--2---:R0:W2:Y:S02]  /*1ab30*/  @P2 LDG.E.U16 R133, desc[UR24][R16.64] ;  /* 0x0000001810852981 */ /* 0x0040a4000c1e1500 */
[----:B0-----:R-:W-:Y:S02]  /*1ab40*/  @P2 IMAD.MOV.U32 R16, RZ, RZ, R20 ;  /* 0x000000ffff102224 */ /* 0x001fe400078e0014 */
[----:B------:R-:W-:Y:S01]  /*1ab50*/  @P2 IMAD.MOV.U32 R17, RZ, RZ, R19 ;  /* 0x000000ffff112224 */ /* 0x000fe200078e0013 */
[----:B------:R-:W-:Y:S01]  /*1ab60*/  PRMT R129, RZ, 0x7610, R129 ;  /* 0x00007610ff817816 */ /* 0x000fe20000000081 */
[----:B------:R-:W2:Y:S04]  /*1ab70*/  LDL R19, [R1+0x2b8] ;  /* 0x0002b80001137983 */ /* 0x000ea80000100800 */
[----:B------:R0:W2:Y:S01]  /*1ab80*/  @P2 LDG.E.U16 R132, desc[UR24][R16.64] ;  /* 0x0000001810842981 */ /* 0x0000a2000c1e1500 */
[----:B------:R-:W-:-:S02]  /*1ab90*/  PRMT R128, RZ, 0x7610, R128 ;  /* 0x00007610ff807816 */ /* 0x000fc40000000080 */
[----:B------:R-:W-:Y:S01]  /*1aba0*/  PRMT R127, RZ, 0x7610, R127 ;  /* 0x00007610ff7f7816 */ /* 0x000fe2000000007f */
[----:B------:R-:W2:Y:S01]  /*1abb0*/  LDL R20, [R1+0x2bc] ;  /* 0x0002bc0001147983 */ /* 0x000ea20000100800 */
[----:B0-----:R-:W-:Y:S02]  /*1abc0*/  @P2 IMAD.MOV.U32 R16, RZ, RZ, R22 ;  /* 0x000000ffff102224 */ /* 0x001fe400078e0016 */
[----:B---3--:R-:W-:Y:S01]  /*1abd0*/  @P2 IMAD.MOV.U32 R17, RZ, RZ, R21 ;  /* 0x000000ffff112224 */ /* 0x008fe200078e0015 */
[----:B------:R-:W-:Y:S01]  /*1abe0*/  PRMT R125, RZ, 0x7610, R125 ;  /* 0x00007610ff7d7816 */ /* 0x000fe2000000007d */
[----:B------:R-:W3:Y:S04]  /*1abf0*/  LDL R21, [R1+0x2c0] ;  /* 0x0002c00001157983 */ /* 0x000ee80000100800 */
[----:B------:R0:W2:Y:S01]  /*1ac00*/  @P2 LDG.E.U16 R131, desc[UR24][R16.64] ;  /* 0x0000001810832981 */ /* 0x0000a2000c1e1500 */
[----:B------:R-:W-:-:S03]  /*1ac10*/  PRMT R124, RZ, 0x7610, R124 ;  /* 0x00007610ff7c7816 */ /* 0x000fc6000000007c */
[----:B------:R-:W2:Y:S01]  /*1ac20*/  LDL R22, [R1+0x2c4] ;  /* 0x0002c40001167983 */ /* 0x000ea20000100800 */
[----:B0-----:R-:W-:Y:S02]  /*1ac30*/  @P2 IMAD.MOV.U32 R16, RZ, RZ, R92 ;  /* 0x000000ffff102224 */ /* 0x001fe400078e005c */
[----:B----4-:R-:W-:Y:S01]  /*1ac40*/  @P2 IMAD.MOV.U32 R17, RZ, RZ, R23 ;  /* 0x000000ffff112224 */ /* 0x010fe200078e0017 */
[----:B------:R-:W4:Y:S04]  /*1ac50*/  LDL R92, [R1+0x2cc] ;  /* 0x0002cc00015c7983 */ /* 0x000f280000100800 */
[----:B------:R0:W2:Y:S04]  /*1ac60*/  @P2 LDG.E.U16 R130, desc[UR24][R16.64] ;  /* 0x0000001810822981 */ /* 0x0000a8000c1e1500 */
        /* <DEDUP_REMOVED lines=56> */
[----:B------:R4:W2:Y:S04]  /*1aff0*/  @P2 LDG.E.U16 R121, desc[UR24][R16.64] ;  /* 0x0000001810792981 */ /* 0x0008a8000c1e1500 */
[----:B------:R-:W2:Y:S01]  /*1b000*/  LDL R22, [R1+0x31c] ;  /* 0x00031c0001167983 */ /* 0x000ea20000100800 */
[----:B----4-:R-:W-:-:S02]  /*1b010*/  @P2 IMAD.MOV.U32 R16, RZ, RZ, R92 ;  /* 0x000000ffff102224 */ /* 0x010fc400078e005c */
[----:B------:R-:W-:Y:S01]  /*1b020*/  @P2 IMAD.MOV.U32 R17, RZ, RZ, R23 ;  /* 0x000000ffff112224 */ /* 0x000fe200078e0017 */
        /* <DEDUP_REMOVED lines=22> */
[----:B0-----:R-:W-:-:S03]  /*1b190*/  @P2 IMAD.MOV.U32 R16, RZ, RZ, R110 ;  /* 0x000000ffff102224 */ /* 0x001fc600078e006e */
[----:B------:R-:W3:Y:S04]  /*1b1a0*/  LDL.LU R110, [R1+0xbc4] ;  /* 0x000bc400016e7983 */ /* 0x000ee80000300800 */
[----:B--2---:R0:W2:Y:S04]  /*1b1b0*/  @P2 LDG.E.U16 R114, desc[UR24][R16.64] ;  /* 0x0000001810722981 */ /* 0x0040a8000c1e1500 */
[----:B------:R-:W2:Y:S01]  /*1b1c0*/  LDL R17, [R1+0x2f0] ;  /* 0x0002f00001117983 */ /* 0x000ea20000100800 */
[----:B0-----:R-:W-:-:S03]  /*1b1d0*/  @P2 IMAD.MOV.U32 R16, RZ, RZ, R109 ;  /* 0x000000ffff102224 */ /* 0x001fc600078e006d */
[----:B------:R-:W3:Y:S04]  /*1b1e0*/  LDL.LU R109, [R1+0xbc0] ;  /* 0x000bc000016d7983 */ /* 0x000ee80000300800 */
[----:B--2---:R0:W2:Y:S04]  /*1b1f0*/  @P2 LDG.E.U16 R113, desc[UR24][R16.64] ;  /* 0x0000001810712981 */ /* 0x0040a8000c1e1500 */
[----:B------:R-:W2:Y:S01]  /*1b200*/  LDL R17, [R1+0x2f8] ;  /* 0x0002f80001117983 */ /* 0x000ea20000100800 */
[----:B0-----:R-:W-:-:S03]  /*1b210*/  @P2 IMAD.MOV.U32 R16, RZ, RZ, R107 ;  /* 0x000000ffff102224 */ /* 0x001fc600078e006b */
[----:B------:R-:W3:Y:S01]  /*1b220*/  LDL.LU R107, [R1+0xbbc] ;  /* 0x000bbc00016b7983 */ /* 0x000ee20000300800 */
[----:B------:R-:W-:-:S03]  /*1b230*/  PRMT R111, RZ, 0x7610, R111 ;  /* 0x00007610ff6f7816 */ /* 0x000fc6000000006f */
[----:B--2---:R0:W2:Y:S04]  /*1b240*/  @P2 LDG.E.U16 R112, desc[UR24][R16.64] ;  /* 0x0000001810702981 */ /* 0x0040a8000c1e1500 */
[----:B------:R-:W2:Y:S01]  /*1b250*/  LDL R17, [R1+0x300] ;  /* 0x0003000001117983 */ /* 0x000ea20000100800 */
[----:B0-----:R-:W-:-:S03]  /*1b260*/  @P2 IMAD.MOV.U32 R16, RZ, RZ, R106 ;  /* 0x000000ffff102224 */ /* 0x001fc600078e006a */
[----:B------:R-:W4:Y:S01]  /*1b270*/  LDL.LU R106, [R1+0xbb8] ;  /* 0x000bb800016a7983 */ /* 0x000f220000300800 */
[----:B---3--:R-:W-:Y:S02]  /*1b280*/  PRMT R110, RZ, 0x7610, R110 ;  /* 0x00007610ff6e7816 */ /* 0x008fe4000000006e */
[----:B------:R-:W-:Y:S02]  /*1b290*/  PRMT R109, RZ, 0x7610, R109 ;  /* 0x00007610ff6d7816 */ /* 0x000fe4000000006d */
[----:B------:R-:W-:Y:S02]  /*1b2a0*/  PRMT R108, RZ, 0x7610, R108 ;  /* 0x00007610ff6c7816 */ /* 0x000fe4000000006c */
[----:B------:R-:W-:Y:S01]  /*1b2b0*/  PRMT R107, RZ, 0x7610, R107 ;  /* 0x00007610ff6b7816 */ /* 0x000fe2000000006b */
[----:B--2---:R0:W2:Y:S02]  /*1b2c0*/  @P2 LDG.E.U16 R111, desc[UR24][R16.64] ;  /* 0x00000018106f2981 */ /* 0x0040a4000c1e1500 */
[----:B0-----:R-:W-:-:S02]  /*1b2d0*/  @P2 IMAD.MOV.U32 R16, RZ, RZ, R19 ;  /* 0x000000ffff102224 */ /* 0x001fc400078e0013 */
[----:B------:R-:W-:-:S05]  /*1b2e0*/  @P2 IMAD.MOV.U32 R17, RZ, RZ, R18 ;  /* 0x000000ffff112224 */ /* 0x000fca00078e0012 */
[----:B------:R0:W3:Y:S02]  /*1b2f0*/  @P2 LDG.E.U16 R110, desc[UR24][R16.64] ;  /* 0x00000018106e2981 */ /* 0x0000e4000c1e1500 */
[----:B0-----:R-:W-:Y:S02]  /*1b300*/  @P2 IMAD.MOV.U32 R16, RZ, RZ, R105 ;  /* 0x000000ffff102224 */ /* 0x001fe400078e0069 */
[----:B------:R-:W-:Y:S01]  /*1b310*/  @P2 IMAD.MOV.U32 R17, RZ, RZ, R20 ;  /* 0x000000ffff112224 */ /* 0x000fe200078e0014 */
[----:B----4-:R-:W-:Y:S01]  /*1b320*/  PRMT R106, RZ, 0x7610, R106 ;  /* 0x00007610ff6a7816 */ /* 0x010fe2000000006a */
[----:B------:R-:W4:Y:S04]  /*1b330*/  LDL.LU R105, [R1+0xbb4] ;  /* 0x000bb40001697983 */ /* 0x000f280000300800 */
[----:B------:R0:W2:Y:S04]  /*1b340*/  @P2 LDG.E.U16 R109, desc[UR24][R16.64] ;  /* 0x00000018106d2981 */ /* 0x0000a8000c1e1500 */
[----:B------:R-:W2:Y:S04]  /*1b350*/  LDL R18, [R1+0x368] ;  /* 0x0003680001127983 */ /* 0x000ea80000100800 */
[----:B------:R-:W2:Y:S01]  /*1b360*/  LDL R19, [R1+0x36c] ;  /* 0x00036c0001137983 */ /* 0x000ea20000100800 */
[----:B0-----:R-:W-:-:S02]  /*1b370*/  @P2 IMAD.MOV.U32 R16, RZ, RZ, R22 ;  /* 0x000000ffff102224 */ /* 0x001fc400078e0016 */
[----:B------:R-:W-:Y:S01]  /*1b380*/  @P2 IMAD.MOV.U32 R17, RZ, RZ, R21 ;  /* 0x000000ffff112224 */ /* 0x000fe200078e0015 */
[----:B------:R-:W2:Y:S04]  /*1b390*/  LDL R20, [R1+0x370] ;  /* 0x0003700001147983 */ /* 0x000ea80000100800 */
[----:B------:R0:W2:Y:S04]  /*1b3a0*/  @P2 LDG.E.U16 R108, desc[UR24][R16.64] ;  /* 0x00000018106c2981 */ /* 0x0000a8000c1e1500 */
[----:B------:R-:W2:Y:S01]  /*1b3b0*/  LDL R21, [R1+0x374] ;  /* 0x0003740001157983 */ /* 0x000ea20000100800 */
[----:B0-----:R-:W-:-:S02]  /*1b3c0*/  @P2 IMAD.MOV.U32 R16, RZ, RZ, R92 ;  /* 0x000000ffff102224 */ /* 0x001fc400078e005c */
[----:B------:R-:W-:-:S05]  /*1b3d0*/  @P2 IMAD.MOV.U32 R17, RZ, RZ, R23 ;  /* 0x000000ffff112224 */ /* 0x000fca00078e0017 */
[----:B------:R0:W2:Y:S02]  /*1b3e0*/  @P2 LDG.E.U16 R107, desc[UR24][R16.64] ;  /* 0x00000018106b2981 */ /* 0x0000a4000c1e1500 */
[----:B0-----:R-:W-:Y:S02]  /*1b3f0*/  @P2 IMAD.MOV.U32 R16, RZ, RZ, R103 ;  /* 0x000000ffff102224 */ /* 0x001fe400078e0067 */
[----:B------:R-:W-:Y:S02]  /*1b400*/  @P2 IMAD.MOV.U32 R17, RZ, RZ, R102 ;  /* 0x000000ffff112224 */ /* 0x000fe400078e0066 */
[----:B------:R-:W2:Y:S04]  /*1b410*/  LDL.LU R102, [R1+0xbb0] ;  /* 0x000bb00001667983 */ /* 0x000ea80000300800 */
[----:B------:R-:W2:Y:S04]  /*1b420*/  LDL.LU R103, [R1+0xbac] ;  /* 0x000bac0001677983 */ /* 0x000ea80000300800 */
[----:B------:R0:W2:Y:S04]  /*1b430*/  @P2 LDG.E.U16 R106, desc[UR24][R16.64] ;  /* 0x00000018106a2981 */ /* 0x0000a8000c1e1500 */
[----:B------:R-:W2:Y:S04]  /*1b440*/  LDL R22, [R1+0x378] ;  /* 0x0003780001167983 */ /* 0x000ea80000100800 */
[----:B------:R-:W2:Y:S04]  /*1b450*/  LDL R23, [R1+0x37c] ;  /* 0x00037c0001177983 */ /* 0x000ea80000100800 */
[----:B------:R-:W2:Y:S01]  /*1b460*/  LDL R17, [R1+0x330] ;  /* 0x0003300001117983 */ /* 0x000ea20000100800 */
[----:B0-----:R-:W-:-:S03]  /*1b470*/  @P2 IMAD.MOV.U32 R16, RZ, RZ, R101 ;  /* 0x000000ffff102224 */ /* 0x001fc600078e0065 */
[----:B------:R-:W3:Y:S04]  /*1b480*/  LDL R92, [R1+0x380] ;  /* 0x00038000015c7983 */ /* 0x000ee80000100800 */
[----:B------:R-:W3:Y:S01]  /*1b490*/  LDL.LU R101, [R1+0xba8] ;  /* 0x000ba80001657983 */ /* 0x000ee20000300800 */
[----:B----4-:R-:W-:-:S06]  /*1b4a0*/  PRMT R105, RZ, 0x7610, R105 ;  /* 0x00007610ff697816 */ /* 0x010fcc0000000069 */
[----:B--2---:R0:W2:Y:S04]  /*1b4b0*/  @P2 LDG.E.U16 R105, desc[UR24][R16.64] ;  /* 0x0000001810692981 */ /* 0x0040a8000c1e1500 */
[----:B------:R-:W0:Y:S04]  /*1b4c0*/  LDL R16, [R1+0x338] ;  /* 0x0003380001107983 */ /* 0x000e280000100800 */
[----:B------:R-:W0:Y:S01]  /*1b4d0*/  LDL R17, [R1+0x33c] ;  /* 0x00033c0001117983 */ /* 0x000e220000100800 */
[----:B------:R-:W-:Y:S02]  /*1b4e0*/  PRMT R104, RZ, 0x7610, R104 ;  /* 0x00007610ff687816 */ /* 0x000fe40000000068 */
[----:B0-----:R-:W-:-:S04]  /*1b4f0*/  @P2 LOP3.LUT R17, R17, R16, RZ, 0x3c, !PT ;  /* 0x0000001011112212 */ /* 0x001fc800078e3cff */
[----:B------:R-:W-:-:S04]  /*1b500*/  @P2 LOP3.LUT R16, R17, R16, RZ, 0x3c, !PT ;  /* 0x0000001011102212 */ /* 0x000fc800078e3cff */
[----:B------:R-:W-:-:S05]  /*1b510*/  @P2 LOP3.LUT R17, R17, R16, RZ, 0x3c, !PT ;  /* 0x0000001011112212 */ /* 0x000fca00078e3cff */
[----:B------:R0:W4:Y:S04]  /*1b520*/  @P2 LDG.E.U16 R104, desc[UR24][R16.64] ;  /* 0x0000001810682981 */ /* 0x000128000c1e1500 */
[----:B------:R-:W0:Y:S04]  /*1b530*/  LDL R16, [R1+0x340] ;  /* 0x0003400001107983 */ /* 0x000e280000100800 */
[----:B------:R-:W0:Y:S01]  /*1b540*/  LDL R17, [R1+0x344] ;  /* 0x0003440001117983 */ /* 0x000e220000100800 */
[----:B------:R-:W-:Y:S02]  /*1b550*/  PRMT R103, RZ, 0x7610, R103 ;  /* 0x00007610ff677816 */ /* 0x000fe40000000067 */
[----:B0-----:R-:W-:-:S04]  /*1b560*/  @P2 LOP3.LUT R17, R17, R16, RZ, 0x3c, !PT ;  /* 0x0000001011112212 */ /* 0x001fc800078e3cff */
[----:B------:R-:W-:-:S04]  /*1b570*/  @P2 LOP3.LUT R16, R17, R16, RZ, 0x3c, !PT ;  /* 0x0000001011102212 */ /* 0x000fc800078e3cff */
[----:B------:R-:W-:-:S05]  /*1b580*/  @P2 LOP3.LUT R17, R17, R16, RZ, 0x3c, !PT ;  /* 0x0000001011112212 */ /* 0x000fca00078e3cff */
[----:B------:R0:W2:Y:S04]  /*1b590*/  @P2 LDG.E.U16 R103, desc[UR24][R16.64] ;  /* 0x0000001810672981 */ /* 0x0000a8000c1e1500 */
[----:B------:R-:W2:Y:S01]  /*1b5a0*/  LDL R17, [R1+0x348] ;  /* 0x0003480001117983 */ /* 0x000ea20000100800 */
[----:B------:R-:W-:Y:S01]  /*1b5b0*/  PRMT R102, RZ, 0x7610, R102 ;  /* 0x00007610ff667816 */ /* 0x000fe20000000066 */
[----:B0-----:R-:W-:Y:S02]  /*1b5c0*/  @P2 IMAD.MOV.U32 R16, RZ, RZ, R98 ;  /* 0x000000ffff102224 */ /* 0x001fe400078e0062 */
[----:B------:R-:W3:Y:S04]  /*1b5d0*/  LDL.LU R98, [R1+0xba4] ;  /* 0x000ba40001627983 */ /* 0x000ee80000300800 */
[----:B--2---:R0:W2:Y:S04]  /*1b5e0*/  @P2 LDG.E.U16 R102, desc[UR24][R16.64] ;  /* 0x0000001810662981 */ /* 0x0040a8000c1e1500 */
[----:B------:R-:W0:Y:S01]  /*1b5f0*/  LDL R17, [R1+0x354] ;  /* 0x0003540001117983 */ /* 0x000e220000100800 */
[----:B---3--:R-:W-:Y:S01]  /*1b600*/  PRMT R101, RZ, 0x7610, R101 ;  /* 0x00007610ff657816 */ /* 0x008fe20000000065 */
[----:B0-----:R-:W-:-:S02]  /*1b610*/  @P2 IMAD.MOV.U32 R16, RZ, RZ, R17 ;  /* 0x000000ffff102224 */ /* 0x001fc400078e0011 */
[----:B------:R-:W-:Y:S02]  /*1b620*/  @P2 IMAD.MOV.U32 R17, RZ, RZ, R97 ;  /* 0x000000ffff112224 */ /* 0x000fe400078e0061 */
[----:B------:R-:W3:Y:S04]  /*1b630*/  LDL.LU R97, [R1+0xba0] ;  /* 0x000ba00001617983 */ /* 0x000ee80000300800 */
[----:B------:R0:W2:Y:S04]  /*1b640*/  @P2 LDG.E.U16 R101, desc[UR24][R16.64] ;  /* 0x0000001810652981 */ /* 0x0000a8000c1e1500 */
[----:B------:R-:W2:Y:S01]  /*1b650*/  LDL R17, [R1+0x358] ;  /* 0x0003580001117983 */ /* 0x000ea20000100800 */
[----:B------:R-:W-:Y:S01]  /*1b660*/  PRMT R100, RZ, 0x7610, R100 ;  /* 0x00007610ff647816 */ /* 0x000fe20000000064 */
[----:B0-----:R-:W-:-:S02]  /*1b670*/  @P2 IMAD.MOV.U32 R16, RZ, RZ, R95 ;  /* 0x000000ffff102224 */ /* 0x001fc400078e005f */
[----:B------:R-:W3:Y:S04]  /*1b680*/  LDL.LU R95, [R1+0xb9c] ;  /* 0x000b9c00015f7983 */ /* 0x000ee80000300800 */
[----:B--2---:R0:W2:Y:S04]  /*1b690*/  @P2 LDG.E.U16 R100, desc[UR24][R16.64] ;  /* 0x0000001810642981 */ /* 0x0040a8000c1e1500 */
[----:B------:R-:W2:Y:S01]  /*1b6a0*/  LDL R17, [R1+0x360] ;  /* 0x0003600001117983 */ /* 0x000ea20000100800 */
[----:B0-----:R-:W-:-:S03]  /*1b6b0*/  @P2 IMAD.MOV.U32 R16, RZ, RZ, R94 ;  /* 0x000000ffff102224 */ /* 0x001fc600078e005e */
[----:B------:R-:W4:Y:S01]  /*1b6c0*/  LDL.LU R94, [R1+0xb98] ;  /* 0x000b9800015e7983 */ /* 0x000f220000300800 */
[----:B------:R-:W-:Y:S02]  /*1b6d0*/  PRMT R98, RZ, 0x7610, R98 ;  /* 0x00007610ff627816 */ /* 0x000fe40000000062 */
[----:B---3--:R-:W-:Y:S02]  /*1b6e0*/  PRMT R97, RZ, 0x7610, R97 ;  /* 0x00007610ff617816 */ /* 0x008fe40000000061 */
[----:B------:R-:W-:Y:S02]  /*1b6f0*/  PRMT R96, RZ, 0x7610, R96 ;  /* 0x00007610ff607816 */ /* 0x000fe40000000060 */
        /* <DEDUP_REMOVED lines=8> */
[----:B------:R-:W-:-:S05]  /*1b780*/  @P2 IMAD.MOV.U32 R17, RZ, RZ, R20 ;  /* 0x000000ffff112224 */ /* 0x000fca00078e0014 */
[----:B------:R0:W2:Y:S02]  /*1b790*/  @P2 LDG.E.U16 R97, desc[UR24][R16.64] ;  /* 0x0000001810612981 */ /* 0x0000a4000c1e1500 */
[----:B0-----:R-:W-:Y:S02]  /*1b7a0*/  @P2 IMAD.MOV.U32 R16, RZ, RZ, R23 ;  /* 0x000000ffff102224 */ /* 0x001fe400078e0017 */
[----:B------:R-:W-:-:S05]  /*1b7b0*/  @P2 IMAD.MOV.U32 R17, RZ, RZ, R22 ;  /* 0x000000ffff112224 */ /* 0x000fca00078e0016 */
[----:B------:R0:W2:Y:S02]  /*1b7c0*/  @P2 LDG.E.U16 R96, desc[UR24][R16.64] ;  /* 0x0000001810602981 */ /* 0x0000a4000c1e1500 */
[----:B0-----:R-:W-:Y:S02]  /*1b7d0*/  @P2 IMAD.MOV.U32 R16, RZ, RZ, R89 ;  /* 0x000000ffff102224 */ /* 0x001fe400078e0059 */
[----:B------:R-:W2:Y:S01]  /*1b7e0*/  LDL.LU R89, [R1+0xb94] ;  /* 0x000b940001597983 */ /* 0x000ea20000300800 */
[----:B------:R-:W-:Y:S01]  /*1b7f0*/  @P2 IMAD.MOV.U32 R17, RZ, RZ, R92 ;  /* 0x000000ffff112224 */ /* 0x000fe200078e005c */
[----:B----4-:R-:W-:-:S04]  /*1b800*/  PRMT R94, RZ, 0x7610, R94 ;  /* 0x00007610ff5e7816 */ /* 0x010fc8000000005e */
[----:B------:R0:W4:Y:S02]  /*1b810*/  @P2 LDG.E.U16 R95, desc[UR24][R16.64] ;  /* 0x00000018105f2981 */ /* 0x000124000c1e1500 */
[----:B0-----:R-:W-:Y:S02]  /*1b820*/  @P2 IMAD.MOV.U32 R16, RZ, RZ, R115 ;  /* 0x000000ffff102224 */ /* 0x001fe400078e0073 */
[----:B------:R-:W-:Y:S01]  /*1b830*/  @P2 IMAD.MOV.U32 R17, RZ, RZ, R11 ;  /* 0x000000ffff112224 */ /* 0x000fe200078e000b */
[----:B------:R-:W-:Y:S01]  /*1b840*/  PRMT R60, RZ, 0x7610, R60 ;  /* 0x00007610ff3c7816 */ /* 0x000fe2000000003c */
[----:B------:R-:W3:Y:S04]  /*1b850*/  LDL.LU R11, [R1+0xb90] ;  /* 0x000b9000010b7983 */ /* 0x000ee80000300800 */
[----:B------:R0:W3:Y:S01]  /*1b860*/  @P2 LDG.E.U16 R94, desc[UR24][R16.64] ;  /* 0x00000018105e2981 */ /* 0x0000e2000c1e1500 */
[----:B------:R-:W-:-:S02]  /*1b870*/  PRMT R73, RZ, 0x7610, R73 ;  /* 0x00007610ff497816 */ /* 0x000fc40000000049 */
[----:B------:R-:W-:Y:S01]  /*1b880*/  PRMT R59, RZ, 0x7610, R59 ;  /* 0x00007610ff3b7816 */ /* 0x000fe2000000003b */
[----:B------:R-:W3:Y:S01]  /*1b890*/  LDL.LU R115, [R1+0xb8c] ;  /* 0x000b8c0001737983 */ /* 0x000ee20000300800 */
[----:B0-----:R-:W-:Y:S02]  /*1b8a0*/  @P2 IMAD.MOV.U32 R16, RZ, RZ, R163 ;  /* 0x000000ffff102224 */ /* 0x001fe400078e00a3 */
[----:B------:R-:W-:Y:S01]  /*1b8b0*/  @P2 IMAD.MOV.U32 R17, RZ, RZ, R117 ;  /* 0x000000ffff112224 */ /* 0x000fe200078e0075 */
[----:B------:R-:W-:Y:S01]  /*1b8c0*/  PRMT R72, RZ, 0x7610, R72 ;  /* 0x00007610ff487816 */ /* 0x000fe20000000048 */
[----:B------:R-:W3:Y:S04]  /*1b8d0*/  LDL.LU R117, [R1+0xb88] ;  /* 0x000b880001757983 */ /* 0x000ee80000300800 */
[----:B------:R0:W3:Y:S01]  /*1b8e0*/  @P2 LDG.E.U16 R61, desc[UR24][R16.64] ;  /* 0x00000018103d2981 */ /* 0x0000e2000c1e1500 */
[----:B------:R-:W-:-:S03]  /*1b8f0*/  PRMT R88, RZ, 0x7610, R88 ;  /* 0x00007610ff587816 */ /* 0x000fc60000000058 */
[----:B------:R-:W5:Y:S01]  /*1b900*/  LDL.LU R163, [R1+0xb84] ;  /* 0x000b840001a37983 */ /* 0x000f620000300800 */
[----:B0-----:R-:W-:Y:S02]  /*1b910*/  @P2 IMAD.MOV.U32 R16, RZ, RZ, R155 ;  /* 0x000000ffff102224 */ /* 0x001fe400078e009b */
[----:B------:R-:W-:Y:S02]  /*1b920*/  @P2 IMAD.MOV.U32 R17, RZ, RZ, R162 ;  /* 0x000000ffff112224 */ /* 0x000fe400078e00a2 */
[----:B------:R-:W5:Y:S04]  /*1b930*/  LDL.LU R162, [R1+0xb80] ;  /* 0x000b800001a27983 */ /* 0x000f680000300800 */
[----:B------:R0:W3:Y:S04]  /*1b940*/  @P2 LDG.E.U16 R74, desc[UR24][R16.64] ;  /* 0x00000018104a2981 */ /* 0x0000e8000c1e1500 */
[----:B------:R-:W5:Y:S01]  /*1b950*/  LDL.LU R155, [R1+0xb7c] ;  /* 0x000b7c00019b7983 */ /* 0x000f620000300800 */
[----:B0-----:R-:W-:-:S02]  /*1b960*/  @P2 IMAD.MOV.U32 R16, RZ, RZ, R147 ;  /* 0x000000ffff102224 */ /* 0x001fc400078e0093 */
[----:B------:R-:W-:Y:S02]  /*1b970*/  @P2 IMAD.MOV.U32 R17, RZ, RZ, R154 ;  /* 0x000000ffff112224 */ /* 0x000fe400078e009a */
[----:B------:R-:W5:Y:S04]  /*1b980*/  LDL.LU R154, [R1+0xb78] ;  /* 0x000b7800019a7983 */ /* 0x000f680000300800 */
[----:B------:R0:W3:Y:S04]  /*1b990*/  @P2 LDG.E.U16 R87, desc[UR24][R16.64] ;  /* 0x0000001810572981 */ /* 0x0000e8000c1e1500 */
[----:B------:R-:W5:Y:S01]  /*1b9a0*/  LDL.LU R147, [R1+0xb74] ;  /* 0x000b740001937983 */ /* 0x000f620000300800 */
[----:B0-----:R-:W-:-:S02]  /*1b9b0*/  @P2 IMAD.MOV.U32 R16, RZ, RZ, R161 ;  /* 0x000000ffff102224 */ /* 0x001fc400078e00a1 */
[----:B------:R-:W-:Y:S02]  /*1b9c0*/  @P2 IMAD.MOV.U32 R17, RZ, RZ, R146 ;  /* 0x000000ffff112224 */ /* 0x000fe400078e0092 */
[----:B------:R-:W5:Y:S04]  /*1b9d0*/  LDL.LU R146, [R1+0xb70] ;  /* 0x000b700001927983 */ /* 0x000f680000300800 */
        /* <DEDUP_REMOVED lines=12> */
[----:B------:R-:W3:Y:S01]  /*1baa0*/  LDL.LU R156, [R1+0xac4] ;  /* 0x000ac400019c7983 */ /* 0x000ee20000300800 */
[----:B0-----:R-:W-:-:S02]  /*1bab0*/  @P2 IMAD.MOV.U32 R16, RZ, RZ, R149 ;  /* 0x000000ffff102224 */ /* 0x001fc400078e0095 */
[----:B------:R-:W-:Y:S02]  /*1bac0*/  @P2 IMAD.MOV.U32 R17, RZ, RZ, R145 ;  /* 0x000000ffff112224 */ /* 0x000fe400078e0091 */
[----:B------:R-:W5:Y:S04]  /*1bad0*/  LDL.LU R145, [R1+0xb5c] ;  /* 0x000b5c0001917983 */ /* 0x000f680000300800 */
[----:B------:R0:W4:Y:S01]  /*1bae0*/  @P2 LDG.E.U16 R86, desc[UR24][R16.64] ;  /* 0x0000001810562981 */ /* 0x000122000c1e1500 */
[----:B------:R-:W-:-:S03]  /*1baf0*/  PRMT R71, RZ, 0x7610, R71 ;  /* 0x00007610ff477816 */ /* 0x000fc60000000047 */
[----:B------:R-:W4:Y:S01]  /*1bb00*/  LDL.LU R149, [R1+0xad8] ;  /* 0x000ad80001957983 */ /* 0x000f220000300800 */
[----:B0-----:R-:W-:Y:S02]  /*1bb10*/  @P2 IMAD.MOV.U32 R16, RZ, RZ, R140 ;  /* 0x000000ffff102224 */ /* 0x001fe400078e008c */
[----:B------:R-:W-:Y:S02]  /*1bb20*/  @P2 IMAD.MOV.U32 R17, RZ, RZ, R144 ;  /* 0x000000ffff112224 */ /* 0x000fe400078e0090 */
[----:B------:R-:W5:Y:S04]  /*1bb30*/  LDL.LU R144, [R1+0xb58] ;  /* 0x000b580001907983 */ /* 0x000f680000300800 */
[----:B------:R-:W4:Y:S01]  /*1bb40*/  LDL.LU R140, [R1+0xae4] ;  /* 0x000ae400018c7983 */ /* 0x000f220000300800 */
[----:B------:R-:W-:-:S02]  /*1bb50*/  PRMT R84, RZ, 0x7610, R84 ;  /* 0x00007610ff547816 */ /* 0x000fc40000000054 */
[----:B--2---:R-:W-:-:S06]  /*1bb60*/  PRMT R89, RZ, 0x7610, R89 ;  /* 0x00007610ff597816 */ /* 0x004fcc0000000059 */
[----:B------:R0:W2:Y:S02]  /*1bb70*/  @P2 LDG.E.U16 R89, desc[UR24][R16.64] ;  /* 0x0000001810592981 */ /* 0x0000a4000c1e1500 */
[----:B0-----:R-:W-:Y:S02]  /*1bb80*/  @P2 IMAD.MOV.U32 R16, RZ, RZ, R141 ;  /* 0x000000ffff102224 */ /* 0x001fe400078e008d */
[----:B------:R-:W-:Y:S02]  /*1bb90*/  @P2 IMAD.MOV.U32 R17, RZ, RZ, R159 ;  /* 0x000000ffff112224 */ /* 0x000fe400078e009f */
[----:B------:R-:W5:Y:S04]  /*1bba0*/  LDL.LU R159, [R1+0xb54] ;  /* 0x000b5400019f7983 */ /* 0x000f680000300800 */
[----:B------:R0:W2:Y:S04]  /*1bbb0*/  @P2 LDG.E.U16 R59, desc[UR24][R16.64] ;  /* 0x00000018103b2981 */ /* 0x0000a8000c1e1500 */
[----:B------:R-:W2:Y:S01]  /*1bbc0*/  LDL.LU R141, [R1+0xaf4] ;  /* 0x000af400018d7983 */ /* 0x000ea20000300800 */
[----:B0-----:R-:W-:-:S02]  /*1bbd0*/  @P2 IMAD.MOV.U32 R16, RZ, RZ, R151 ;  /* 0x000000ffff102224 */ /* 0x001fc400078e0097 */
[----:B------:R-:W-:Y:S02]  /*1bbe0*/  @P2 IMAD.MOV.U32 R17, RZ, RZ, R158 ;  /* 0x000000ffff112224 */ /* 0x000fe400078e009e */
[----:B------:R-:W5:Y:S04]  /*1bbf0*/  LDL.LU R158, [R1+0xb50] ;  /* 0x000b5000019e7983 */ /* 0x000f680000300800 */
[----:B------:R0:W2:Y:S04]  /*1bc00*/  @P2 LDG.E.U16 R72, desc[UR24][R16.64] ;  /* 0x0000001810482981 */ /* 0x0000a8000c1e1500 */
[----:B------:R-:W5:Y:S01]  /*1bc10*/  LDL.LU R151, [R1+0xb4c] ;  /* 0x000b4c0001977983 */ /* 0x000f620000300800 */
[----:B0-----:R-:W-:-:S02]  /*1bc20*/  @P2 IMAD.MOV.U32 R16, RZ, RZ, R7 ;  /* 0x000000ffff102224 */ /* 0x001fc400078e0007 */
        /* <DEDUP_REMOVED lines=20> */
[----:B------:R-:W-:-:S05]  /*1bd70*/  @P2 IMAD.MOV.U32 R17, RZ, RZ, R148 ;  /* 0x000000ffff112224 */ /* 0x000fca00078e0094 */
[----:B------:R4:W2:Y:S04]  /*1bd80*/  @P2 LDG.E.U16 R84, desc[UR24][R16.64] ;  /* 0x0000001810542981 */ /* 0x0008a8000c1e1500 */
[----:B------:R-:W2:Y:S01]  /*1bd90*/  LDL.LU R16, [R1+0x210] ;  /* 0x0002100001107983 */ /* 0x000ea20000300800 */
[----:B---3--:R-:W-:-:S05]  /*1bda0*/  SEL R18, R11, R156, !P3 ;  /* 0x0000009c0b127207 */ /* 0x008fca0005800000 */
[----:B------:R-:W-:Y:S01]  /*1bdb0*/  IMAD R19, R18, UR9, RZ ;  /* 0x0000000912137c24 */ /* 0x000fe2000f8e02ff */
[----:B----4-:R-:W-:-:S05]  /*1bdc0*/  SEL R17, R11, R149, !P3 ;  /* 0x000000950b117207 */ /* 0x010fca0005800000 */
[----:B------:R-:W-:Y:S01]  /*1bdd0*/  IMAD R21, R17, UR9, RZ ;  /* 0x0000000911157c24 */ /* 0x000fe2000f8e02ff */
[----:B------:R-:W-:-:S05]  /*1bde0*/  SEL R18, R11, R140, !P3 ;  /* 0x0000008c0b127207 */ /* 0x000fca0005800000 */
[----:B------:R-:W-:Y:S01]  /*1bdf0*/  IMAD R22, R18, UR9, RZ ;  /* 0x0000000912167c24 */ /* 0x000fe2000f8e02ff */
[----:B------:R-:W-:Y:S01]  /*1be00*/  PRMT R83, RZ, 0x7610, R83 ;  /* 0x00007610ff537816 */ /* 0x000fe20000000053 */
[----:B------:R-:W0:Y:S01]  /*1be10*/  LDCU UR9, c[0x0][0x3b0] ;  /* 0x00007600ff0977ac */ /* 0x000e220008000800 */
[----:B------:R-:W-:Y:S02]  /*1be20*/  PRMT R48, RZ, 0x7610, R48 ;  /* 0x00007610ff307816 */ /* 0x000fe40000000030 */
[----:B------:R-:W-:Y:S02]  /*1be30*/  PRMT R57, RZ, 0x7610, R57 ;  /* 0x00007610ff397816 */ /* 0x000fe40000000039 */
[----:B--2---:R-:W-:-:S05]  /*1be40*/  SEL R17, R11, R141, !P3 ;  /* 0x0000008d0b117207 */ /* 0x004fca0005800000 */
[----:B------:R-:W-:Y:S01]  /*1be50*/  IMAD R23, R17, UR4, RZ ;  /* 0x0000000411177c24 */ /* 0x000fe2000f8e02ff */
[----:B------:R-:W1:Y:S01]  /*1be60*/  LDCU UR4, c[0x0][0x3b0] ;  /* 0x00007600ff0477ac */ /* 0x000e620008000800 */
[----:B------:R-:W-:-:S05]  /*1be70*/  SEL R20, R11, R7, !P3 ;  /* 0x000000070b147207 */ /* 0x000fca0005800000 */
[----:B------:R-:W-:Y:S01]  /*1be80*/  IMAD R20, R20, UR5, RZ ;  /* 0x0000000514147c24 */ /* 0x000fe2000f8e02ff */
[----:B------:R-:W-:Y:S01]  /*1be90*/  PRMT R70, RZ, 0x7610, R70 ;  /* 0x00007610ff467816 */ /* 0x000fe20000000046 */
[----:B------:R-:W2:Y:S01]  /*1bea0*/  LDCU UR5, c[0x0][0x3b0] ;  /* 0x00007600ff0577ac */ /* 0x000ea20008000800 */
[----:B------:R-:W-:Y:S01]  /*1beb0*/  SEL R17, R11, R6, !P3 ;  /* 0x000000060b117207 */ /* 0x000fe20005800000 */
[----:B------:R-:W-:Y:S01]  /*1bec0*/  @!P4 IMAD.MOV R16, RZ, RZ, -R16 ;  /* 0x000000ffff10c224 */ /* 0x000fe200078e0a10 */
[----:B------:R-:W-:-:S04]  /*1bed0*/  LEA R92, P4, R19, R8, 0x1 ;  /* 0x00000008135c7211 */ /* 0x000fc800078808ff */
[-C--:B------:R-:W-:Y:S02]  /*1bee0*/  LEA.HI.X.SX32 R19, R19, R5.reuse, 0x1, P4 ;  /* 0x0000000513137211 */ /* 0x080fe400020f0eff */
[CC--:B------:R-:W-:Y:S01]  /*1bef0*/  LEA R141, P4, R21.reuse, R8.reuse, 0x1 ;  /* 0x00000008158d7211 */ /* 0x0c0fe200078808ff */
[----:B------:R3:W-:Y:S03]  /*1bf00*/  STL [R1+0x40c], R92 ;  /* 0x00040c5c01007387 */ /* 0x0007e60000100800 */
[-C--:B------:R-:W-:Y:S02]  /*1bf10*/  LEA.HI.X.SX32 R21, R21, R5.reuse, 0x1, P4 ;  /* 0x0000000515157211 */ /* 0x080fe400020f0eff */
[C---:B------:R-:W-:Y:S01]  /*1bf20*/  LEA R7, P4, R22.reuse, R8, 0x1 ;  /* 0x0000000816077211 */ /* 0x040fe200078808ff */
[----:B------:R4:W-:Y:S04]  /*1bf30*/  STL [R1+0x408], R19 ;  /* 0x0004081301007387 */ /* 0x0009e80000100800 */
[----:B------:R0:W-:Y:S04]  /*1bf40*/  STL [R1+0x414], R141 ;  /* 0x0004148d01007387 */ /* 0x0001e80000100800 */
[----:B------:R-:W-:Y:S04]  /*1bf50*/  STL [R1+0x410], R21 ;  /* 0x0004101501007387 */ /* 0x000fe80000100800 */
[----:B------:R0:W-:Y:S04]  /*1bf60*/  STL [R1+0x41c], R7 ;  /* 0x00041c0701007387 */ /* 0x0001e80000100800 */
[----:B------:R-:W2:Y:S01]  /*1bf70*/  LDL.LU R148, [R1+0xb04] ;  /* 0x000b040001947983 */ /* 0x000ea20000300800 */
[----:B------:R-:W-:Y:S01]  /*1bf80*/  @P2 IMAD.MOV.U32 R18, RZ, RZ, R92 ;  /* 0x000000ffff122224 */ /* 0x000fe200078e005c */
[----:B------:R-:W-:-:S02]  /*1bf90*/  LEA.HI.X.SX32 R156, R22, R5, 0x1, P4 ;  /* 0x00000005169c7211 */ /* 0x000fc400020f0eff */
[----:B------:R-:W2:Y:S01]  /*1bfa0*/  LDL.LU R149, [R1+0xb0c] ;  /* 0x000b0c0001957983 */ /* 0x000ea20000300800 */
[----:B------:R-:W-:-:S03]  /*1bfb0*/  LEA R6, P4, R23, R8, 0x1 ;  /* 0x0000000817067211 */ /* 0x000fc600078808ff */
[----:B------:R-:W2:Y:S01]  /*1bfc0*/  LDL.LU R140, [R1+0xb10] ;  /* 0x000b1000018c7983 */ /* 0x000ea20000300800 */
[----:B------:R-:W-:-:S03]  /*1bfd0*/  LEA.HI.X.SX32 R93, R23, R5, 0x1, P4 ;  /* 0x00000005175d7211 */ /* 0x000fc600020f0eff */
[----:B------:R0:W2:Y:S01]  /*1bfe0*/  @P2 LDG.E.U16 R83, desc[UR24][R18.64] ;  /* 0x0000001812532981 */ /* 0x0000a2000c1e1500 */
[----:B---3--:R-:W-:-:S03]  /*1bff0*/  LEA R92, P4, R20, R8, 0x1 ;  /* 0x00000008145c7211 */ /* 0x008fc600078808ff */
[----:B------:R-:W-:Y:S04]  /*1c000*/  STL [R1+0x418], R156 ;  /* 0x0004189c01007387 */ /* 0x000fe80000100800 */
[----:B------:R3:W-:Y:S01]  /*1c010*/  STL [R1+0x424], R6 ;  /* 0x0004240601007387 */ /* 0x0007e20000100800 */
[----:B0-----:R-:W-:Y:S02]  /*1c020*/  @P2 IMAD.MOV.U32 R18, RZ, RZ, R141 ;  /* 0x000000ffff122224 */ /* 0x001fe400078e008d */
[----:B----4-:R-:W-:Y:S01]  /*1c030*/  @P2 IMAD.MOV.U32 R19, RZ, RZ, R21 ;  /* 0x000000ffff132224 */ /* 0x010fe200078e0015 */
[----:B------:R-:W4:Y:S04]  /*1c040*/  LDL.LU R141, [R1+0xaec] ;  /* 0x000aec00018d7983 */ /* 0x000f280000300800 */
[----:B------:R-:W-:Y:S04]  /*1c050*/  STL [R1+0x420], R93 ;  /* 0x0004205d01007387 */ /* 0x000fe80000100800 */
[----:B------:R0:W4:Y:S01]  /*1c060*/  @P2 LDG.E.U16 R48, desc[UR24][R18.64] ;  /* 0x0000001812302981 */ /* 0x000122000c1e1500 */
[----:B------:R-:W-:Y:S01]  /*1c070*/  IMAD R17, R17, UR6, RZ ;  /* 0x0000000611117c24 */ /* 0x000fe2000f8e02ff */
[----:B------:R-:W-:Y:S01]  /*1c080*/  LEA.HI.X.SX32 R22, R20, R5, 0x1, P4 ;  /* 0x0000000514167211 */ /* 0x000fe200020f0eff */
[----:B------:R-:W1:Y:S01]  /*1c090*/  LDCU UR6, c[0x0][0x3b0] ;  /* 0x00007600ff0677ac */ /* 0x000e620008000800 */
[----:B------:R-:W-:Y:S01]  /*1c0a0*/  STL [R1+0x42c], R92 ;  /* 0x00042c5c01007387 */ /* 0x000fe20000100800 */
[----:B0-----:R-:W-:-:S03]  /*1c0b0*/  @P2 IMAD.MOV.U32 R18, RZ, RZ, R7 ;  /* 0x000000ffff122224 */ /* 0x001fc600078e0007 */
[----:B------:R-:W4:Y:S01]  /*1c0c0*/  LDL.LU R7, [R1+0xafc] ;  /* 0x000afc0001077983 */ /* 0x000f220000300800 */
[----:B------:R-:W-:Y:S01]  /*1c0d0*/  @P2 IMAD.MOV.U32 R19, RZ, RZ, R156 ;  /* 0x000000ffff132224 */ /* 0x000fe200078e009c */
[----:B------:R-:W-:Y:S02]  /*1c0e0*/  LEA R21, P4, R17, R8, 0x1 ;  /* 0x0000000811157211 */ /* 0x000fe400078808ff */
[----:B------:R-:W-:Y:S04]  /*1c0f0*/  STL [R1+0x428], R22 ;  /* 0x0004281601007387 */ /* 0x000fe80000100800 */
[----:B------:R0:W4:Y:S04]  /*1c100*/  @P2 LDG.E.U16 R57, desc[UR24][R18.64] ;  /* 0x0000001812392981 */ /* 0x000128000c1e1500 */
[----:B------:R-:W-:Y:S01]  /*1c110*/  STL [R1+0x434], R21 ;  /* 0x0004341501007387 */ /* 0x000fe20000100800 */
[----:B0-----:R-:W-:-:S03]  /*1c120*/  @P2 IMAD.MOV.U32 R18, RZ, RZ, R6 ;  /* 0x000000ffff122224 */ /* 0x001fc600078e0006 */
[----:B---3--:R-:W3:Y:S01]  /*1c130*/  LDL.LU R6, [R1+0xaf8] ;  /* 0x000af80001067983 */ /* 0x008ee20000300800 */
[----:B------:R-:W-:Y:S01]  /*1c140*/  @P2 IMAD.MOV.U32 R19, RZ, RZ, R93 ;  /* 0x000000ffff132224 */ /* 0x000fe200078e005d */
[----:B------:R-:W-:Y:S02]  /*1c150*/  LEA.HI.X.SX32 R17, R17, R5, 0x1, P4 ;  /* 0x0000000511117211 */ /* 0x000fe400020f0eff */
[----:B------:R-:W-:Y:S02]  /*1c160*/  ISETP.GT.U32.AND P4, PT, R9, R12, PT ;  /* 0x0000000c0900720c */ /* 0x000fe40003f84070 */
[----:B------:R0:W3:Y:S01]  /*1c170*/  @P2 LDG.E.U16 R70, desc[UR24][R18.64] ;  /* 0x0000001812462981 */ /* 0x0000e2000c1e1500 */
[----:B------:R-:W-:Y:S02]  /*1c180*/  PRMT R82, RZ, 0x7610, R82 ;  /* 0x00007610ff527816 */ /* 0x000fe40000000052 */
[----:B------:R-:W-:Y:S01]  /*1c190*/  PRMT R47, RZ, 0x7610, R47 ;  /* 0x00007610ff2f7816 */ /* 0x000fe2000000002f */
[----:B------:R1:W-:Y:S01]  /*1c1a0*/  STL [R1+0x430], R17 ;  /* 0x0004301101007387 */ /* 0x0003e20000100800 */
[----:B0-----:R-:W-:-:S02]  /*1c1b0*/  @P2 IMAD.MOV.U32 R18, RZ, RZ, R92 ;  /* 0x000000ffff122224 */ /* 0x001fc400078e005c */
[----:B------:R-:W-:-:S05]  /*1c1c0*/  @P2 IMAD.MOV.U32 R19, RZ, RZ, R22 ;  /* 0x000000ffff132224 */ /* 0x000fca00078e0016 */
[----:B------:R0:W3:Y:S01]  /*1c1d0*/  @P2 LDG.E.U16 R82, desc[UR24][R18.64] ;  /* 0x0000001812522981 */ /* 0x0000e2000c1e1500 */
[----:B------:R-:W-:Y:S02]  /*1c1e0*/  @!P4 IMAD.IADD R12, R12, 0x1, -R9 ;  /* 0x000000010c0cc824 */ /* 0x000fe400078e0a09 */
[----:B0-----:R-:W-:Y:S02]  /*1c1f0*/  @P2 IMAD.MOV.U32 R18, RZ, RZ, R21 ;  /* 0x000000ffff122224 */ /* 0x001fe400078e0015 */
[----:B------:R-:W-:-:S05]  /*1c200*/  @P2 IMAD.MOV.U32 R19, RZ, RZ, R17 ;  /* 0x000000ffff132224 */ /* 0x000fca00078e0011 */
[----:B------:R0:W3:Y:S01]  /*1c210*/  @P2 LDG.E.U16 R47, desc[UR24][R18.64] ;  /* 0x00000018122f2981 */ /* 0x0000e2000c1e1500 */
[----:B------:R-:W-:Y:S02]  /*1c220*/  PRMT R56, RZ, 0x7610, R56 ;  /* 0x00007610ff387816 */ /* 0x000fe40000000038 */
[----:B------:R-:W-:Y:S02]  /*1c230*/  PRMT R69, RZ, 0x7610, R69 ;  /* 0x00007610ff457816 */ /* 0x000fe40000000045 */
[----:B------:R-:W-:Y:S02]  /*1c240*/  PRMT R81, RZ, 0x7610, R81 ;  /* 0x00007610ff517816 */ /* 0x000fe40000000051 */
[C---:B--2---:R-:W-:Y:S02]  /*1c250*/  SEL R20, R11.reuse, R148, !P3 ;  /* 0x000000940b147207 */ /* 0x044fe40005800000 */
[----:B-1----:R-:W-:-:S03]  /*1c260*/  SEL R17, R11, R149, !P3 ;  /* 0x000000950b117207 */ /* 0x002fc60005800000 */
[----:B------:R-:W-:Y:S01]  /*1c270*/  IMAD R20, R20, UR4, RZ ;  /* 0x0000000414147c24 */ /* 0x000fe2000f8e02ff */
[----:B------:R-:W1:Y:S01]  /*1c280*/  LDCU UR4, c[0x0][0x3b0] ;  /* 0x00007600ff0477ac */ /* 0x000e620008000800 */
[----:B0-----:R-:W-:Y:S01]  /*1c290*/  SEL R18, R11, R140, !P3 ;  /* 0x0000008c0b127207 */ /* 0x001fe20005800000 */
[----:B------:R-:W-:Y:S02]  /*1c2a0*/  IMAD R19, R17, UR5, RZ ;  /* 0x0000000511137c24 */ /* 0x000fe4000f8e02ff */
[-C--:B------:R-:W-:Y:S01]  /*1c2b0*/  LEA R93, P4, R20, R8.reuse, 0x1 ;  /* 0x00000008145d7211 */ /* 0x080fe200078808ff */
[----:B------:R-:W0:Y:S01]  /*1c2c0*/  LDCU UR5, c[0x0][0x3b0] ;  /* 0x00007600ff0577ac */ /* 0x000e220008000800 */
[----:B------:R-:W-:Y:S02]  /*1c2d0*/  IMAD R21, R18, UR6, RZ ;  /* 0x0000000612157c24 */ /* 0x000fe4000f8e02ff */
[----:B------:R-:W-:Y:S01]  /*1c2e0*/  LEA.HI.X.SX32 R140, R20, R5, 0x1, P4 ;  /* 0x00000005148c7211 */ /* 0x000fe200020f0eff */
[----:B------:R2:W-:Y:S01]  /*1c2f0*/  STL [R1+0x43c], R93 ;  /* 0x00043c5d01007387 */ /* 0x0005e20000100800 */
[----:B----4-:R-:W-:Y:S01]  /*1c300*/  SEL R17, R11, R141, !P3 ;  /* 0x0000008d0b117207 */ /* 0x010fe20005800000 */
[----:B------:R-:W-:Y:S01]  /*1c310*/  @P2 IMAD.MOV.U32 R18, RZ, RZ, R93 ;  /* 0x000000ffff122224 */ /* 0x000fe200078e005d */
[C---:B------:R-:W-:Y:S01]  /*1c320*/  LEA R141, P4, R19.reuse, R8, 0x1 ;  /* 0x00000008138d7211 */ /* 0x040fe200078808ff */
[----:B------:R4:W-:Y:S01]  /*1c330*/  STL [R1+0x438], R140 ;  /* 0x0004388c01007387 */ /* 0x0009e20000100800 */
[----:B------:R-:W-:Y:S01]  /*1c340*/  PRMT R46, RZ, 0x7610, R46 ;  /* 0x00007610ff2e7816 */ /* 0x000fe2000000002e */
[----:B------:R-:W0:Y:S01]  /*1c350*/  LDCU UR6, c[0x0][0x3b0] ;  /* 0x00007600ff0677ac */ /* 0x000e220008000800 */
[----:B------:R-:W-:Y:S01]  /*1c360*/  LEA.HI.X.SX32 R92, R19, R5, 0x1, P4 ;  /* 0x00000005135c7211 */ /* 0x000fe200020f0eff */
[----:B------:R0:W-:Y:S04]  /*1c370*/  STL [R1+0x444], R141 ;  /* 0x0004448d01007387 */ /* 0x0001e80000100800 */
[----:B------:R0:W-:Y:S01]  /*1c380*/  STL [R1+0x440], R92 ;  /* 0x0004405c01007387 */ /* 0x0001e20000100800 */
[----:B------:R-:W-:-:S02]  /*1c390*/  SEL R20, R11, R7, !P3 ;  /* 0x000000070b147207 */ /* 0x000fc40005800000 */
[----:B------:R-:W-:Y:S01]  /*1c3a0*/  LEA R7, P4, R21, R8, 0x1 ;  /* 0x0000000815077211 */ /* 0x000fe200078808ff */
[----:B------:R-:W-:Y:S01]  /*1c3b0*/  IMAD R22, R17, UR9, RZ ;  /* 0x0000000911167c24 */ /* 0x000fe2000f8e02ff */
[----:B------:R-:W-:Y:S01]  /*1c3c0*/  PRMT R55, RZ, 0x7610, R55 ;  /* 0x00007610ff377816 */ /* 0x000fe20000000037 */
[----:B------:R-:W-:Y:S01]  /*1c3d0*/  @P2 IMAD.MOV.U32 R19, RZ, RZ, R140 ;  /* 0x000000ffff132224 */ /* 0x000fe200078e008c */
[----:B------:R-:W-:Y:S01]  /*1c3e0*/  LEA.HI.X.SX32 R156, R21, R5, 0x1, P4 ;  /* 0x00000005159c7211 */ /* 0x000fe200020f0eff */
[----:B------:R-:W-:Y:S01]  /*1c3f0*/  STL [R1+0x44c], R7 ;  /* 0x00044c0701007387 */ /* 0x000fe20000100800 */
[----:B-1----:R-:W-:Y:S01]  /*1c400*/  IMAD R20, R20, UR4, RZ ;  /* 0x0000000414147c24 */ /* 0x002fe2000f8e02ff */
[----:B------:R-:W1:Y:S02]  /*1c410*/  LDCU UR4, c[0x0][0x3b0] ;  /* 0x00007600ff0477ac */ /* 0x000e640008000800 */
[----:B--2---:R-:W2:Y:S01]  /*1c420*/  LDL.LU R93, [R1+0xb08] ;  /* 0x000b0800015d7983 */ /* 0x004ea20000300800 */
[----:B------:R-:W-:Y:S01]  /*1c430*/  PRMT R68, RZ, 0x7610, R68 ;  /* 0x00007610ff447816 */ /* 0x000fe20000000044 */
[----:B------:R-:W0:Y:S02]  /*1c440*/  LDCU UR9, c[0x0][0x3b0] ;  /* 0x00007600ff0977ac */ /* 0x000e240008000800 */
[----:B------:R-:W2:Y:S04]  /*1c450*/  LDL.LU R148, [R1+0xad4] ;  /* 0x000ad40001947983 */ /* 0x000ea80000300800 */
[----:B----4-:R-:W4:Y:S01]  /*1c460*/  LDL.LU R140, [R1+0xadc] ;  /* 0x000adc00018c7983 */ /* 0x010f220000300800 */
[----:B---3--:R-:W-:-:S02]  /*1c470*/  SEL R17, R11, R6, !P3 ;  /* 0x000000060b117207 */ /* 0x008fc40005800000 */
[----:B------:R-:W-:Y:S01]  /*1c480*/  LEA R6, P4, R22, R8, 0x1 ;  /* 0x0000000816067211 */ /* 0x000fe200078808ff */
[----:B------:R3:W4:Y:S04]  /*1c490*/  @P2 LDG.E.U16 R56, desc[UR24][R18.64] ;  /* 0x0000001812382981 */ /* 0x000728000c1e1500 */
[----:B------:R1:W-:Y:S04]  /*1c4a0*/  STL [R1+0x448], R156 ;  /* 0x0004489c01007387 */ /* 0x0003e80000100800 */
[----:B------:R-:W-:Y:S01]  /*1c4b0*/  STL [R1+0x454], R6 ;  /* 0x0004540601007387 */ /* 0x000fe20000100800 */
[----:B---3--:R-:W-:-:S03]  /*1c4c0*/  @P2 IMAD.MOV.U32 R18, RZ, RZ, R141 ;  /* 0x000000ffff122224 */ /* 0x008fc600078e008d */
[----:B0-----:R-:W3:Y:S01]  /*1c4d0*/  LDL.LU R141, [R1+0xae0] ;  /* 0x000ae000018d7983 */ /* 0x001ee20000300800 */
[----:B------:R-:W-:Y:S01]  /*1c4e0*/  IMAD.MOV.U32 R19, RZ, RZ, R92 ;  /* 0x000000ffff137224 */ /* 0x000fe200078e005c */
[----:B------:R-:W-:Y:S02]  /*1c4f0*/  LEA.HI.X.SX32 R149, R22, R5, 0x1, P4 ;  /* 0x0000000516957211 */ /* 0x000fe400020f0eff */
[----:B------:R-:W-:Y:S02]  /*1c500*/  LEA R92, P4, R20, R8, 0x1 ;  /* 0x00000008145c7211 */ /* 0x000fe400078808ff */
[----:B------:R0:W3:Y:S01]  /*1c510*/  @P2 LDG.E.U16 R69, desc[UR24][R18.64] ;  /* 0x0000001812452981 */ /* 0x0000e2000c1e1500 */
[----:B------:R-:W-:-:S03]  /*1c520*/  IMAD R17, R17, UR5, RZ ;  /* 0x0000000511117c24 */ /* 0x000fc6000f8e02ff */
[----:B------:R1:W-:Y:S01]  /*1c530*/  STL [R1+0x450], R149 ;  /* 0x0004509501007387 */ /* 0x0003e20000100800 */
[----:B------:R-:W-:Y:S01]  /*1c540*/  LEA.HI.X.SX32 R22, R20, R5, 0x1, P4 ;  /* 0x0000000514167211 */ /* 0x000fe200020f0eff */
[----:B------:R-:W2:Y:S02]  /*1c550*/  LDCU UR5, c[0x0][0x3b0] ;  /* 0x00007600ff0577ac */ /* 0x000ea40008000800 */
[----:B------:R-:W-:Y:S01]  /*1c560*/  STL [R1+0x45c], R92 ;  /* 0x00045c5c01007387 */ /* 0x000fe20000100800 */
[----:B0-----:R-:W-:Y:S02]  /*1c570*/  @P2 IMAD.MOV.U32 R19, RZ, RZ, R156 ;  /* 0x000000ffff132224 */ /* 0x001fe400078e009c */
[----:B------:R-:W-:Y:S01]  /*1c580*/  @P2 IMAD.MOV.U32 R18, RZ, RZ, R7 ;  /* 0x000000ffff122224 */ /* 0x000fe200078e0007 */
[----:B-1----:R-:W5:Y:S04]  /*1c590*/  LDL.LU R156, [R1+0xb30] ;  /* 0x000b3000019c7983 */ /* 0x002f680000300800 */
[----:B------:R-:W3:Y:S01]  /*1c5a0*/  LDL.LU R7, [R1+0xae8] ;  /* 0x000ae80001077983 */ /* 0x000ee20000300800 */
[----:B------:R-:W-:-:S03]  /*1c5b0*/  LEA R21, P4, R17, R8, 0x1 ;  /* 0x0000000811157211 */ /* 0x000fc600078808ff */
[----:B------:R-:W-:Y:S04]  /*1c5c0*/  STL [R1+0x458], R22 ;  /* 0x0004581601007387 */ /* 0x000fe80000100800 */
[----:B------:R0:W3:Y:S04]  /*1c5d0*/  @P2 LDG.E.U16 R81, desc[UR24][R18.64] ;  /* 0x0000001812512981 */ /* 0x0000e8000c1e1500 */
[----:B------:R-:W-:Y:S01]  /*1c5e0*/  STL [R1+0x464], R21 ;  /* 0x0004641501007387 */ /* 0x000fe20000100800 */
[----:B0-----:R-:W-:Y:S02]  /*1c5f0*/  @P2 IMAD.MOV.U32 R19, RZ, RZ, R149 ;  /* 0x000000ffff132224 */ /* 0x001fe400078e0095 */
[----:B------:R-:W-:Y:S01]  /*1c600*/  @P2 IMAD.MOV.U32 R18, RZ, RZ, R6 ;  /* 0x000000ffff122224 */ /* 0x000fe200078e0006 */
[----:B------:R-:W5:Y:S04]  /*1c610*/  LDL.LU R149, [R1+0xb2c] ;  /* 0x000b2c0001957983 */ /* 0x000f680000300800 */
[----:B------:R-:W3:Y:S01]  /*1c620*/  LDL.LU R6, [R1+0xac0] ;  /* 0x000ac00001067983 */ /* 0x000ee20000300800 */
[----:B------:R-:W-:-:S02]  /*1c630*/  LEA.HI.X.SX32 R17, R17, R5, 0x1, P4 ;  /* 0x0000000511117211 */ /* 0x000fc400020f0eff */
[----:B------:R-:W-:Y:S01]  /*1c640*/  ISETP.GT.U32.AND P4, PT, R9, R12, PT ;  /* 0x0000000c0900720c */ /* 0x000fe20003f84070 */
[----:B------:R0:W3:Y:S02]  /*1c650*/  @P2 LDG.E.U16 R46, desc[UR24][R18.64] ;  /* 0x00000018122e2981 */ /* 0x0000e4000c1e1500 */
[----:B0-----:R-:W-:Y:S02]  /*1c660*/  @P2 IMAD.MOV.U32 R18, RZ, RZ, R92 ;  /* 0x000000ffff122224 */ /* 0x001fe400078e005c */
[----:B------:R-:W-:Y:S01]  /*1c670*/  @P2 IMAD.MOV.U32 R19, RZ, RZ, R22 ;  /* 0x000000ffff132224 */ /* 0x000fe200078e0016 */
[----:B------:R0:W-:Y:S04]  /*1c680*/  STL [R1+0x460], R17 ;  /* 0x0004601101007387 */ /* 0x0001e80000100800 */
[----:B------:R1:W3:Y:S03]  /*1c690*/  @P2 LDG.E.U16 R55, desc[UR24][R18.64] ;  /* 0x0000001812372981 */ /* 0x0002e6000c1e1500 */
[----:B------:R-:W-:-:S02]  /*1c6a0*/  @!P4 IMAD.IADD R12, R12, 0x1, -R9 ;  /* 0x000000010c0cc824 */ /* 0x000fc400078e0a09 */
[----:B-1----:R-:W-:Y:S02]  /*1c6b0*/  @P2 IMAD.MOV.U32 R18, RZ, RZ, R21 ;  /* 0x000000ffff122224 */ /* 0x002fe400078e0015 */
[----:B------:R-:W-:-:S05]  /*1c6c0*/  @P2 IMAD.MOV.U32 R19, RZ, RZ, R17 ;  /* 0x000000ffff132224 */ /* 0x000fca00078e0011 */
[----:B------:R4:W3:Y:S01]  /*1c6d0*/  @P2 LDG.E.U16 R68, desc[UR24][R18.64] ;  /* 0x0000001812442981 */ /* 0x0008e2000c1e1500 */
[----:B------:R-:W-:Y:S02]  /*1c6e0*/  PRMT R80, RZ, 0x7610, R80 ;  /* 0x00007610ff507816 */ /* 0x000fe40000000050 */
[----:B------:R-:W-:Y:S02]  /*1c6f0*/  PRMT R45, RZ, 0x7610, R45 ;  /* 0x00007610ff2d7816 */ /* 0x000fe4000000002d */
[----:B------:R-:W-:Y:S02]  /*1c700*/  PRMT R54, RZ, 0x7610, R54 ;  /* 0x00007610ff367816 */ /* 0x000fe40000000036 */
[C---:B--2---:R-:W-:Y:S02]  /*1c710*/  SEL R20, R11.reuse, R93, !P3 ;  /* 0x0000005d0b147207 */ /* 0x044fe40005800000 */
[----:B0-----:R-:W-:-:S03]  /*1c720*/  SEL R17, R11, R148, !P3 ;  /* 0x000000940b117207 */ /* 0x001fc60005800000 */
[----:B------:R-:W-:Y:S01]  /*1c730*/  IMAD R20, R20, UR4, RZ ;  /* 0x0000000414147c24 */ /* 0x000fe2000f8e02ff */
[----:B------:R-:W0:Y:S01]  /*1c740*/  LDCU UR4, c[0x0][0x3b0] ;  /* 0x00007600ff0477ac */ /* 0x000e220008000800 */
[----:B----4-:R-:W-:Y:S01]  /*1c750*/  SEL R18, R11, R140, !P3 ;  /* 0x0000008c0b127207 */ /* 0x010fe20005800000 */
[----:B------:R-:W-:Y:S02]  /*1c760*/  IMAD R19, R17, UR5, RZ ;  /* 0x0000000511137c24 */ /* 0x000fe4000f8e02ff */
[----:B------:R-:W-:Y:S01]  /*1c770*/  LEA R140, P4, R20, R8, 0x1 ;  /* 0x00000008148c7211 */ /* 0x000fe200078808ff */
[----:B------:R-:W1:Y:S01]  /*1c780*/  LDCU UR5, c[0x0][0x3b0] ;  /* 0x00007600ff0577ac */ /* 0x000e620008000800 */
[----:B------:R-:W-:-:S03]  /*1c790*/  IMAD R21, R18, UR6, RZ ;  /* 0x0000000612157c24 */ /* 0x000fc6000f8e02ff */
[----:B------:R-:W-:Y:S01]  /*1c7a0*/  @P2 IMAD.MOV.U32 R18, RZ, RZ, R140 ;  /* 0x000000ffff122224 */ /* 0x000fe200078e008c */
[----:B---3--:R-:W-:Y:S01]  /*1c7b0*/  SEL R17, R11, R141, !P3 ;  /* 0x0000008d0b117207 */ /* 0x008fe20005800000 */
[----:B------:R-:W-:Y:S01]  /*1c7c0*/  STL [R1+0x46c], R140 ;  /* 0x00046c8c01007387 */ /* 0x000fe20000100800 */
[----:B------:R-:W-:Y:S01]  /*1c7d0*/  LEA.HI.X.SX32 R141, R20, R5, 0x1, P4 ;  /* 0x00000005148d7211 */ /* 0x000fe200020f0eff */
[----:B------:R-:W2:Y:S01]  /*1c7e0*/  LDCU UR6, c[0x0][0x3b0] ;  /* 0x00007600ff0677ac */ /* 0x000ea20008000800 */
[----:B------:R-:W-:-:S04]  /*1c7f0*/  LEA R92, P4, R19, R8, 0x1 ;  /* 0x00000008135c7211 */ /* 0x000fc800078808ff */
[----:B------:R-:W-:Y:S01]  /*1c800*/  LEA.HI.X.SX32 R93, R19, R5, 0x1, P4 ;  /* 0x00000005135d7211 */ /* 0x000fe200020f0eff */
[----:B------:R-:W-:-:S05]  /*1c810*/  @P2 IMAD.MOV.U32 R19, RZ, RZ, R141 ;  /* 0x000000ffff132224 */ /* 0x000fca00078e008d */
[----:B------:R3:W4:Y:S01]  /*1c820*/  @P2 LDG.E.U16 R80, desc[UR24][R18.64] ;  /* 0x0000001812502981 */ /* 0x000722000c1e1500 */
[----:B------:R-:W-:Y:S01]  /*1c830*/  IMAD R22, R17, UR9, RZ ;  /* 0x0000000911167c24 */ /* 0x000fe2000f8e02ff */
[----:B------:R-:W-:Y:S01]  /*1c840*/  PRMT R67, RZ, 0x7610, R67 ;  /* 0x00007610ff437816 */ /* 0x000fe20000000043 */
[----:B------:R-:W1:Y:S01]  /*1c850*/  LDCU UR9, c[0x0][0x3b0] ;  /* 0x00007600ff0977ac */ /* 0x000e620008000800 */
[----:B---3--:R-:W-:Y:S02]  /*1c860*/  IMAD.MOV.U32 R18, RZ, RZ, R93 ;  /* 0x000000ffff127224 */ /* 0x008fe400078e005d */
[----:B------:R-:W-:Y:S01]  /*1c870*/  IMAD.MOV.U32 R19, RZ, RZ, R92 ;  /* 0x000000ffff137224 */ /* 0x000fe200078e005c */
[----:B------:R-:W-:Y:S02]  /*1c880*/  SEL R20, R11, R7, !P3 ;  /* 0x000000070b147207 */ /* 0x000fe40005800000 */
[----:B------:R-:W-:Y:S02]  /*1c890*/  LEA R7, P4, R21, R8, 0x1 ;  /* 0x0000000815077211 */ /* 0x000fe400078808ff */
[-C--:B------:R-:W-:Y:S01]  /*1c8a0*/  @P2 LOP3.LUT R19, R19, R18.reuse, RZ, 0x3c, !PT ;  /* 0x0000001213132212 */ /* 0x080fe200078e3cff */
[----:B------:R-:W-:Y:S01]  /*1c8b0*/  STL [R1+0x468], R141 ;  /* 0x0004688d01007387 */ /* 0x000fe20000100800 */
[----:B------:R-:W-:Y:S01]  /*1c8c0*/  LEA.HI.X.SX32 R148, R21, R5, 0x1, P4 ;  /* 0x0000000515947211 */ /* 0x000fe200020f0eff */
[----:B0-----:R-:W-:Y:S01]  /*1c8d0*/  IMAD R20, R20, UR4, RZ ;  /* 0x0000000414147c24 */ /* 0x001fe2000f8e02ff */
[C---:B------:R-:W-:Y:S01]  /*1c8e0*/  @P2 LOP3.LUT R18, R19.reuse, R18, RZ, 0x3c, !PT ;  /* 0x0000001213122212 */ /* 0x040fe200078e3cff */
[----:B------:R-:W-:Y:S01]  /*1c8f0*/  STL [R1+0x474], R92 ;  /* 0x0004745c01007387 */ /* 0x000fe20000100800 */
[----:B------:R-:W0:Y:S03]  /*1c900*/  LDCU UR4, c[0x0][0x3b0] ;  /* 0x00007600ff0477ac */ /* 0x000e260008000800 */
[----:B------:R3:W-:Y:S01]  /*1c910*/  STL [R1+0x470], R93 ;  /* 0x0004705d01007387 */ /* 0x0007e20000100800 */
[----:B------:R-:W-:-:S03]  /*1c920*/  @P2 LOP3.LUT R19, R19, R18, RZ, 0x3c, !PT ;  /* 0x0000001213132212 */ /* 0x000fc600078e3cff */
[----:B------:R-:W-:Y:S01]  /*1c930*/  STL [R1+0x47c], R7 ;  /* 0x00047c0701007387 */ /* 0x000fe20000100800 */
[----:B------:R-:W-:-:S03]  /*1c940*/  SEL R17, R11, R6, !P3 ;  /* 0x000000060b117207 */ /* 0x000fc60005800000 */
[----:B------:R0:W2:Y:S01]  /*1c950*/  @P2 LDG.E.U16 R45, desc[UR24][R18.64] ;  /* 0x00000018122d2981 */ /* 0x0000a2000c1e1500 */
[----:B---3--:R-:W-:-:S03]  /*1c960*/  LEA R93, P4, R22, R8, 0x1 ;  /* 0x00000008165d7211 */ /* 0x008fc600078808ff */
[----:B------:R-:W3:Y:S01]  /*1c970*/  LDL.LU R6, [R1+0xacc] ;  /* 0x000acc0001067983 */ /* 0x000ee20000300800 */
[-C--:B------:R-:W-:Y:S02]  /*1c980*/  LEA.HI.X.SX32 R140, R22, R5.reuse, 0x1, P4 ;  /* 0x00000005168c7211 */ /* 0x080fe400020f0eff */
[C---:B------:R-:W-:Y:S01]  /*1c990*/  LEA R92, P4, R20.reuse, R8, 0x1 ;  /* 0x00000008145c7211 */ /* 0x040fe200078808ff */
[----:B------:R-:W2:Y:S01]  /*1c9a0*/  LDL.LU R141, [R1+0xac8] ;  /* 0x000ac800018d7983 */ /* 0x000ea20000300800 */
[----:B0-----:R-:W-:Y:S02]  /*1c9b0*/  @P2 IMAD.MOV.U32 R18, RZ, RZ, R7 ;  /* 0x000000ffff122224 */ /* 0x001fe400078e0007 */
[----:B------:R-:W-:Y:S01]  /*1c9c0*/  LEA.HI.X.SX32 R20, R20, R5, 0x1, P4 ;  /* 0x0000000514147211 */ /* 0x000fe200020f0eff */
[----:B------:R0:W-:Y:S01]  /*1c9d0*/  STL [R1+0x478], R148 ;  /* 0x0004789401007387 */ /* 0x0001e20000100800 */
[----:B------:R-:W-:-:S03]  /*1c9e0*/  @P2 IMAD.MOV.U32 R19, RZ, RZ, R148 ;  /* 0x000000ffff132224 */ /* 0x000fc600078e0094 */
[----:B------:R0:W-:Y:S04]  /*1c9f0*/  STL [R1+0x484], R93 ;  /* 0x0004845d01007387 */ /* 0x0001e80000100800 */
[----:B------:R1:W-:Y:S04]  /*1ca00*/  STL [R1+0x480], R140 ;  /* 0x0004808c01007387 */ /* 0x0003e80000100800 */
[----:B------:R-:W-:Y:S04]  /*1ca10*/  STL [R1+0x48c], R92 ;  /* 0x00048c5c01007387 */ /* 0x000fe80000100800 */
[----:B0-----:R-:W5:Y:S04]  /*1ca20*/  LDL.LU R148, [R1+0xb28] ;  /* 0x000b280001947983 */ /* 0x001f680000300800 */
[----:B------:R-:W2:Y:S04]  /*1ca30*/  LDL R7, [R1+0x9a0] ;  /* 0x0009a00001077983 */ /* 0x000ea80000100800 */
[----:B------:R0:W-:Y:S04]  /*1ca40*/  STL [R1+0x488], R20 ;  /* 0x0004881401007387 */ /* 0x0001e80000100800 */
[----:B------:R0:W2:Y:S04]  /*1ca50*/  @P2 LDG.E.U16 R54, desc[UR24][R18.64] ;  /* 0x0000001812362981 */ /* 0x0000a8000c1e1500 */
[----:B------:R-:W2:Y:S01]  /*1ca60*/  LDL.LU R19, [R1+0xad0] ;  /* 0x000ad00001137983 */ /* 0x000ea20000300800 */
[----:B-1----:R-:W-:Y:S01]  /*1ca70*/  IMAD R17, R17, UR5, RZ ;  /* 0x0000000511117c24 */ /* 0x002fe2000f8e02ff */
[----:B------:R-:W1:Y:S04]  /*1ca80*/  LDCU UR5, c[0x0][0x3b0] ;  /* 0x00007600ff0577ac */ /* 0x000e680008000800 */
[----:B------:R-:W-:-:S04]  /*1ca90*/  LEA R21, P4, R17, R8, 0x1 ;  /* 0x0000000811157211 */ /* 0x000fc800078808ff */
[----:B------:R-:W-:Y:S01]  /*1caa0*/  LEA.HI.X.SX32 R22, R17, R5, 0x1, P4 ;  /* 0x0000000511167211 */ /* 0x000fe200020f0eff */
[----:B------:R1:W-:Y:S01]  /*1cab0*/  STL [R1+0x494], R21 ;  /* 0x0004941501007387 */ /* 0x0003e20000100800 */
[----:B0-----:R-:W-:-:S03]  /*1cac0*/  @P2 IMAD.MOV.U32 R18, RZ, RZ, R93 ;  /* 0x000000ffff122224 */ /* 0x001fc600078e005d */
[----:B------:R-:W-:Y:S04]  /*1cad0*/  STL [R1+0x490], R22 ;  /* 0x0004901601007387 */ /* 0x000fe80000100800 */
[----:B------:R-:W3:Y:S01]  /*1cae0*/  LDL.LU R93, [R1+0x5cc] ;  /* 0x0005cc00015d7983 */ /* 0x000ee20000300800 */
[----:B------:R-:W-:Y:S02]  /*1caf0*/  ISETP.GT.U32.AND P4, PT, R9, R13, PT ;  /* 0x0000000d0900720c */ /* 0x000fe40003f84070 */
[----:B------:R-:W-:Y:S02]  /*1cb00*/  PRMT R79, RZ, 0x7610, R79 ;  /* 0x00007610ff4f7816 */ /* 0x000fe4000000004f */
[----:B------:R-:W-:Y:S02]  /*1cb10*/  PRMT R44, RZ, 0x7610, R44 ;  /* 0x00007610ff2c7816 */ /* 0x000fe4000000002c */
[----:B------:R-:W-:-:S07]  /*1cb20*/  PRMT R53, RZ, 0x7610, R53 ;  /* 0x00007610ff357816 */ /* 0x000fce0000000035 */
[----:B------:R-:W-:Y:S01]  /*1cb30*/  @!P4 IMAD.IADD R13, R13, 0x1, -R9 ;  /* 0x000000010d0dc824 */ /* 0x000fe200078e0a09 */
[----:B------:R-:W-:Y:S02]  /*1cb40*/  PRMT R66, RZ, 0x7610, R66 ;  /* 0x00007610ff427816 */ /* 0x000fe40000000042 */
[----:B--2---:R-:W-:Y:S01]  /*1cb50*/  SEL R17, R11, R19, !P3 ;  /* 0x000000130b117207 */ /* 0x004fe20005800000 */
[----:B------:R-:W-:Y:S02]  /*1cb60*/  @P2 IMAD.MOV.U32 R19, RZ, RZ, R140 ;  /* 0x000000ffff132224 */ /* 0x000fe400078e008c */
[----:B------:R-:W2:Y:S04]  /*1cb70*/  LDL R140, [R1+0x9a4] ;  /* 0x0009a400018c7983 */ /* 0x000ea80000100800 */
[----:B------:R0:W4:Y:S02]  /*1cb80*/  @P2 LDG.E.U16 R67, desc[UR24][R18.64] ;  /* 0x0000001812432981 */ /* 0x000124000c1e1500 */
[----:B0-----:R-:W-:-:S02]  /*1cb90*/  @P2 IMAD.MOV.U32 R18, RZ, RZ, R92 ;  /* 0x000000ffff122224 */ /* 0x001fc400078e005c */
[----:B------:R-:W-:Y:S02]  /*1cba0*/  @P2 IMAD.MOV.U32 R19, RZ, RZ, R20 ;  /* 0x000000ffff132224 */ /* 0x000fe400078e0014 */
[----:B------:R-:W-:-:S03]  /*1cbb0*/  IMAD R20, R17, UR4, RZ ;  /* 0x0000000411147c24 */ /* 0x000fc6000f8e02ff */
[----:B------:R0:W4:Y:S01]  /*1cbc0*/  @P2 LDG.E.U16 R79, desc[UR24][R18.64] ;  /* 0x00000018124f2981 */ /* 0x000122000c1e1500 */
[----:B---3--:R-:W-:Y:S01]  /*1cbd0*/  SEL R17, R11, R6, !P3 ;  /* 0x000000060b117207 */ /* 0x008fe20005800000 */
[----:B------:R-:W3:Y:S01]  /*1cbe0*/  LDCU UR4, c[0x0][0x3b0] ;  /* 0x00007600ff0477ac */ /* 0x000ee20008000800 */
[----:B------:R-:W-:Y:S01]  /*1cbf0*/  LEA R6, P4, R20, R8, 0x1 ;  /* 0x0000000814067211 */ /* 0x000fe200078808ff */
[----:B0-----:R-:W-:Y:S02]  /*1cc00*/  @P2 IMAD.MOV.U32 R18, RZ, RZ, R21 ;  /* 0x000000ffff122224 */ /* 0x001fe400078e0015 */
[----:B------:R-:W-:-:S05]  /*1cc10*/  @P2 IMAD.MOV.U32 R19, RZ, RZ, R22 ;  /* 0x000000ffff132224 */ /* 0x000fca00078e0016 */
[----:B------:R0:W4:Y:S01]  /*1cc20*/  @P2 LDG.E.U16 R44, desc[UR24][R18.64] ;  /* 0x00000018122c2981 */ /* 0x000122000c1e1500 */
[----:B-1----:R-:W-:-:S03]  /*1cc30*/  IMAD R21, R17, UR5, RZ ;  /* 0x0000000511157c24 */ /* 0x002fc6000f8e02ff */
[----:B------:R1:W-:Y:S01]  /*1cc40*/  STL [R1+0x49c], R6 ;  /* 0x00049c0601007387 */ /* 0x0003e20000100800 */
[----:B0-----:R-:W-:Y:S01]  /*1cc50*/  SEL R18, R11, R141, !P3 ;  /* 0x0000008d0b127207 */ /* 0x001fe20005800000 */
[----:B------:R-:W0:Y:S01]  /*1cc60*/  LDCU UR5, c[0x0][0x3b0] ;  /* 0x00007600ff0577ac */ /* 0x000e220008000800 */
[----:B------:R-:W-:Y:S01]  /*1cc70*/  LEA.HI.X.SX32 R19, R20, R5, 0x1, P4 ;  /* 0x0000000514137211 */ /* 0x000fe200020f0eff */
[----:B------:R-:W4:Y:S02]  /*1cc80*/  LDL.LU R141, [R1+0x9b8] ;  /* 0x0009b800018d7983 */ /* 0x000f240000300800 */
[----:B------:R-:W-:Y:S01]  /*1cc90*/  IMAD R20, R18, UR6, RZ ;  /* 0x0000000612147c24 */ /* 0x000fe2000f8e02ff */
[----:B------:R-:W-:Y:S01]  /*1cca0*/  LEA R92, P4, R21, R8, 0x1 ;  /* 0x00000008155c7211 */ /* 0x000fe200078808ff */
[----:B------:R-:W-:Y:S01]  /*1ccb0*/  @P2 IMAD.MOV.U32 R18, RZ, RZ, R6 ;  /* 0x000000ffff122224 */ /* 0x000fe200078e0006 */
[----:B------:R0:W-:Y:S01]  /*1ccc0*/  STL [R1+0x498], R19 ;  /* 0x0004981301007387 */ /* 0x0001e20000100800 */
[----:B------:R-:W-:Y:S01]  /*1ccd0*/  SEL R17, R11, R7, !P3 ;  /* 0x000000070b117207 */ /* 0x000fe20005800000 */
[----:B------:R-:W0:Y:S02]  /*1cce0*/  LDCU UR6, c[0x0][0x3b0] ;  /* 0x00007600ff0677ac */ /* 0x000e240008000800 */
[----:B------:R1:W4:Y:S04]  /*1ccf0*/  @P2 LDG.E.U16 R53, desc[UR24][R18.64] ;  /* 0x0000001812352981 */ /* 0x000328000c1e1500 */
[----:B------:R-:W-:Y:S04]  /*1cd00*/  STL [R1+0x4a4], R92 ;  /* 0x0004a45c01007387 */ /* 0x000fe80000100800 */
[----:B------:R-:W4:Y:S01]  /*1cd10*/  LDL.LU R7, [R1+0x5c0] ;  /* 0x0005c00001077983 */ /* 0x000f220000300800 */
[----:B-1----:R-:W-:-:S02]  /*1cd20*/  LEA.HI.X.SX32 R18, R21, R5, 0x1, P4 ;  /* 0x0000000515127211 */ /* 0x002fc400020f0eff */
[----:B------:R-:W-:-:S03]  /*1cd30*/  LEA R6, P4, R20, R8, 0x1 ;  /* 0x0000000814067211 */ /* 0x000fc600078808ff */
[----:B------:R1:W-:Y:S01]  /*1cd40*/  STL [R1+0x4a0], R18 ;  /* 0x0004a01201007387 */ /* 0x0003e20000100800 */
[----:B0-----:R-:W-:Y:S01]  /*1cd50*/  @P2 IMAD.MOV.U32 R19, RZ, RZ, R18 ;  /* 0x000000ffff132224 */ /* 0x001fe200078e0012 */
[----:B------:R-:W-:Y:S02]  /*1cd60*/  LEA.HI.X.SX32 R22, R20, R5, 0x1, P4 ;  /* 0x0000000514167211 */ /* 0x000fe400020f0eff */
[----:B------:R0:W-:Y:S01]  /*1cd70*/  STL [R1+0x4ac], R6 ;  /* 0x0004ac0601007387 */ /* 0x0001e20000100800 */
[----:B-1----:R-:W-:-:S03]  /*1cd80*/  @P2 IMAD.MOV.U32 R18, RZ, RZ, R92 ;  /* 0x000000ffff122224 */ /* 0x002fc600078e005c */
[----:B------:R1:W-:Y:S04]  /*1cd90*/  STL [R1+0x4a8], R22 ;  /* 0x0004a81601007387 */ /* 0x0003e80000100800 */
[----:B------:R0:W4:Y:S02]  /*1cda0*/  @P2 LDG.E.U16 R66, desc[UR24][R18.64] ;  /* 0x0000001812422981 */ /* 0x000124000c1e1500 */
[----:B0-----:R-:W-:Y:S02]  /*1cdb0*/  @P2 IMAD.MOV.U32 R18, RZ, RZ, R6 ;  /* 0x000000ffff122224 */ /* 0x001fe400078e0006 */
[----:B------:R-:W4:Y:S01]  /*1cdc0*/  LDL.LU R6, [R1+0x5c4] ;  /* 0x0005c40001067983 */ /* 0x000f220000300800 */
[----:B---3--:R-:W-:Y:S01]  /*1cdd0*/  IMAD R21, R17, UR4, RZ ;  /* 0x0000000411157c24 */ /* 0x008fe2000f8e02ff */
[----:B------:R-:W-:Y:S01]  /*1cde0*/  SEL R17, R11, R93, !P3 ;  /* 0x0000005d0b117207 */ /* 0x000fe20005800000 */
[----:B------:R-:W-:Y:S01]  /*1cdf0*/  @P2 IMAD.MOV.U32 R19, RZ, RZ, R22 ;  /* 0x000000ffff132224 */ /* 0x000fe200078e0016 */
[----:B------:R-:W-:Y:S01]  /*1ce00*/  PRMT R78, RZ, 0x7610, R78 ;  /* 0x00007610ff4e7816 */ /* 0x000fe2000000004e */
[----:B------:R-:W0:Y:S01]  /*1ce10*/  LDCU UR4, c[0x0][0x3b0] ;  /* 0x00007600ff0477ac */ /* 0x000e220008000800 */
[----:B------:R-:W-:Y:S01]  /*1ce20*/  LEA R92, P4, R21, R8, 0x1 ;  /* 0x00000008155c7211 */ /* 0x000fe200078808ff */
[----:B-1----:R-:W-:Y:S01]  /*1ce30*/  IMAD R22, R17, UR9, RZ ;  /* 0x0000000911167c24 */ /* 0x002fe2000f8e02ff */
[----:B------:R-:W-:Y:S01]  /*1ce40*/  PRMT R43, RZ, 0x7610, R43 ;  /* 0x00007610ff2b7816 */ /* 0x000fe2000000002b */
[----:B------:R-:W1:Y:S01]  /*1ce50*/  LDCU UR9, c[0x0][0x3b0] ;  /* 0x00007600ff0977ac */ /* 0x000e620008000800 */
[----:B------:R-:W-:Y:S01]  /*1ce60*/  LEA.HI.X.SX32 R21, R21, R5, 0x1, P4 ;  /* 0x0000000515157211 */ /* 0x000fe200020f0eff */
[----:B------:R3:W-:Y:S04]  /*1ce70*/  STL [R1+0x4b4], R92 ;  /* 0x0004b45c01007387 */ /* 0x0007e80000100800 */
[----:B------:R0:W4:Y:S04]  /*1ce80*/  @P2 LDG.E.U16 R78, desc[UR24][R18.64] ;  /* 0x00000018124e2981 */ /* 0x000128000c1e1500 */
[----:B------:R-:W-:Y:S01]  /*1ce90*/  STL [R1+0x4b0], R21 ;  /* 0x0004b01501007387 */ /* 0x000fe20000100800 */
[----:B0-----:R-:W-:-:S02]  /*1cea0*/  @P2 IMAD.MOV.U32 R18, RZ, RZ, R92 ;  /* 0x000000ffff122224 */ /* 0x001fc400078e005c */
[----:B------:R-:W-:-:S05]  /*1ceb0*/  @P2 IMAD.MOV.U32 R19, RZ, RZ, R21 ;  /* 0x000000ffff132224 */ /* 0x000fca00078e0015 */
[----:B------:R0:W4:Y:S01]  /*1cec0*/  @P2 LDG.E.U16 R43, desc[UR24][R18.64] ;  /* 0x00000018122b2981 */ /* 0x000122000c1e1500 */
[----:B------:R-:W-:Y:S02]  /*1ced0*/  PRMT R52, RZ, 0x7610, R52 ;  /* 0x00007610ff347816 */ /* 0x000fe40000000034 */
[----:B--2---:R-:W-:Y:S02]  /*1cee0*/  SEL R20, R11, R140, !P3 ;  /* 0x0000008c0b147207 */ /* 0x004fe40005800000 */
[----:B------:R-:W-:-:S03]  /*1cef0*/  LEA R140, P4, R22, R8, 0x1 ;  /* 0x00000008168c7211 */ /* 0x000fc600078808ff */
[----:B------:R-:W-:Y:S01]  /*1cf00*/  IMAD R20, R20, UR5, RZ ;  /* 0x0000000514147c24 */ /* 0x000fe2000f8e02ff */
[----:B0-----:R-:W-:Y:S01]  /*1cf10*/  LEA.HI.X.SX32 R18, R22, R5, 0x1, P4 ;  /* 0x0000000516127211 */ /* 0x001fe200020f0eff */
[----:B------:R-:W-:Y:S01]  /*1cf20*/  STL [R1+0x4bc], R140 ;  /* 0x0004bc8c01007387 */ /* 0x000fe20000100800 */
[----:B------:R-:W0:Y:S03]  /*1cf30*/  LDCU UR5, c[0x0][0x3b0] ;  /* 0x00007600ff0577ac */ /* 0x000e260008000800 */
[----:B------:R-:W2:Y:S01]  /*1cf40*/  LDL.LU R93, [R1+0x5c8] ;  /* 0x0005c800015d7983 */ /* 0x000ea20000300800 */
[----:B---3--:R-:W-:Y:S01]  /*1cf50*/  LEA R92, P4, R20, R8, 0x1 ;  /* 0x00000008145c7211 */ /* 0x008fe200078808ff */
[----:B------:R-:W-:Y:S02]  /*1cf60*/  @P2 IMAD.MOV.U32 R19, RZ, RZ, R18 ;  /* 0x000000ffff132224 */ /* 0x000fe400078e0012 */
[----:B------:R3:W-:Y:S04]  /*1cf70*/  STL [R1+0x4b8], R18 ;  /* 0x0004b81201007387 */ /* 0x0007e80000100800 */
[----:B------:R0:W-:Y:S01]  /*1cf80*/  STL [R1+0x4c4], R92 ;  /* 0x0004c45c01007387 */ /* 0x0001e20000100800 */
[----:B---3--:R-:W-:-:S03]  /*1cf90*/  @P2 IMAD.MOV.U32 R18, RZ, RZ, R140 ;  /* 0x000000ffff122224 */ /* 0x008fc600078e008c */
[----:B------:R-:W3:Y:S04]  /*1cfa0*/  LDL.LU R140, [R1+0x5bc] ;  /* 0x0005bc00018c7983 */ /* 0x000ee80000300800 */
[----:B------:R0:W3:Y:S02]  /*1cfb0*/  @P2 LDG.E.U16 R52, desc[UR24][R18.64] ;  /* 0x0000001812342981 */ /* 0x0000e4000c1e1500 */
[----:B0-----:R-:W-:Y:S01]  /*1cfc0*/  IMAD.MOV.U32 R19, RZ, RZ, R92 ;  /* 0x000000ffff137224 */ /* 0x001fe200078e005c */
[----:B------:R-:W-:Y:S02]  /*1cfd0*/  LEA.HI.X.SX32 R18, R20, R5, 0x1, P4 ;  /* 0x0000000514127211 */ /* 0x000fe400020f0eff */
[----:B----4-:R-:W-:Y:S02]  /*1cfe0*/  SEL R17, R11, R141, !P3 ;  /* 0x0000008d0b117207 */ /* 0x010fe40005800000 */
[----:B------:R-:W4:Y:S03]  /*1cff0*/  LDL.LU R141, [R1+0x5b4] ;  /* 0x0005b400018d7983 */ /* 0x000f260000300800 */
[----:B------:R-:W-:Y:S01]  /*1d000*/  IMAD R21, R17, UR6, RZ ;  /* 0x0000000611157c24 */ /* 0x000fe2000f8e02ff */
[----:B------:R-:W-:Y:S01]  /*1d010*/  @P2 LOP3.LUT R19, R19, R18, RZ, 0x3c, !PT ;  /* 0x0000001213132212 */ /* 0x000fe200078e3cff */
[----:B------:R-:W0:Y:S03]  /*1d020*/  LDCU UR6, c[0x0][0x3b0] ;  /* 0x00007600ff0677ac */ /* 0x000e260008000800 */
[----:B------:R-:W-:-:S04]  /*1d030*/  LEA R92, P4, R21, R8, 0x1 ;  /* 0x00000008155c7211 */ /* 0x000fc800078808ff */
[----:B------:R-:W-:Y:S02]  /*1d040*/  LEA.HI.X.SX32 R20, R21, R5, 0x1, P4 ;  /* 0x0000000515147211 */ /* 0x000fe400020f0eff */
[----:B------:R-:W-:Y:S02]  /*1d050*/  SEL R17, R11, R7, !P3 ;  /* 0x000000070b117207 */ /* 0x000fe40005800000 */
[----:B------:R-:W4:Y:S03]  /*1d060*/  LDL.LU R7, [R1+0x5ac] ;  /* 0x0005ac0001077983 */ /* 0x000f260000300800 */
[----:B------:R-:W-:Y:S01]  /*1d070*/  IMAD R22, R17, UR4, RZ ;  /* 0x0000000411167c24 */ /* 0x000fe2000f8e02ff */
[----:B------:R0:W-:Y:S01]  /*1d080*/  STL [R1+0x4c0], R18 ;  /* 0x0004c01201007387 */ /* 0x0001e20000100800 */
[----:B------:R-:W-:Y:S01]  /*1d090*/  PRMT R65, RZ, 0x7610, R65 ;  /* 0x00007610ff417816 */ /* 0x000fe20000000041 */
[----:B------:R-:W0:Y:S02]  /*1d0a0*/  LDCU UR4, c[0x0][0x3b0] ;  /* 0x00007600ff0477ac */ /* 0x000e240008000800 */
[----:B------:R-:W-:Y:S04]  /*1d0b0*/  STL [R1+0x4cc], R92 ;  /* 0x0004cc5c01007387 */ /* 0x000fe80000100800 */
[----:B------:R0:W-:Y:S01]  /*1d0c0*/  STL [R1+0x4c8], R20 ;  /* 0x0004c81401007387 */ /* 0x0001e20000100800 */
[----:B------:R-:W-:-:S03]  /*1d0d0*/  SEL R17, R11, R6, !P3 ;  /* 0x000000060b117207 */ /* 0x000fc60005800000 */
[----:B------:R-:W4:Y:S01]  /*1d0e0*/  LDL.LU R6, [R1+0x5b0] ;  /* 0x0005b00001067983 */ /* 0x000f220000300800 */
[----:B0-----:R-:W-:-:S04]  /*1d0f0*/  @P2 LOP3.LUT R18, R19, R18, RZ, 0x3c, !PT ;  /* 0x0000001213122212 */ /* 0x001fc800078e3cff */
[----:B------:R-:W-:Y:S02]  /*1d100*/  @P2 LOP3.LUT R19, R19, R18, RZ, 0x3c, !PT ;  /* 0x0000001213132212 */ /* 0x000fe400078e3cff */
[----:B------:R-:W-:-:S03]  /*1d110*/  LEA R21, P4, R22, R8, 0x1 ;  /* 0x0000000816157211 */ /* 0x000fc600078808ff */
[----:B------:R0:W4:Y:S01]  /*1d120*/  @P2 LDG.E.U16 R65, desc[UR24][R18.64] ;  /* 0x0000001812412981 */ /* 0x000122000c1e1500 */
[----:B------:R-:W-:Y:S01]  /*1d130*/  PRMT R77, RZ, 0x7610, R77 ;  /* 0x00007610ff4d7816 */ /* 0x000fe2000000004d */
[----:B0-----:R-:W-:Y:S02]  /*1d140*/  @P2 IMAD.MOV.U32 R19, RZ, RZ, R20 ;  /* 0x000000ffff132224 */ /* 0x001fe400078e0014 */
[----:B------:R-:W-:Y:S01]  /*1d150*/  IMAD R20, R17, UR5, RZ ;  /* 0x0000000511147c24 */ /* 0x000fe2000f8e02ff */
[----:B------:R-:W-:Y:S01]  /*1d160*/  PRMT R42, RZ, 0x7610, R42 ;  /* 0x00007610ff2a7816 */ /* 0x000fe2000000002a */
[----:B------:R-:W-:Y:S01]  /*1d170*/  @P2 IMAD.MOV.U32 R18, RZ, RZ, R92 ;  /* 0x000000ffff122224 */ /* 0x000fe200078e005c */
[----:B------:R-:W-:Y:S01]  /*1d180*/  LEA.HI.X.SX32 R92, R22, R5, 0x1, P4 ;  /* 0x00000005165c7211 */ /* 0x000fe200020f0eff */
[----:B------:R0:W-:Y:S01]  /*1d190*/  STL [R1+0x4d4], R21 ;  /* 0x0004d41501007387 */ /* 0x0001e20000100800 */
[----:B------:R-:W-:Y:S01]  /*1d1a0*/  LEA R22, P4, R20, R8, 0x1 ;  /* 0x0000000814167211 */ /* 0x000fe200078808ff */
[----:B------:R-:W0:Y:S02]  /*1d1b0*/  LDCU UR5, c[0x0][0x3b0] ;  /* 0x00007600ff0577ac */ /* 0x000e240008000800 */
[----:B------:R1:W4:Y:S01]  /*1d1c0*/  @P2 LDG.E.U16 R77, desc[UR24][R18.64] ;  /* 0x00000018124d2981 */ /* 0x000322000c1e1500 */
[----:B------:R-:W-:Y:S01]  /*1d1d0*/  PRMT R51, RZ, 0x7610, R51 ;  /* 0x00007610ff337816 */ /* 0x000fe20000000033 */
[----:B-1----:R-:W-:-:S02]  /*1d1e0*/  @P2 IMAD.MOV.U32 R18, RZ, RZ, R21 ;  /* 0x000000ffff122224 */ /* 0x002fc400078e0015 */
[----:B------:R-:W-:Y:S01]  /*1d1f0*/  @P2 IMAD.MOV.U32 R19, RZ, RZ, R92 ;  /* 0x000000ffff132224 */ /* 0x000fe200078e005c */
[----:B------:R1:W-:Y:S04]  /*1d200*/  STL [R1+0x4d0], R92 ;  /* 0x0004d05c01007387 */ /* 0x0003e80000100800 */
[----:B------:R0:W4:Y:S02]  /*1d210*/  @P2 LDG.E.U16 R42, desc[UR24][R18.64] ;  /* 0x00000018122a2981 */ /* 0x000124000c1e1500 */
[----:B0-----:R-:W-:Y:S02]  /*1d220*/  @P2 IMAD.MOV.U32 R18, RZ, RZ, R22 ;  /* 0x000000ffff122224 */ /* 0x001fe400078e0016 */
[----:B------:R0:W-:Y:S01]  /*1d230*/  STL [R1+0x4dc], R22 ;  /* 0x0004dc1601007387 */ /* 0x0001e20000100800 */
[----:B------:R-:W-:-:S02]  /*1d240*/  PRMT R64, RZ, 0x7610, R64 ;  /* 0x00007610ff407816 */ /* 0x000fc40000000040 */
[----:B------:R-:W-:Y:S02]  /*1d250*/  PRMT R76, RZ, 0x7610, R76 ;  /* 0x00007610ff4c7816 */ /* 0x000fe4000000004c */
[----:B------:R-:W-:Y:S02]  /*1d260*/  PRMT R41, RZ, 0x7610, R41 ;  /* 0x00007610ff297816 */ /* 0x000fe40000000029 */
[----:B--2---:R-:W-:Y:S02]  /*1d270*/  SEL R17, R11, R93, !P3 ;  /* 0x0000005d0b117207 */ /* 0x004fe40005800000 */
[----:B------:R-:W-:-:S03]  /*1d280*/  LEA.HI.X.SX32 R93, R20, R5, 0x1, P4 ;  /* 0x00000005145d7211 */ /* 0x000fc600020f0eff */
[----:B------:R-:W-:Y:S01]  /*1d290*/  IMAD R21, R17, UR6, RZ ;  /* 0x0000000611157c24 */ /* 0x000fe2000f8e02ff */
[----:B------:R-:W2:Y:S01]  /*1d2a0*/  LDCU UR6, c[0x0][0x3b0] ;  /* 0x00007600ff0677ac */ /* 0x000ea20008000800 */
[----:B------:R-:W-:-:S03]  /*1d2b0*/  @P2 IMAD.MOV.U32 R19, RZ, RZ, R93 ;  /* 0x000000ffff132224 */ /* 0x000fc600078e005d */
[----:B-1----:R-:W-:Y:S02]  /*1d2c0*/  LEA R92, P4, R21, R8, 0x1 ;  /* 0x00000008155c7211 */ /* 0x002fe400078808ff */
[----:B------:R1:W2:Y:S01]  /*1d2d0*/  @P2 LDG.E.U16 R51, desc[UR24][R18.64] ;  /* 0x0000001812332981 */ /* 0x0002a2000c1e1500 */
[----:B---3--:R-:W-:-:S03]  /*1d2e0*/  SEL R20, R11, R140, !P3 ;  /* 0x0000008c0b147207 */ /* 0x008fc60005800000 */
[----:B------:R-:W-:Y:S01]  /*1d2f0*/  STL [R1+0x4d8], R93 ;  /* 0x0004d85d01007387 */ /* 0x000fe20000100800 */
[----:B-1----:R-:W-:Y:S01]  /*1d300*/  LEA.HI.X.SX32 R18, R21, R5, 0x1, P4 ;  /* 0x0000000515127211 */ /* 0x002fe200020f0eff */
[----:B0-----:R-:W-:Y:S02]  /*1d310*/  IMAD R22, R20, UR4, RZ ;  /* 0x0000000414167c24 */ /* 0x001fe4000f8e02ff */
[----:B------:R-:W-:Y:S01]  /*1d320*/  STL [R1+0x4e4], R92 ;  /* 0x0004e45c01007387 */ /* 0x000fe20000100800 */
[----:B------:R-:W0:Y:S01]  /*1d330*/  LDCU UR4, c[0x0][0x3b0] ;  /* 0x00007600ff0477ac */ /* 0x000e220008000800 */
[----:B------:R-:W-:Y:S02]  /*1d340*/  @P2 IMAD.MOV.U32 R19, RZ, RZ, R18 ;  /* 0x000000ffff132224 */ /* 0x000fe400078e0012 */
[----:B------:R1:W-:Y:S02]  /*1d350*/  STL [R1+0x4e0], R18 ;  /* 0x0004e01201007387 */ /* 0x0003e40000100800 */
[----:B-1----:R-:W-:Y:S01]  /*1d360*/  @P2 IMAD.MOV.U32 R18, RZ, RZ, R92 ;  /* 0x000000ffff122224 */ /* 0x002fe200078e005c */
[----:B----4-:R-:W-:-:S04]  /*1d370*/  SEL R17, R11, R141, !P3 ;  /* 0x0000008d0b117207 */ /* 0x010fc80005800000 */
[----:B------:R1:W3:Y:S01]  /*1d380*/  @P2 LDG.E.U16 R64, desc[UR24][R18.64] ;  /* 0x0000001812402981 */ /* 0x0002e2000c1e1500 */
[----:B------:R-:W-:Y:S01]  /*1d390*/  IMAD R21, R17, UR5, RZ ;  /* 0x0000000511157c24 */ /* 0x000fe2000f8e02ff */
[----:B------:R-:W-:Y:S01]  /*1d3a0*/  PRMT R50, RZ, 0x7610, R50 ;  /* 0x00007610ff327816 */ /* 0x000fe20000000032 */
[----:B------:R-:W4:Y:S01]  /*1d3b0*/  LDCU UR5, c[0x0][0x3b0] ;  /* 0x00007600ff0577ac */ /* 0x000f220008000800 */
[----:B------:R-:W-:Y:S02]  /*1d3c0*/  SEL R20, R11, R7, !P3 ;  /* 0x000000070b147207 */ /* 0x000fe40005800000 */
[----:B------:R-:W-:-:S04]  /*1d3d0*/  LEA R7, P4, R22, R8, 0x1 ;  /* 0x0000000816077211 */ /* 0x000fc800078808ff */
[----:B-1----:R-:W-:Y:S01]  /*1d3e0*/  LEA.HI.X.SX32 R18, R22, R5, 0x1, P4 ;  /* 0x0000000516127211 */ /* 0x002fe200020f0eff */
[----:B------:R-:W-:Y:S01]  /*1d3f0*/  STL [R1+0x4ec], R7 ;  /* 0x0004ec0701007387 */ /* 0x000fe20000100800 */
[----:B------:R-:W-:-:S03]  /*1d400*/  LEA R22, P4, R21, R8, 0x1 ;  /* 0x0000000815167211 */ /* 0x000fc600078808ff */
[----:B------:R-:W3:Y:S01]  /*1d410*/  LDL.LU R93, [R1+0x5a8] ;  /* 0x0005a800015d7983 */ /* 0x000ee20000300800 */
[----:B------:R-:W-:-:S03]  /*1d420*/  @P2 IMAD.MOV.U32 R19, RZ, RZ, R18 ;  /* 0x000000ffff132224 */ /* 0x000fc600078e0012 */
[----:B------:R-:W3:Y:S01]  /*1d430*/  LDL.LU R140, [R1+0x5a4] ;  /* 0x0005a400018c7983 */ /* 0x000ee20000300800 */
[----:B------:R-:W-:Y:S01]  /*1d440*/  IMAD R20, R20, UR9, RZ ;  /* 0x0000000914147c24 */ /* 0x000fe2000f8e02ff */
[----:B------:R-:W-:Y:S01]  /*1d450*/  LEA.HI.X.SX32 R141, R21, R5, 0x1, P4 ;  /* 0x00000005158d7211 */ /* 0x000fe200020f0eff */
[----:B------:R-:W1:Y:S03]  /*1d460*/  LDCU UR9, c[0x0][0x3b0] ;  /* 0x00007600ff0977ac */ /* 0x000e660008000800 */
[----:B------:R-:W-:Y:S02]  /*1d470*/  LEA R92, P4, R20, R8, 0x1 ;  /* 0x00000008145c7211 */ /* 0x000fe400078808ff */
[----:B------:R-:W-:Y:S02]  /*1d480*/  SEL R17, R11, R6, !P3 ;  /* 0x000000060b117207 */ /* 0x000fe40005800000 */
[----:B------:R-:W3:Y:S04]  /*1d490*/  LDL.LU R6, [R1+0x5a0] ;  /* 0x0005a00001067983 */ /* 0x000ee80000300800 */
[----:B------:R0:W-:Y:S02]  /*1d4a0*/  STL [R1+0x4e8], R18 ;  /* 0x0004e81201007387 */ /* 0x0001e40000100800 */
[----:B0-----:R-:W-:-:S02]  /*1d4b0*/  @P2 IMAD.MOV.U32 R18, RZ, RZ, R7 ;  /* 0x000000ffff122224 */ /* 0x001fc400078e0007 */
[----:B------:R-:W-:Y:S04]  /*1d4c0*/  STL [R1+0x4f4], R22 ;  /* 0x0004f41601007387 */ /* 0x000fe80000100800 */
[----:B------:R0:W3:Y:S04]  /*1d4d0*/  @P2 LDG.E.U16 R76, desc[UR24][R18.64] ;  /* 0x00000018124c2981 */ /* 0x0000e8000c1e1500 */
[----:B------:R1:W-:Y:S04]  /*1d4e0*/  STL [R1+0x4f0], R141 ;  /* 0x0004f08d01007387 */ /* 0x0003e80000100800 */
[----:B------:R-:W3:Y:S01]  /*1d4f0*/  LDL.LU R7, [R1+0x59c] ;  /* 0x00059c0001077983 */ /* 0x000ee20000300800 */
[----:B0-----:R-:W-:-:S02]  /*1d500*/  @P2 IMAD.MOV.U32 R18, RZ, RZ, R22 ;  /* 0x000000ffff122224 */ /* 0x001fc400078e0016 */
[----:B------:R-:W-:Y:S01]  /*1d510*/  @P2 IMAD.MOV.U32 R19, RZ, RZ, R141 ;  /* 0x000000ffff132224 */ /* 0x000fe200078e008d */
[----:B------:R-:W-:Y:S04]  /*1d520*/  STL [R1+0x4fc], R92 ;  /* 0x0004fc5c01007387 */ /* 0x000fe80000100800 */
[----:B-1----:R-:W5:Y:S04]  /*1d530*/  LDL.LU R141, [R1+0xb24] ;  /* 0x000b2400018d7983 */ /* 0x002f680000300800 */
[----:B------:R0:W3:Y:S04]  /*1d540*/  @P2 LDG.E.U16 R41, desc[UR24][R18.64] ;  /* 0x0000001812292981 */ /* 0x0000e8000c1e1500 */
[----:B------:R-:W3:Y:S01]  /*1d550*/  LDL.LU R19, [R1+0x5b8] ;  /* 0x0005b80001137983 */ /* 0x000ee20000300800 */
[----:B--2---:R-:W-:Y:S01]  /*1d560*/  IMAD R17, R17, UR6, RZ ;  /* 0x0000000611117c24 */ /* 0x004fe2000f8e02ff */
[----:B------:R-:W-:Y:S01]  /*1d570*/  LEA.HI.X.SX32 R20, R20, R5, 0x1, P4 ;  /* 0x0000000514147211 */ /* 0x000fe200020f0eff */
[----:B0-----:R-:W-:Y:S01]  /*1d580*/  @P2 IMAD.MOV.U32 R18, RZ, RZ, R92 ;  /* 0x000000ffff122224 */ /* 0x001fe200078e005c */
[----:B------:R-:W0:Y:S02]  /*1d590*/  LDCU UR6, c[0x0][0x3b0] ;  /* 0x00007600ff0677ac */ /* 0x000e240008000800 */
[----:B------:R-:W-:-:S04]  /*1d5a0*/  LEA R21, P4, R17, R8, 0x1 ;  /* 0x0000000811157211 */ /* 0x000fc800078808ff */
[----:B------:R-:W-:Y:S02]  /*1d5b0*/  LEA.HI.X.SX32 R22, R17, R5, 0x1, P4 ;  /* 0x0000000511167211 */ /* 0x000fe400020f0eff */
[----:B------:R-:W-:Y:S01]  /*1d5c0*/  ISETP.GT.U32.AND P4, PT, R9, R13, PT ;  /* 0x0000000d0900720c */ /* 0x000fe20003f84070 */
[----:B------:R1:W-:Y:S01]  /*1d5d0*/  STL [R1+0x4f8], R20 ;  /* 0x0004f81401007387 */ /* 0x0003e20000100800 */
[----:B------:R-:W-:-:S03]  /*1d5e0*/  PRMT R63, RZ, 0x7610, R63 ;  /* 0x00007610ff3f7816 */ /* 0x000fc6000000003f */
[----:B------:R4:W-:Y:S08]  /*1d5f0*/  STL [R1+0x504], R21 ;  /* 0x0005041501007387 */ /* 0x0009f00000100800 */
[----:B------:R-:W-:Y:S01]  /*1d600*/  @!P4 IMAD.IADD R13, R13, 0x1, -R9 ;  /* 0x000000010d0dc824 */ /* 0x000fe200078e0a09 */
[----:B------:R0:W-:Y:S01]  /*1d610*/  STL [R1+0x500], R22 ;  /* 0x0005001601007387 */ /* 0x0001e20000100800 */
[----:B------:R-:W-:-:S02]  /*1d620*/  PRMT R75, RZ, 0x7610, R75 ;  /* 0x00007610ff4b7816 */ /* 0x000fc4000000004b */
[----:B------:R-:W-:Y:S02]  /*1d630*/  SEL R117, R11, R117, !P3 ;  /* 0x000000750b757207 */ /* 0x000fe40005800000 */
[----:B------:R-:W-:-:S03]  /*1d640*/  PRMT R40, RZ, 0x7610, R40 ;  /* 0x00007610ff287816 */ /* 0x000fc60000000028 */
[----:B------:R-:W-:Y:S01]  /*1d650*/  IMAD R117, R117, UR12, RZ ;  /* 0x0000000c75757c24 */ /* 0x000fe2000f8e02ff */
[----:B------:R-:W-:Y:S02]  /*1d660*/  PRMT R39, RZ, 0x7610, R39 ;  /* 0x00007610ff277816 */ /* 0x000fe40000000027 */
[----:B------:R-:W-:Y:S02]  /*1d670*/  PRMT R49, RZ, 0x7610, R49 ;  /* 0x00007610ff317816 */ /* 0x000fe40000000031 */
[----:B------:R-:W-:Y:S02]  /*1d680*/  PRMT R62, RZ, 0x7610, R62 ;  /* 0x00007610ff3e7816 */ /* 0x000fe4000000003e */
[----:B------:R-:W-:Y:S01]  /*1d690*/  SEL R115, R11, R115, !P3 ;  /* 0x000000730b737207 */ /* 0x000fe20005800000 */
[----:B------:R-:W-:Y:S01]  /*1d6a0*/  @!P0 IMAD.MOV R12, RZ, RZ, -R12 ;  /* 0x000000ffff0c8224 */ /* 0x000fe200078e0a0c */
[----:B------:R-:W-:Y:S01]  /*1d6b0*/  PRMT R38, RZ, 0x7610, R38 ;  /* 0x00007610ff267816 */ /* 0x000fe20000000026 */
[----:B------:R-:W-:Y:S01]  /*1d6c0*/  @!P5 IMAD.MOV R13, RZ, RZ, -R13 ;  /* 0x000000ffff0dd224 */ /* 0x000fe200078e0a0d */
[----:B------:R-:W-:-:S02]  /*1d6d0*/  PRMT R36, RZ, 0x7610, R36 ;  /* 0x00007610ff247816 */ /* 0x000fc40000000024 */
[C---:B------:R-:W-:Y:S02]  /*1d6e0*/  SEL R12, R11.reuse, R12, !P3 ;  /* 0x0000000c0b0c7207 */ /* 0x040fe40005800000 */
[----:B------:R-:W-:Y:S02]  /*1d6f0*/  SEL R13, R11, R13, !P3 ;  /* 0x0000000d0b0d7207 */ /* 0x000fe40005800000 */
[----:B------:R-:W-:Y:S02]  /*1d700*/  PRMT R37, RZ, 0x7610, R37 ;  /* 0x00007610ff257816 */ /* 0x000fe40000000025 */
[----:B------:R-:W-:Y:S02]  /*1d710*/  PRMT R35, RZ, 0x7610, R35 ;  /* 0x00007610ff237816 */ /* 0x000fe40000000023 */
[----:B------:R-:W-:Y:S02]  /*1d720*/  PRMT R33, RZ, 0x7610, R33 ;  /* 0x00007610ff217816 */ /* 0x000fe40000000021 */
[----:B------:R-:W-:-:S02]  /*1d730*/  PRMT R34, RZ, 0x7610, R34 ;  /* 0x00007610ff227816 */ /* 0x000fc40000000022 */
[----:B------:R-:W-:Y:S02]  /*1d740*/  PRMT R32, RZ, 0x7610, R32 ;  /* 0x00007610ff207816 */ /* 0x000fe40000000020 */
[----:B------:R-:W-:Y:S02]  /*1d750*/  PRMT R31, RZ, 0x7610, R31 ;  /* 0x00007610ff1f7816 */ /* 0x000fe4000000001f */
[----:B------:R-:W-:Y:S02]  /*1d760*/  PRMT R30, RZ, 0x7610, R30 ;  /* 0x00007610ff1e7816 */ /* 0x000fe4000000001e */
[----:B---3--:R-:W-:Y:S01]  /*1d770*/  SEL R17, R11, R19, !P3 ;  /* 0x000000130b117207 */ /* 0x008fe20005800000 */
[----:B------:R-:W-:-:S05]  /*1d780*/  @P2 IMAD.MOV.U32 R19, RZ, RZ, R20 ;  /* 0x000000ffff132224 */ /* 0x000fca00078e0014 */
[----:B------:R2:W3:Y:S01]  /*1d790*/  @P2 LDG.E.U16 R50, desc[UR24][R18.64] ;  /* 0x0000001812322981 */ /* 0x0004e2000c1e1500 */
[----:B-1----:R-:W-:Y:S01]  /*1d7a0*/  IMAD R20, R17, UR4, RZ ;  /* 0x0000000411147c24 */ /* 0x002fe2000f8e02ff */
[----:B------:R-:W-:Y:S01]  /*1d7b0*/  SEL R17, R11, R93, !P3 ;  /* 0x0000005d0b117207 */ /* 0x000fe20005800000 */
[----:B------:R-:W1:Y:S01]  /*1d7c0*/  LDCU UR4, c[0x0][0x3b0] ;  /* 0x00007600ff0477ac */ /* 0x000e620008000800 */
[----:B--2---:R-:W-:Y:S02]  /*1d7d0*/  @P2 IMAD.MOV.U32 R18, RZ, RZ, R21 ;  /* 0x000000ffff122224 */ /* 0x004fe400078e0015 */
[----:B------:R-:W-:-:S05]  /*1d7e0*/  @P2 IMAD.MOV.U32 R19, RZ, RZ, R22 ;  /* 0x000000ffff132224 */ /* 0x000fca00078e0016 */
[----:B------:R2:W3:Y:S01]  /*1d7f0*/  @P2 LDG.E.U16 R63, desc[UR24][R18.64] ;  /* 0x00000018123f2981 */ /* 0x0004e2000c1e1500 */
[----:B----4-:R-:W-:Y:S01]  /*1d800*/  IMAD R21, R17, UR5, RZ ;  /* 0x0000000511157c24 */ /* 0x010fe2000f8e02ff */
[C---:B--2---:R-:W-:Y:S01]  /*1d810*/  LEA R19, P4, R20.reuse, R8, 0x1 ;  /* 0x0000000814137211 */ /* 0x044fe200078808ff */
[----:B------:R-:W2:Y:S01]  /*1d820*/  LDCU UR5, c[0x0][0x3b0] ;  /* 0x00007600ff0577ac */ /* 0x000ea20008000800 */
[C---:B------:R-:W-:Y:S02]  /*1d830*/  SEL R18, R11.reuse, R140, !P3 ;  /* 0x0000008c0b127207 */ /* 0x040fe40005800000 */
[----:B------:R-:W-:Y:S01]  /*1d840*/  LEA.HI.X.SX32 R92, R20, R5, 0x1, P4 ;  /* 0x00000005145c7211 */ /* 0x000fe200020f0eff */
[----:B------:R4:W-:Y:S02]  /*1d850*/  STL [R1+0x50c], R19 ;  /* 0x00050c1301007387 */ /* 0x0009e40000100800 */
[----:B0-----:R-:W-:Y:S01]  /*1d860*/  IMAD R22, R18, UR6, RZ ;  /* 0x0000000612167c24 */ /* 0x001fe2000f8e02ff */
[----:B------:R-:W-:Y:S01]  /*1d870*/  SEL R20, R11, R6, !P3 ;  /* 0x000000060b147207 */ /* 0x000fe20005800000 */
[----:B------:R-:W-:Y:S01]  /*1d880*/  @P2 IMAD.MOV.U32 R18, RZ, RZ, R19 ;  /* 0x000000ffff122224 */ /* 0x000fe200078e0013 */
[----:B------:R-:W-:Y:S01]  /*1d890*/  LEA R6, P4, R21, R8, 0x1 ;  /* 0x0000000815067211 */ /* 0x000fe200078808ff */
[----:B------:R0:W-:Y:S01]  /*1d8a0*/  STL [R1+0x508], R92 ;  /* 0x0005085c01007387 */ /* 0x0001e20000100800 */
[----:B------:R-:W-:Y:S01]  /*1d8b0*/  SEL R17, R11, R7, !P3 ;  /* 0x000000070b117207 */ /* 0x000fe20005800000 */
[----:B------:R-:W0:Y:S01]  /*1d8c0*/  LDCU UR6, c[0x0][0x3b0] ;  /* 0x00007600ff0677ac */ /* 0x000e220008000800 */
[----:B----4-:R-:W-:-:S02]  /*1d8d0*/  @P2 IMAD.MOV.U32 R19, RZ, RZ, R92 ;  /* 0x000000ffff132224 */ /* 0x010fc400078e005c */
[----:B------:R-:W-:-:S03]  /*1d8e0*/  IMAD R20, R20, UR9, RZ ;  /* 0x0000000914147c24 */ /* 0x000fc6000f8e02ff */
[----:B------:R4:W3:Y:S01]  /*1d8f0*/  @P2 LDG.E.U16 R75, desc[UR24][R18.64] ;  /* 0x00000018124b2981 */ /* 0x0008e2000c1e1500 */
[----:B-1----:R-:W-:Y:S01]  /*1d900*/  IMAD R17, R17, UR4, RZ ;  /* 0x0000000411117c24 */ /* 0x002fe2000f8e02ff */
[----:B------:R-:W1:Y:S01]  /*1d910*/  LDCU UR4, c[0x0][0x3b0] ;  /* 0x00007600ff0477ac */ /* 0x000e620008000800 */
[-C--:B----4-:R-:W-:Y:S02]  /*1d920*/  LEA.HI.X.SX32 R18, R21, R5.reuse, 0x1, P4 ;  /* 0x0000000515127211 */ /* 0x090fe400020f0eff */
[CC--:B0-----:R-:W-:Y:S01]  /*1d930*/  LEA R92, P4, R22.reuse, R8.reuse, 0x1 ;  /* 0x00000008165c7211 */ /* 0x0c1fe200078808ff */
[----:B------:R-:W-:Y:S03]  /*1d940*/  STL [R1+0x514], R6 ;  /* 0x0005140601007387 */ /* 0x000fe60000100800 */
[----:B------:R-:W-:Y:S02]  /*1d950*/  LEA.HI.X.SX32 R93, R22, R5, 0x1, P4 ;  /* 0x00000005165d7211 */ /* 0x000fe400020f0eff */
[----:B------:R-:W-:Y:S01]  /*1d960*/  LEA R7, P4, R20, R8, 0x1 ;  /* 0x0000000814077211 */ /* 0x000fe200078808ff */
[----:B------:R0:W-:Y:S01]  /*1d970*/  STL [R1+0x510], R18 ;  /* 0x0005101201007387 */ /* 0x0001e20000100800 */
[----:B------:R-:W-:-:S02]  /*1d980*/  @P2 IMAD.MOV.U32 R19, RZ, RZ, R18 ;  /* 0x000000ffff132224 */ /* 0x000fc400078e0012 */
[----:B------:R-:W-:Y:S01]  /*1d990*/  LEA.HI.X.SX32 R140, R20, R5, 0x1, P4 ;  /* 0x00000005148c7211 */ /* 0x000fe200020f0eff */
[----:B------:R4:W-:Y:S01]  /*1d9a0*/  STL [R1+0x51c], R92 ;  /* 0x00051c5c01007387 */ /* 0x0009e20000100800 */
[----:B0-----:R-:W-:Y:S01]  /*1d9b0*/  @P2 IMAD.MOV.U32 R18, RZ, RZ, R6 ;  /* 0x000000ffff122224 */ /* 0x001fe200078e0006 */
[----:B------:R-:W-:-:S04]  /*1d9c0*/  LEA R6, P4, R17, R8, 0x1 ;  /* 0x0000000811067211 */ /* 0x000fc800078808ff */
[----:B------:R0:W3:Y:S01]  /*1d9d0*/  @P2 LDG.E.U16 R40, desc[UR24][R18.64] ;  /* 0x0000001812282981 */ /* 0x0000e2000c1e1500 */
[----:B------:R-:W-:-:S03]  /*1d9e0*/  LEA.HI.X.SX32 R17, R17, R5, 0x1, P4 ;  /* 0x0000000511117211 */ /* 0x000fc600020f0eff */
[----:B------:R1:W-:Y:S01]  /*1d9f0*/  STL [R1+0x518], R93 ;  /* 0x0005185d01007387 */ /* 0x0003e20000100800 */
[----:B0-----:R-:W-:Y:S01]  /*1da00*/  @P2 IMAD.MOV.U32 R18, RZ, RZ, R92 ;  /* 0x000000ffff122224 */ /* 0x001fe200078e005c */
[----:B----4-:R-:W-:Y:S01]  /*1da10*/  LEA R92, P4, R117, R8, 0x1 ;  /* 0x00000008755c7211 */ /* 0x010fe200078808ff */
[----:B------:R-:W-:-:S03]  /*1da20*/  @P2 IMAD.MOV.U32 R19, RZ, RZ, R93 ;  /* 0x000000ffff132224 */ /* 0x000fc600078e005d */
[----:B-1----:R-:W-:Y:S02]  /*1da30*/  LEA.HI.X.SX32 R93, R117, R5, 0x1, P4 ;  /* 0x00000005755d7211 */ /* 0x002fe400020f0eff */
[----:B------:R-:W-:Y:S01]  /*1da40*/  ISETP.GT.U32.AND P4, PT, R9, R14, PT ;  /* 0x0000000e0900720c */ /* 0x000fe20003f84070 */
[----:B------:R0:W4:Y:S02]  /*1da50*/  @P2 LDG.E.U16 R39, desc[UR24][R18.64] ;  /* 0x0000001812272981 */ /* 0x000124000c1e1500 */
[----:B0-----:R-:W-:Y:S02]  /*1da60*/  @P2 IMAD.MOV.U32 R18, RZ, RZ, R7 ;  /* 0x000000ffff122224 */ /* 0x001fe400078e0007 */
[----:B------:R-:W-:-:S05]  /*1da70*/  @P2 IMAD.MOV.U32 R19, RZ, RZ, R140 ;  /* 0x000000ffff132224 */ /* 0x000fca00078e008c */
[----:B------:R0:W3:Y:S03]  /*1da80*/  @P2 LDG.E.U16 R49, desc[UR24][R18.64] ;  /* 0x0000001812312981 */ /* 0x0000e6000c1e1500 */
[----:B------:R-:W-:Y:S02]  /*1da90*/  @!P4 IMAD.IADD R14, R14, 0x1, -R9 ;  /* 0x000000010e0ec824 */ /* 0x000fe400078e0a09 */
[----:B------:R-:W-:Y:S01]  /*1daa0*/  IMAD R115, R115, UR4, RZ ;  /* 0x0000000473737c24 */ /* 0x000fe2000f8e02ff */
[----:B------:R-:W-:Y:S01]  /*1dab0*/  STL [R1+0x524], R7 ;  /* 0x0005240701007387 */ /* 0x000fe20000100800 */
[----:B------:R-:W1:Y:S01]  /*1dac0*/  LDCU UR4, c[0x0][0x3b0] ;  /* 0x00007600ff0477ac */ /* 0x000e620008000800 */
[----:B0-----:R-:W-:Y:S02]  /*1dad0*/  @P2 IMAD.MOV.U32 R18, RZ, RZ, R6 ;  /* 0x000000ffff122224 */ /* 0x001fe400078e0006 */
[----:B------:R-:W-:Y:S01]  /*1dae0*/  @P2 IMAD.MOV.U32 R19, RZ, RZ, R17 ;  /* 0x000000ffff132224 */ /* 0x000fe200078e0011 */
[----:B------:R-:W-:Y:S04]  /*1daf0*/  STL [R1+0x520], R140 ;  /* 0x0005208c01007387 */ /* 0x000fe80000100800 */
[----:B------:R0:W3:Y:S01]  /*1db00*/  @P2 LDG.E.U16 R62, desc[UR24][R18.64] ;  /* 0x00000018123e2981 */ /* 0x0000e2000c1e1500 */
[----:B------:R-:W-:-:S03]  /*1db10*/  ISETP.GT.U32.AND P0, PT, R9, R14, PT ;  /* 0x0000000e0900720c */ /* 0x000fc60003f04070 */
[----:B------:R-:W-:Y:S01]  /*1db20*/  STL [R1+0x52c], R6 ;  /* 0x00052c0601007387 */ /* 0x000fe20000100800 */
[----:B------:R-:W-:-:S03]  /*1db30*/  LEA R117, P4, R115, R8, 0x1 ;  /* 0x0000000873757211 */ /* 0x000fc600078808ff */
[----:B------:R1:W-:Y:S01]  /*1db40*/  STL [R1+0x528], R17 ;  /* 0x0005281101007387 */ /* 0x0003e20000100800 */
[----:B0-----:R-:W-:Y:S01]  /*1db50*/  SEL R18, R11, R16, !P3 ;  /* 0x000000100b127207 */ /* 0x001fe20005800000 */
[----:B------:R-:W-:-:S04]  /*1db60*/  @P2 IMAD.MOV.U32 R16, RZ, RZ, R92 ;  /* 0x000000ffff102224 */ /* 0x000fc800078e005c */
[----:B--2---:R-:W-:Y:S02]  /*1db70*/  IMAD R18, R18, UR5, RZ ;  /* 0x0000000512127c24 */ /* 0x004fe4000f8e02ff */
[----:B-1----:R-:W-:Y:S01]  /*1db80*/  @P2 IMAD.MOV.U32 R17, RZ, RZ, R93 ;  /* 0x000000ffff112224 */ /* 0x002fe200078e005d */
[----:B------:R0:W-:Y:S01]  /*1db90*/  STL [R1+0x534], R92 ;  /* 0x0005345c01007387 */ /* 0x0001e20000100800 */
[----:B------:R-:W1:Y:S03]  /*1dba0*/  LDCU UR5, c[0x0][0x3b0] ;  /* 0x00007600ff0577ac */ /* 0x000e660008000800 */
[----:B------:R2:W3:Y:S04]  /*1dbb0*/  @P2 LDG.E.U16 R38, desc[UR24][R16.64] ;  /* 0x0000001810262981 */ /* 0x0004e8000c1e1500 */
[----:B------:R-:W5:Y:S01]  /*1dbc0*/  LDL.LU R140, [R1+0xb20] ;  /* 0x000b2000018c7983 */ /* 0x000f620000300800 */
[----:B------:R-:W-:-:S03]  /*1dbd0*/  IMAD R12, R12, UR6, RZ ;  /* 0x000000060c0c7c24 */ /* 0x000fc6000f8e02ff */
[----:B------:R-:W3:Y:S01]  /*1dbe0*/  LDL.LU R7, [R1+0xb1c] ;  /* 0x000b1c0001077983 */ /* 0x000ee20000300800 */
[----:B--2---:R-:W-:Y:S02]  /*1dbf0*/  LEA.HI.X.SX32 R17, R115, R5, 0x1, P4 ;  /* 0x0000000573117211 */ /* 0x004fe400020f0eff */
[----:B0-----:R-:W-:Y:S01]  /*1dc00*/  LEA R92, P4, R18, R8, 0x1 ;  /* 0x00000008125c7211 */ /* 0x001fe200078808ff */
[----:B------:R0:W-:Y:S01]  /*1dc10*/  STL [R1+0x530], R93 ;  /* 0x0005305d01007387 */ /* 0x0001e20000100800 */
[----:B------:R-:W-:Y:S02]  /*1dc20*/  @P2 IMAD.MOV.U32 R16, RZ, RZ, R117 ;  /* 0x000000ffff102224 */ /* 0x000fe400078e0075 */
[----:B------:R-:W-:Y:S01]  /*1dc30*/  @!P0 IMAD.IADD R14, R14, 0x1, -R9 ;  /* 0x000000010e0e8824 */ /* 0x000fe200078e0a09 */
[----:B------:R-:W2:Y:S01]  /*1dc40*/  LDL.LU R6, [R1+0xb18] ;  /* 0x000b180001067983 */ /* 0x000ea20000300800 */
[----:B------:R-:W-:-:S03]  /*1dc50*/  ISETP.GT.U32.AND P0, PT, R9, R15, PT ;  /* 0x0000000f0900720c */ /* 0x000fc60003f04070 */
[----:B------:R-:W-:Y:S01]  /*1dc60*/  STL [R1+0x53c], R117 ;  /* 0x00053c7501007387 */ /* 0x000fe20000100800 */
[----:B0-----:R-:W-:-:S03]  /*1dc70*/  LEA.HI.X.SX32 R93, R18, R5, 0x1, P4 ;  /* 0x00000005125d7211 */ /* 0x001fc600020f0eff */
[----:B------:R0:W-:Y:S01]  /*1dc80*/  STL [R1+0x538], R17 ;  /* 0x0005381101007387 */ /* 0x0001e20000100800 */
[----:B------:R-:W-:Y:S01]  /*1dc90*/  IMAD R18, R13, UR4, RZ ;  /* 0x000000040d127c24 */ /* 0x000fe2000f8e02ff */
[----:B------:R-:W1:Y:S02]  /*1dca0*/  LDCU UR4, c[0x0][0x3b0] ;  /* 0x00007600ff0477ac */ /* 0x000e640008000800 */
[----:B------:R-:W-:Y:S01]  /*1dcb0*/  STL [R1+0x544], R92 ;  /* 0x0005445c01007387 */ /* 0x000fe20000100800 */
[----:B------:R-:W-:-:S03]  /*1dcc0*/  @!P6 IMAD.MOV R14, RZ, RZ, -R14 ;  /* 0x000000ffff0ee224 */ /* 0x000fc600078e0a0e */
[----:B------:R0:W2:Y:S01]  /*1dcd0*/  @P2 LDG.E.U16 R36, desc[UR24][R16.64] ;  /* 0x0000001810242981 */ /* 0x0000a2000c1e1500 */
[----:B------:R-:W-:-:S03]  /*1dce0*/  VIADD R13, R0, 0xdf ;  /* 0x000000df000d7836 */ /* 0x000fc60000000000 */
[----:B------:R1:W-:Y:S01]  /*1dcf0*/  STL [R1+0x540], R93 ;  /* 0x0005405d01007387 */ /* 0x0003e20000100800 */
[----:B0-----:R-:W-:Y:S02]  /*1dd00*/  @P2 IMAD.MOV.U32 R17, RZ, RZ, R93 ;  /* 0x000000ffff112224 */ /* 0x001fe400078e005d */
[----:B------:R-:W-:Y:S01]  /*1dd10*/  @P2 IMAD.MOV.U32 R16, RZ, RZ, R92 ;  /* 0x000000ffff102224 */ /* 0x000fe200078e005c */
[C---:B-1----:R-:W-:Y:S02]  /*1dd20*/  LEA R93, P4, R12.reuse, R8, 0x1 ;  /* 0x000000080c5d7211 */ /* 0x042fe400078808ff */
[----:B------:R-:W-:Y:S02]  /*1dd30*/  SEL R14, R11, R14, !P3 ;  /* 0x0000000e0b0e7207 */ /* 0x000fe40005800000 */
[----:B------:R0:W2:Y:S01]  /*1dd40*/  @P2 LDG.E.U16 R37, desc[UR24][R16.64] ;  /* 0x0000001810252981 */ /* 0x0000a2000c1e1500 */
[----:B------:R-:W-:Y:S02]  /*1dd50*/  LEA.HI.X.SX32 R115, R12, R5, 0x1, P4 ;  /* 0x000000050c737211 */ /* 0x000fe400020f0eff */
[----:B------:R-:W-:-:S02]  /*1dd60*/  LEA R92, P4, R18, R8, 0x1 ;  /* 0x00000008125c7211 */ /* 0x000fc400078808ff */
[----:B------:R-:W-:Y:S01]  /*1dd70*/  IABS R12, R13 ;  /* 0x0000000d000c7213 */ /* 0x000fe20000000000 */
[----:B------:R1:W-:Y:S01]  /*1dd80*/  STL [R1+0x54c], R93 ;  /* 0x00054c5d01007387 */ /* 0x0003e20000100800 */
[----:B------:R-:W-:Y:S02]  /*1dd90*/  @!P0 IMAD.IADD R15, R15, 0x1, -R9 ;  /* 0x000000010f0f8824 */ /* 0x000fe400078e0a09 */
[----:B0-----:R-:W-:Y:S02]  /*1dda0*/  @P2 IMAD.MOV.U32 R16, RZ, RZ, R93 ;  /* 0x000000ffff102224 */ /* 0x001fe400078e005d */
[----:B------:R-:W-:Y:S01]  /*1ddb0*/  @P2 IMAD.MOV.U32 R17, RZ, RZ, R115 ;  /* 0x000000ffff112224 */ /* 0x000fe200078e0073 */
[----:B-1----:R-:W-:Y:S01]  /*1ddc0*/  LEA.HI.X.SX32 R93, R18, R5, 0x1, P4 ;  /* 0x00000005125d7211 */ /* 0x002fe200020f0eff */
[----:B------:R-:W-:Y:S01]  /*1ddd0*/  IMAD R18, R14, UR5, RZ ;  /* 0x000000050e127c24 */ /* 0x000fe2000f8e02ff */
[----:B------:R-:W-:Y:S01]  /*1dde0*/  ISETP.GT.U32.AND P0, PT, R9, R15, PT ;  /* 0x0000000f0900720c */ /* 0x000fe20003f04070 */
[----:B------:R-:W-:Y:S01]  /*1ddf0*/  IMAD.HI.U32 R14, R10, R12, RZ ;  /* 0x0000000c0a0e7227 */ /* 0x000fe200078e00ff */
[----:B------:R-:W-:Y:S01]  /*1de00*/  STL [R1+0x548], R115 ;  /* 0x0005487301007387 */ /* 0x000fe20000100800 */
[----:B------:R-:W-:Y:S01]  /*1de10*/  ISETP.GE.AND P4, PT, R91, RZ, PT ;  /* 0x000000ff5b00720c */ /* 0x000fe20003f86270 */
[----:B------:R-:W0:Y:S01]  /*1de20*/  LDCU UR5, c[0x0][0x3b0] ;  /* 0x00007600ff0577ac */ /* 0x000e220008000800 */
[----:B------:R-:W-:Y:S01]  /*1de30*/  IMAD.MOV R14, RZ, RZ, -R14 ;  /* 0x000000ffff0e7224 */ /* 0x000fe200078e0a0e */
[----:B------:R1:W2:Y:S03]  /*1de40*/  @P2 LDG.E.U16 R35, desc[UR24][R16.64] ;  /* 0x0000001810232981 */ /* 0x0002a6000c1e1500 */
[----:B------:R-:W-:Y:S01]  /*1de50*/  IMAD R12, R9, R14, R12 ;  /* 0x0000000e090c7224 */ /* 0x000fe200078e020c */
[----:B------:R0:W-:Y:S01]  /*1de60*/  STL [R1+0x554], R92 ;  /* 0x0005545c01007387 */ /* 0x0001e20000100800 */
[----:B-1----:R-:W-:-:S03]  /*1de70*/  @P2 IMAD.MOV.U32 R16, RZ, RZ, R92 ;  /* 0x000000ffff102224 */ /* 0x002fc600078e005c */
[----:B------:R1:W-:Y:S01]  /*1de80*/  STL [R1+0x550], R93 ;  /* 0x0005505d01007387 */ /* 0x0003e20000100800 */
[----:B0-----:R-:W-:Y:S01]  /*1de90*/  LEA R92, P5, R18, R8, 0x1 ;  /* 0x00000008125c7211 */ /* 0x001fe200078a08ff */
[----:B------:R-:W-:Y:S02]  /*1dea0*/  @P2 IMAD.MOV.U32 R17, RZ, RZ, R93 ;  /* 0x000000ffff112224 */ /* 0x000fe400078e005d */
[----:B------:R-:W-:Y:S02]  /*1deb0*/  @!P0 IMAD.IADD R15, R15, 0x1, -R9 ;  /* 0x000000010f0f8824 */ /* 0x000fe400078e0a09 */
[----:B------:R-:W-:Y:S01]  /*1dec0*/  VIADD R14, R0, 0xe4 ;  /* 0x000000e4000e7836 */ /* 0x000fe20000000000 */
[----:B------:R0:W2:Y:S01]  /*1ded0*/  @P2 LDG.E.U16 R33, desc[UR24][R16.64] ;  /* 0x0000001810212981 */ /* 0x0000a2000c1e1500 */
[----:B-1----:R-:W-:Y:S02]  /*1dee0*/  LEA.HI.X.SX32 R93, R18, R5, 0x1, P5 ;  /* 0x00000005125d7211 */ /* 0x002fe400028f0eff */
[----:B------:R-:W-:Y:S01]  /*1def0*/  ISETP.GT.U32.AND P5, PT, R9, R12, PT ;  /* 0x0000000c0900720c */ /* 0x000fe20003fa4070 */
[----:B------:R-:W-:Y:S01]  /*1df00*/  @!P4 IMAD.MOV R15, RZ, RZ, -R15 ;  /* 0x000000ffff0fc224 */ /* 0x000fe200078e0a0f */
[----:B------:R-:W-:-:S02]  /*1df10*/  ISETP.GE.AND P0, PT, R13, RZ, PT ;  /* 0x000000ff0d00720c */ /* 0x000fc40003f06270 */
[----:B------:R-:W-:Y:S02]  /*1df20*/  IABS R13, R14 ;  /* 0x0000000e000d7213 */ /* 0x000fe40000000000 */
[----:B------:R-:W-:Y:S01]  /*1df30*/  SEL R15, R11, R15, !P3 ;  /* 0x0000000f0b0f7207 */ /* 0x000fe20005800000 */
[----:B0-----:R-:W-:Y:S02]  /*1df40*/  @P2 IMAD.MOV.U32 R16, RZ, RZ, R92 ;  /* 0x000000ffff102224 */ /* 0x001fe400078e005c */
[----:B------:R-:W-:-:S04]  /*1df50*/  @P2 IMAD.MOV.U32 R17, RZ, RZ, R93 ;  /* 0x000000ffff112224 */ /* 0x000fc800078e005d */
[----:B------:R-:W-:Y:S01]  /*1df60*/  @!P5 IMAD.IADD R12, R12, 0x1, -R9 ;  /* 0x000000010c0cd824 */ /* 0x000fe200078e0a09 */
[----:B------:R0:W2:Y:S04]  /*1df70*/  @P2 LDG.E.U16 R34, desc[UR24][R16.64] ;  /* 0x0000001810222981 */ /* 0x0000a8000c1e1500 */
[----:B------:R-:W-:Y:S01]  /*1df80*/  ISETP.GT.U32.AND P5, PT, R9, R12, PT ;  /* 0x0000000c0900720c */ /* 0x000fe20003fa4070 */
[----:B0-----:R-:W-:Y:S01]  /*1df90*/  IMAD R16, R15, UR4, RZ ;  /* 0x000000040f107c24 */ /* 0x001fe2000f8e02ff */
[----:B------:R-:W0:Y:S01]  /*1dfa0*/  LDCU UR4, c[0x0][0x3b0] ;  /* 0x00007600ff0477ac */ /* 0x000e220008000800 */
[----:B------:R-:W-:-:S04]  /*1dfb0*/  IMAD.HI.U32 R15, R10, R13, RZ ;  /* 0x0000000d0a0f7227 */ /* 0x000fc800078e00ff */
[----:B------:R-:W-:-:S04]  /*1dfc0*/  IMAD.MOV R15, RZ, RZ, -R15 ;  /* 0x000000ffff0f7224 */ /* 0x000fc800078e0a0f */
[----:B------:R-:W-:Y:S01]  /*1dfd0*/  IMAD R13, R9, R15, R13 ;  /* 0x0000000f090d7224 */ /* 0x000fe200078e020d */
[----:B------:R-:W-:Y:S01]  /*1dfe0*/  LEA R18, P4, R16, R8, 0x1 ;  /* 0x0000000810127211 */ /* 0x000fe200078808ff */
[----:B------:R-:W-:-:S03]  /*1dff0*/  @!P5 IMAD.IADD R12, R12, 0x1, -R9 ;  /* 0x000000010c0cd824 */ /* 0x000fc600078e0a09 */
[----:B------:R-:W-:Y:S02]  /*1e000*/  ISETP.GT.U32.AND P5, PT, R9, R13, PT ;  /* 0x0000000d0900720c */ /* 0x000fe40003fa4070 */
[----:B------:R-:W-:Y:S02]  /*1e010*/  LEA.HI.X.SX32 R91, R16, R5, 0x1, P4 ;  /* 0x00000005105b7211 */ /* 0x000fe400020f0eff */
[----:B------:R-:W-:Y:S01]  /*1e020*/  ISETP.GE.AND P4, PT, R14, RZ, PT ;  /* 0x000000ff0e00720c */ /* 0x000fe20003f86270 */
[----:B------:R-:W-:Y:S02]  /*1e030*/  VIADD R14, R0, 0xe5 ;  /* 0x000000e5000e7836 */ /* 0x000fe40000000000 */
[----:B------:R-:W-:Y:S02]  /*1e040*/  @P2 IMAD.MOV.U32 R16, RZ, RZ, R18 ;  /* 0x000000ffff102224 */ /* 0x000fe400078e0012 */
[----:B------:R-:W-:Y:S01]  /*1e050*/  @P2 IMAD.MOV.U32 R17, RZ, RZ, R91 ;  /* 0x000000ffff112224 */ /* 0x000fe200078e005b */
[----:B------:R-:W-:Y:S01]  /*1e060*/  IABS R15, R14 ;  /* 0x0000000e000f7213 */ /* 0x000fe20000000000 */
[----:B------:R-:W-:-:S02]  /*1e070*/  @!P0 IMAD.MOV R12, RZ, RZ, -R12 ;  /* 0x000000ffff0c8224 */ /* 0x000fc400078e0a0c */
[----:B------:R-:W-:Y:S01]  /*1e080*/  @!P5 IMAD.IADD R13, R13, 0x1, -R9 ;  /* 0x000000010d0dd824 */ /* 0x000fe200078e0a09 */
[----:B------:R1:W2:Y:S04]  /*1e090*/  @P2 LDG.E.U16 R32, desc[UR24][R16.64] ;  /* 0x0000001810202981 */ /* 0x0002a8000c1e1500 */
[----:B------:R-:W-:Y:S02]  /*1e0a0*/  ISETP.GT.U32.AND P5, PT, R9, R13, PT ;  /* 0x0000000d0900720c */ /* 0x000fe40003fa4070 */
[----:B-1----:R-:W-:Y:S01]  /*1e0b0*/  SEL R16, R11, R12, !P3 ;  /* 0x0000000c0b107207 */ /* 0x002fe20005800000 */
[----:B------:R-:W-:-:S04]  /*1e0c0*/  IMAD.MOV.U32 R12, RZ, RZ, R15 ;  /* 0x000000ffff0c7224 */ /* 0x000fc800078e000f */
[----:B------:R-:W-:-:S04]  /*1e0d0*/  IMAD.HI.U32 R15, R10, R12, RZ ;  /* 0x0000000c0a0f7227 */ /* 0x000fc800078e00ff */
[----:B------:R-:W-:Y:S02]  /*1e0e0*/  IMAD.MOV R15, RZ, RZ, -R15 ;  /* 0x000000ffff0f7224 */ /* 0x000fe400078e0a0f */
[----:B0-----:R-:W-:Y:S01]  /*1e0f0*/  IMAD R16, R16, UR4, RZ ;  /* 0x0000000410107c24 */ /* 0x001fe2000f8e02ff */
[----:B------:R-:W-:Y:S01]  /*1e100*/  STL [R1+0x55c], R92 ;  /* 0x00055c5c01007387 */ /* 0x000fe20000100800 */
[----:B------:R-:W-:Y:S01]  /*1e110*/  IMAD R12, R9, R15, R12 ;  /* 0x0000000f090c7224 */ /* 0x000fe200078e020c */
[----:B------:R-:W0:Y:S02]  /*1e120*/  LDCU UR4, c[0x0][0x3b0] ;  /* 0x00007600ff0477ac */ /* 0x000e240008000800 */
[----:B------:R-:W-:Y:S01]  /*1e130*/  STL [R1+0x558], R93 ;  /* 0x0005585d01007387 */ /* 0x000fe20000100800 */
[----:B------:R-:W-:Y:S01]  /*1e140*/  @!P5 IMAD.IADD R13, R13, 0x1, -R9 ;  /* 0x000000010d0dd824 */ /* 0x000fe200078e0a09 */
[----:B------:R-:W-:Y:S02]  /*1e150*/  ISETP.GT.U32.AND P5, PT, R9, R12, PT ;  /* 0x0000000c0900720c */ /* 0x000fe40003fa4070 */
[----:B------:R1:W-:Y:S04]  /*1e160*/  STL [R1+0x564], R18 ;  /* 0x0005641201007387 */ /* 0x0003e80000100800 */
[----:B------:R0:W-:Y:S01]  /*1e170*/  STL [R1+0x560], R91 ;  /* 0x0005605b01007387 */ /* 0x0001e20000100800 */
[----:B-1----:R-:W-:-:S04]  /*1e180*/  LEA R18, P0, R16, R8, 0x1 ;  /* 0x0000000810127211 */ /* 0x002fc800078008ff */
[----:B0-----:R-:W-:Y:S02]  /*1e190*/  LEA.HI.X.SX32 R91, R16, R5, 0x1, P0 ;  /* 0x00000005105b7211 */ /* 0x001fe400000f0eff */
[----:B------:R-:W-:Y:S01]  /*1e1a0*/  ISETP.GE.AND P0, PT, R14, RZ, PT ;  /* 0x000000ff0e00720c */ /* 0x000fe20003f06270 */
[----:B------:R-:W-:Y:S02]  /*1e1b0*/  VIADD R14, R0, 0xe6 ;  /* 0x000000e6000e7836 */ /* 0x000fe40000000000 */
[----:B------:R-:W-:Y:S02]  /*1e1c0*/  @P2 IMAD.MOV.U32 R16, RZ, RZ, R18 ;  /* 0x000000ffff102224 */ /* 0x000fe400078e0012 */
[----:B------:R-:W-:Y:S01]  /*1e1d0*/  @P2 IMAD.MOV.U32 R17, RZ, RZ, R91 ;  /* 0x000000ffff112224 */ /* 0x000fe200078e005b */
[----:B------:R-:W-:Y:S01]  /*1e1e0*/  IABS R15, R14 ;  /* 0x0000000e000f7213 */ /* 0x000fe20000000000 */
[----:B------:R-:W-:Y:S02]  /*1e1f0*/  @!P4 IMAD.MOV R13, RZ, RZ, -R13 ;  /* 0x000000ffff0dc224 */ /* 0x000fe400078e0a0d */
[----:B------:R-:W-:Y:S01]  /*1e200*/  @!P5 IMAD.IADD R12, R12, 0x1, -R9 ;  /* 0x000000010c0cd824 */ /* 0x000fe200078e0a09 */
[----:B------:R0:W2:Y:S04]  /*1e210*/  @P2 LDG.E.U16 R31, desc[UR24][R16.64] ;  /* 0x00000018101f2981 */ /* 0x0000a8000c1e1500 */
[----:B------:R-:W-:-:S02]  /*1e220*/  ISETP.GT.U32.AND P5, PT, R9, R12, PT ;  /* 0x0000000c0900720c */ /* 0x000fc40003fa4070 */
[----:B0-----:R-:W-:Y:S01]  /*1e230*/  SEL R16, R11, R13, !P3 ;  /* 0x0000000d0b107207 */ /* 0x001fe20005800000 */
[----:B------:R-:W-:-:S04]  /*1e240*/  IMAD.MOV.U32 R13, RZ, RZ, R15 ;  /* 0x000000ffff0d7224 */ /* 0x000fc800078e000f */
[----:B------:R-:W-:-:S04]  /*1e250*/  IMAD.HI.U32 R15, R10, R13, RZ ;  /* 0x0000000d0a0f7227 */ /* 0x000fc800078e00ff */
[----:B------:R-:W-:Y:S02]  /*1e260*/  IMAD.MOV R15, RZ, RZ, -R15 ;  /* 0x000000ffff0f7224 */ /* 0x000fe400078e0a0f */
[----:B------:R-:W-:Y:S01]  /*1e270*/  IMAD R16, R16, UR4, RZ ;  /* 0x0000000410107c24 */ /* 0x000fe2000f8e02ff */
[----:B------:R0:W-:Y:S01]  /*1e280*/  STL [R1+0x56c], R18 ;  /* 0x00056c1201007387 */ /* 0x0001e20000100800 */
[C---:B------:R-:W-:Y:S01]  /*1e290*/  IMAD R13, R9.reuse, R15, R13 ;  /* 0x0000000f090d7224 */ /* 0x040fe200078e020d */
[----:B------:R-:W1:Y:S01]  /*1e2a0*/  LDCU UR4, c[0x0][0x3b0] ;  /* 0x00007600ff0477ac */ /* 0x000e620008000800 */
[----:B------:R-:W-:Y:S01]  /*1e2b0*/  @!P5 IMAD.IADD R12, R12, 0x1, -R9 ;  /* 0x000000010c0cd824 */ /* 0x000fe200078e0a09 */
[----:B------:R4:W-:Y:S02]  /*1e2c0*/  STL [R1+0x568], R91 ;  /* 0x0005685b01007387 */ /* 0x0009e40000100800 */
[----:B------:R-:W-:Y:S02]  /*1e2d0*/  ISETP.GT.U32.AND P5, PT, R9, R13, PT ;  /* 0x0000000d0900720c */ /* 0x000fe40003fa4070 */
[----:B0-----:R-:W-:-:S04]  /*1e2e0*/  LEA R18, P4, R16, R8, 0x1 ;  /* 0x0000000810127211 */ /* 0x001fc800078808ff */
[----:B----4-:R-:W-:Y:S02]  /*1e2f0*/  LEA.HI.X.SX32 R91, R16, R5, 0x1, P4 ;  /* 0x00000005105b7211 */ /* 0x010fe400020f0eff */
[----:B------:R-:W-:Y:S01]  /*1e300*/  ISETP.GE.AND P4, PT, R14, RZ, PT ;  /* 0x000000ff0e00720c */ /* 0x000fe20003f86270 */
[----:B------:R-:W-:Y:S02]  /*1e310*/  VIADD R14, R0, 0xe7 ;  /* 0x000000e7000e7836 */ /* 0x000fe40000000000 */
[----:B------:R-:W-:Y:S02]  /*1e320*/  @P2 IMAD.MOV.U32 R16, RZ, RZ, R18 ;  /* 0x000000ffff102224 */ /* 0x000fe400078e0012 */
[----:B------:R-:W-:Y:S01]  /*1e330*/  @P2 IMAD.MOV.U32 R17, RZ, RZ, R91 ;  /* 0x000000ffff112224 */ /* 0x000fe200078e005b */
[----:B------:R-:W-:Y:S01]  /*1e340*/  IABS R15, R14 ;  /* 0x0000000e000f7213 */ /* 0x000fe20000000000 */
[----:B------:R-:W-:Y:S02]  /*1e350*/  @!P0 IMAD.MOV R12, RZ, RZ, -R12 ;  /* 0x000000ffff0c8224 */ /* 0x000fe400078e0a0c */
[----:B------:R-:W-:Y:S01]  /*1e360*/  @!P5 IMAD.IADD R13, R13, 0x1, -R9 ;  /* 0x000000010d0dd824 */ /* 0x000fe200078e0a09 */
[----:B------:R0:W4:Y:S04]  /*1e370*/  @P2 LDG.E.U16 R30, desc[UR24][R16.64] ;  /* 0x00000018101e2981 */ /* 0x000128000c1e1500 */
[----:B------:R-:W-:-:S02]  /*1e380*/  ISETP.GT.U32.AND P5, PT, R9, R13, PT ;  /* 0x0000000d0900720c */ /* 0x000fc40003fa4070 */
[----:B0-----:R-:W-:Y:S01]  /*1e390*/  SEL R16, R11, R12, !P3 ;  /* 0x0000000c0b107207 */ /* 0x001fe20005800000 */
[----:B------:R-:W-:-:S04]  /*1e3a0*/  IMAD.MOV.U32 R12, RZ, RZ, R15 ;  /* 0x000000ffff0c7224 */ /* 0x000fc800078e000f */
[----:B------:R-:W-:-:S04]  /*1e3b0*/  IMAD.HI.U32 R15, R10, R12, RZ ;  /* 0x0000000c0a0f7227 */ /* 0x000fc800078e00ff */
[----:B------:R-:W-:Y:S02]  /*1e3c0*/  IMAD.MOV R15, RZ, RZ, -R15 ;  /* 0x000000ffff0f7224 */ /* 0x000fe400078e0a0f */
[----:B-1----:R-:W-:Y:S01]  /*1e3d0*/  IMAD R16, R16, UR4, RZ ;  /* 0x0000000410107c24 */ /* 0x002fe2000f8e02ff */
[----:B------:R0:W-:Y:S01]  /*1e3e0*/  STL [R1+0x574], R18 ;  /* 0x0005741201007387 */ /* 0x0001e20000100800 */
[----:B------:R-:W-:Y:S01]  /*1e3f0*/  IMAD R12, R9, R15, R12 ;  /* 0x0000000f090c7224 */ /* 0x000fe200078e020c */
[----:B------:R-:W-:Y:S01]  /*1e400*/  PRMT R29, RZ, 0x7610, R29 ;  /* 0x00007610ff1d7816 */ /* 0x000fe2000000001d */
[----:B------:R-:W-:Y:S01]  /*1e410*/  @!P5 IMAD.IADD R13, R13, 0x1, -R9 ;  /* 0x000000010d0dd824 */ /* 0x000fe200078e0a09 */
[----:B------:R1:W-:Y:S01]  /*1e420*/  STL [R1+0x570], R91 ;  /* 0x0005705b01007387 */ /* 0x0003e20000100800 */
[----:B------:R-:W3:Y:S01]  /*1e430*/  LDCU UR4, c[0x0][0x3b0] ;  /* 0x00007600ff0477ac */ /* 0x000ee20008000800 */
[----:B------:R-:W-:Y:S02]  /*1e440*/  ISETP.GT.U32.AND P5, PT, R9, R12, PT ;  /* 0x0000000c0900720c */ /* 0x000fe40003fa4070 */
[----:B0-----:R-:W-:-:S04]  /*1e450*/  LEA R18, P0, R16, R8, 0x1 ;  /* 0x0000000810127211 */ /* 0x001fc800078008ff */
[----:B-1----:R-:W-:Y:S02]  /*1e460*/  LEA.HI.X.SX32 R91, R16, R5, 0x1, P0 ;  /* 0x00000005105b7211 */ /* 0x002fe400000f0eff */
        /* <DEDUP_REMOVED lines=13> */
[----:B---3--:R-:W-:Y:S01]  /*1e540*/  IMAD R16, R16, UR4, RZ ;  /* 0x0000000410107c24 */ /* 0x008fe2000f8e02ff */
[----:B------:R0:W-:Y:S01]  /*1e550*/  STL [R1+0x57c], R18 ;  /* 0x00057c1201007387 */ /* 0x0001e20000100800 */
[C---:B------:R-:W-:Y:S01]  /*1e560*/  IMAD R13, R9.reuse, R15, R13 ;  /* 0x0000000f090d7224 */ /* 0x040fe200078e020d */
        /* <DEDUP_REMOVED lines=140> */
[----:B------:R-:W1:Y:S02]  /*1ee30*/  LDCU UR4, c[0x0][0x3b0] ;  /* 0x00007600ff0477ac */ /* 0x000e640008000800 */
[----:B------:R-:W-:Y:S01]  /*1ee40*/  ISETP.GT.U32.AND P5, PT, R9, R13, PT ;  /* 0x0000000d0900720c */ /* 0x000fe20003fa4070 */
[----:B------:R3:W-:Y:S01]  /*1ee50*/  STL [R1+0x5a8], R91 ;  /* 0x0005a85b01007387 */ /* 0x0007e20000100800 */
[----:B0-----:R-:W-:Y:S01]  /*1ee60*/  LEA R18, P4, R16, R8, 0x1 ;  /* 0x0000000810127211 */ /* 0x001fe200078808ff */
[----:B------:R-:W-:-:S03]  /*1ee70*/  @!P0 IMAD.MOV R12, RZ, RZ, -R12 ;  /* 0x000000ffff0c8224 */ /* 0x000fc600078e0a0c */
[----:B---3--:R-:W-:Y:S02]  /*1ee80*/  LEA.HI.X.SX32 R91, R16, R5, 0x1, P4 ;  /* 0x00000005105b7211 */ /* 0x008fe400020f0eff */
[----:B------:R-:W-:Y:S01]  /*1ee90*/  ISETP.GE.AND P4, PT, R14, RZ, PT ;  /* 0x000000ff0e00720c */ /* 0x000fe20003f86270 */
[----:B------:R-:W-:Y:S02]  /*1eea0*/  VIADD R14, R0, 0xfd ;  /* 0x000000fd000e7836 */ /* 0x000fe40000000000 */
[----:B------:R-:W-:Y:S02]  /*1eeb0*/  @P2 IMAD.MOV.U32 R16, RZ, RZ, R18 ;  /* 0x000000ffff102224 */ /* 0x000fe400078e0012 */
[----:B------:R-:W-:Y:S01]  /*1eec0*/  @P2 IMAD.MOV.U32 R17, RZ, RZ, R91 ;  /* 0x000000ffff112224 */ /* 0x000fe200078e005b */
[----:B------:R-:W-:Y:S01]  /*1eed0*/  IABS R15, R14 ;  /* 0x0000000e000f7213 */ /* 0x000fe20000000000 */
[----:B------:R-:W-:-:S03]  /*1eee0*/  @!P5 IMAD.IADD R13, R13, 0x1, -R9 ;  /* 0x000000010d0dd824 */ /* 0x000fc600078e0a09 */
[----:B------:R0:W3:Y:S02]  /*1eef0*/  @P2 LDG.E.U16 R22, desc[UR24][R16.64] ;  /* 0x0000001810162981 */ /* 0x0000e4000c1e1500 */
[----:B------:R-:W-:Y:S02]  /*1ef00*/  ISETP.GT.U32.AND P0, PT, R9, R13, PT ;  /* 0x0000000d0900720c */ /* 0x000fe40003f04070 */
[----:B0-----:R-:W-:Y:S01]  /*1ef10*/  SEL R16, R11, R12, !P3 ;  /* 0x0000000c0b107207 */ /* 0x001fe20005800000 */
[----:B------:R-:W-:-:S04]  /*1ef20*/  IMAD.MOV.U32 R12, RZ, RZ, R15 ;  /* 0x000000ffff0c7224 */ /* 0x000fc800078e000f */
[----:B------:R-:W-:-:S04]  /*1ef30*/  IMAD.HI.U32 R15, R10, R12, RZ ;  /* 0x0000000c0a0f7227 */ /* 0x000fc800078e00ff */
[----:B------:R-:W-:Y:S02]  /*1ef40*/  IMAD.MOV R15, RZ, RZ, -R15 ;  /* 0x000000ffff0f7224 */ /* 0x000fe400078e0a0f */
[----:B-1----:R-:W-:Y:S01]  /*1ef50*/  IMAD R16, R16, UR4, RZ ;  /* 0x0000000410107c24 */ /* 0x002fe2000f8e02ff */
[----:B------:R-:W0:Y:S01]  /*1ef60*/  LDCU UR4, c[0x0][0x3b0] ;  /* 0x00007600ff0477ac */ /* 0x000e220008000800 */
[----:B------:R-:W-:Y:S02]  /*1ef70*/  IMAD R12, R9, R15, R12 ;  /* 0x0000000f090c7224 */ /* 0x000fe400078e020c */
[----:B------:R-:W-:-:S03]  /*1ef80*/  @!P0 IMAD.IADD R13, R13, 0x1, -R9 ;  /* 0x000000010d0d8824 */ /* 0x000fc600078e0a09 */
[----:B------:R-:W-:Y:S01]  /*1ef90*/  ISETP.GT.U32.AND P0, PT, R9, R12, PT ;  /* 0x0000000c0900720c */ /* 0x000fe20003f04070 */
[----:B------:R-:W-:Y:S01]  /*1efa0*/  @!P4 IMAD.MOV R13, RZ, RZ, -R13 ;  /* 0x000000ffff0dc224 */ /* 0x000fe200078e0a0d */
[----:B------:R1:W-:Y:S04]  /*1efb0*/  STL [R1+0x5b4], R18 ;  /* 0x0005b41201007387 */ /* 0x0003e80000100800 */
[----:B------:R-:W-:Y:S01]  /*1efc0*/  SEL R13, R11, R13, !P3 ;  /* 0x0000000d0b0d7207 */ /* 0x000fe20005800000 */
[----:B------:R4:W-:Y:S01]  /*1efd0*/  STL [R1+0x5b0], R91 ;  /* 0x0005b05b01007387 */ /* 0x0009e20000100800 */
[----:B-1----:R-:W-:-:S03]  /*1efe0*/  LEA R18, P5, R16, R8, 0x1 ;  /* 0x0000000810127211 */ /* 0x002fc600078a08ff */
[----:B0-----:R-:W-:Y:S02]  /*1eff0*/  IMAD R13, R13, UR4, RZ ;  /* 0x000000040d0d7c24 */ /* 0x001fe4000f8e02ff */
[----:B------:R-:W-:Y:S01]  /*1f000*/  @!P0 IMAD.IADD R12, R12, 0x1, -R9 ;  /* 0x000000010c0c8824 */ /* 0x000fe200078e0a09 */
[----:B------:R-:W-:Y:S01]  /*1f010*/  ISETP.GE.AND P4, PT, R14, RZ, PT ;  /* 0x000000ff0e00720c */ /* 0x000fe20003f86270 */
[----:B------:R0:W-:Y:S01]  /*1f020*/  STL [R1+0x5bc], R18 ;  /* 0x0005bc1201007387 */ /* 0x0001e20000100800 */
[----:B----4-:R-:W-:Y:S01]  /*1f030*/  LEA.HI.X.SX32 R91, R16, R5, 0x1, P5 ;  /* 0x00000005105b7211 */ /* 0x010fe200028f0eff */
[----:B------:R-:W-:Y:S01]  /*1f040*/  @P2 IMAD.MOV.U32 R16, RZ, RZ, R18 ;  /* 0x000000ffff102224 */ /* 0x000fe200078e0012 */
[----:B------:R-:W-:Y:S01]  /*1f050*/  ISETP.GT.U32.AND P0, PT, R9, R12, PT ;  /* 0x0000000c0900720c */ /* 0x000fe20003f04070 */
[----:B------:R-:W1:Y:S02]  /*1f060*/  LDCU UR4, c[0x0][0x3b0] ;  /* 0x00007600ff0477ac */ /* 0x000e640008000800 */
[----:B------:R4:W-:Y:S01]  /*1f070*/  STL [R1+0x5b8], R91 ;  /* 0x0005b85b01007387 */ /* 0x0009e20000100800 */
[----:B------:R-:W-:Y:S01]  /*1f080*/  @P2 IMAD.MOV.U32 R17, RZ, RZ, R91 ;  /* 0x000000ffff112224 */ /* 0x000fe200078e005b */
[----:B0-----:R-:W-:-:S02]  /*1f090*/  LEA R18, P5, R13, R8, 0x1 ;  /* 0x000000080d127211 */ /* 0x001fc400078a08ff */
[----:B------:R-:W-:Y:S02]  /*1f0a0*/  PRMT R20, RZ, 0x7610, R20 ;  /* 0x00007610ff147816 */ /* 0x000fe40000000014 */
[----:B----4-:R-:W-:Y:S01]  /*1f0b0*/  LEA.HI.X.SX32 R91, R13, R5, 0x1, P5 ;  /* 0x000000050d5b7211 */ /* 0x010fe200028f0eff */
[----:B------:R-:W-:-:S04]  /*1f0c0*/  @P2 IMAD.MOV.U32 R14, RZ, RZ, R18 ;  /* 0x000000ffff0e2224 */ /* 0x000fc800078e0012 */
[----:B------:R-:W-:Y:S02]  /*1f0d0*/  @P2 IMAD.MOV.U32 R15, RZ, RZ, R91 ;  /* 0x000000ffff0f2224 */ /* 0x000fe400078e005b */
[----:B------:R-:W-:-:S03]  /*1f0e0*/  @!P0 IMAD.IADD R12, R12, 0x1, -R9 ;  /* 0x000000010c0c8824 */ /* 0x000fc600078e0a09 */
[----:B------:R0:W4:Y:S01]  /*1f0f0*/  @P2 LDG.E.U16 R20, desc[UR24][R14.64] ;  /* 0x000000180e142981 */ /* 0x000122000c1e1500 */
[----:B------:R-:W-:Y:S02]  /*1f100*/  @!P4 IMAD.MOV R12, RZ, RZ, -R12 ;  /* 0x000000ffff0cc224 */ /* 0x000fe400078e0a0c */
[----:B0-----:R-:W-:-:S03]  /*1f110*/  VIADD R14, R0, 0xfe ;  /* 0x000000fe000e7836 */ /* 0x001fc60000000000 */
[----:B------:R-:W-:Y:S02]  /*1f120*/  SEL R15, R11, R12, !P3 ;  /* 0x0000000c0b0f7207 */ /* 0x000fe40005800000 */
[----:B------:R-:W-:Y:S02]  /*1f130*/  IABS R13, R14 ;  /* 0x0000000e000d7213 */ /* 0x000fe40000000000 */
[----:B------:R-:W-:-:S03]  /*1f140*/  PRMT R21, RZ, 0x7610, R21 ;  /* 0x00007610ff157816 */ /* 0x000fc60000000015 */
[----:B------:R-:W-:-:S03]  /*1f150*/  IMAD.HI.U32 R12, R10, R13, RZ ;  /* 0x0000000d0a0c7227 */ /* 0x000fc600078e00ff */
[----:B------:R0:W2:Y:S01]  /*1f160*/  @P2 LDG.E.U16 R21, desc[UR24][R16.64] ;  /* 0x0000001810152981 */ /* 0x0000a2000c1e1500 */
[----:B-1----:R-:W-:Y:S01]  /*1f170*/  IMAD R15, R15, UR4, RZ ;  /* 0x000000040f0f7c24 */ /* 0x002fe2000f8e02ff */
[----:B------:R-:W-:Y:S01]  /*1f180*/  PRMT R19, RZ, 0x7610, R19 ;  /* 0x00007610ff137816 */ /* 0x000fe20000000013 */
[----:B------:R-:W-:Y:S01]  /*1f190*/  IMAD.MOV R12, RZ, RZ, -R12 ;  /* 0x000000ffff0c7224 */ /* 0x000fe200078e0a0c */
[----:B------:R-:W-:Y:S01]  /*1f1a0*/  STL [R1+0x5c4], R18 ;  /* 0x0005c41201007387 */ /* 0x000fe20000100800 */
[----:B------:R-:W1:Y:S02]  /*1f1b0*/  LDCU UR4, c[0x0][0x3b0] ;  /* 0x00007600ff0477ac */ /* 0x000e640008000800 */
[----:B------:R-:W-:Y:S01]  /*1f1c0*/  IMAD R12, R9, R12, R13 ;  /* 0x0000000c090c7224 */ /* 0x000fe200078e020d */
[----:B0-----:R-:W-:-:S04]  /*1f1d0*/  LEA R16, P0, R15, R8, 0x1 ;  /* 0x000000080f107211 */ /* 0x001fc800078008ff */
[----:B------:R-:W-:Y:S02]  /*1f1e0*/  ISETP.GT.U32.AND P4, PT, R9, R12, PT ;  /* 0x0000000c0900720c */ /* 0x000fe40003f84070 */
[----:B------:R-:W-:Y:S01]  /*1f1f0*/  LEA.HI.X.SX32 R17, R15, R5, 0x1, P0 ;  /* 0x000000050f117211 */ /* 0x000fe200000f0eff */
[----:B------:R-:W-:Y:S04]  /*1f200*/  STL [R1+0x5c0], R91 ;  /* 0x0005c05b01007387 */ /* 0x000fe80000100800 */
[----:B------:R0:W-:Y:S04]  /*1f210*/  STL [R1+0x5cc], R16 ;  /* 0x0005cc1001007387 */ /* 0x0001e80000100800 */
[----:B------:R0:W3:Y:S01]  /*1f220*/  @P2 LDG.E.U16 R19, desc[UR24][R16.64] ;  /* 0x0000001810132981 */ /* 0x0000e2000c1e1500 */
[----:B------:R-:W-:-:S03]  /*1f230*/  ISETP.GE.AND P0, PT, R14, RZ, PT ;  /* 0x000000ff0e00720c */ /* 0x000fc60003f06270 */
[----:B------:R1:W-:Y:S01]  /*1f240*/  STL [R1+0x5c8], R17 ;  /* 0x0005c81101007387 */ /* 0x0003e20000100800 */
[C---:B0-----:R-:W-:Y:S02]  /*1f250*/  VIADD R16, R0.reuse, 0xef ;  /* 0x000000ef00107836 */ /* 0x041fe40000000000 */
[----:B-1----:R-:W-:-:S03]  /*1f260*/  VIADD R17, R0, 0xff ;  /* 0x000000ff00117836 */ /* 0x002fc60000000000 */
[----:B------:R-:W-:Y:S01]  /*1f270*/  IABS R14, R16 ;  /* 0x00000010000e7213 */ /* 0x000fe20000000000 */
[----:B------:R-:W-:Y:S02]  /*1f280*/  VIADD R18, R0, 0xf7 ;  /* 0x000000f700127836 */ /* 0x000fe40000000000 */
[----:B------:R-:W-:Y:S01]  /*1f290*/  @!P4 IMAD.IADD R12, R12, 0x1, -R9 ;  /* 0x000000010c0cc824 */ /* 0x000fe200078e0a09 */
[----:B------:R-:W-:Y:S01]  /*1f2a0*/  IABS R13, R17 ;  /* 0x00000011000d7213 */ /* 0x000fe20000000000 */
[C---:B------:R-:W-:Y:S01]  /*1f2b0*/  IMAD.HI.U32 R92, R10.reuse, R14, RZ ;  /* 0x0000000e0a5c7227 */ /* 0x040fe200078e00ff */
[----:B------:R-:W-:Y:S02]  /*1f2c0*/  IABS R15, R18 ;  /* 0x00000012000f7213 */ /* 0x000fe40000000000 */
[----:B------:R-:W-:Y:S01]  /*1f2d0*/  ISETP.GT.U32.AND P4, PT, R9, R12, PT ;  /* 0x0000000c0900720c */ /* 0x000fe20003f84070 */
[----:B------:R-:W-:-:S04]  /*1f2e0*/  IMAD.HI.U32 R91, R10, R13, RZ ;  /* 0x0000000d0a5b7227 */ /* 0x000fc800078e00ff */
[----:B------:R-:W-:Y:S02]  /*1f2f0*/  IMAD.MOV R93, RZ, RZ, -R92 ;  /* 0x000000ffff5d7224 */ /* 0x000fe400078e0a5c */
[----:B------:R-:W-:-:S04]  /*1f300*/  IMAD.HI.U32 R10, R10, R15, RZ ;  /* 0x0000000f0a0a7227 */ /* 0x000fc800078e00ff */
[----:B------:R-:W-:Y:S02]  /*1f310*/  IMAD.MOV R91, RZ, RZ, -R91 ;  /* 0x000000ffff5b7224 */ /* 0x000fe400078e0a5b */
[C---:B------:R-:W-:Y:S02]  /*1f320*/  IMAD R14, R9.reuse, R93, R14 ;  /* 0x0000005d090e7224 */ /* 0x040fe400078e020e */
[----:B------:R-:W-:Y:S02]  /*1f330*/  IMAD.MOV R92, RZ, RZ, -R10 ;  /* 0x000000ffff5c7224 */ /* 0x000fe400078e0a0a */
[C---:B------:R-:W-:Y:S01]  /*1f340*/  IMAD R10, R9.reuse, R91, R13 ;  /* 0x0000005b090a7224 */ /* 0x040fe200078e020d */
[----:B------:R-:W-:Y:S01]  /*1f350*/  ISETP.GT.U32.AND P5, PT, R9, R14, PT ;  /* 0x0000000e0900720c */ /* 0x000fe20003fa4070 */
[----:B------:R-:W-:-:S03]  /*1f360*/  @!P4 IMAD.IADD R12, R12, 0x1, -R9 ;  /* 0x000000010c0cc824 */ /* 0x000fc600078e0a09 */
[C---:B------:R-:W-:Y:S01]  /*1f370*/  ISETP.GT.U32.AND P4, PT, R9.reuse, R10, PT ;  /* 0x0000000a0900720c */ /* 0x040fe20003f84070 */
[----:B------:R-:W-:Y:S02]  /*1f380*/  IMAD R13, R9, R92, R15 ;  /* 0x0000005c090d7224 */ /* 0x000fe400078e020f */
[----:B------:R-:W-:-:S03]  /*1f390*/  @!P0 IMAD.MOV R12, RZ, RZ, -R12 ;  /* 0x000000ffff0c8224 */ /* 0x000fc600078e0a0c */
[----:B------:R-:W-:-:S03]  /*1f3a0*/  ISETP.GT.U32.AND P6, PT, R9, R13, PT ;  /* 0x0000000d0900720c */ /* 0x000fc60003fc4070 */
[----:B------:R-:W-:Y:S01]  /*1f3b0*/  @!P5 IMAD.IADD R14, R14, 0x1, -R9 ;  /* 0x000000010e0ed824 */ /* 0x000fe200078e0a09 */
[----:B------:R-:W-:-:S03]  /*1f3c0*/  SEL R12, R11, R12, !P3 ;  /* 0x0000000c0b0c7207 */ /* 0x000fc60005800000 */
[--C-:B------:R-:W-:Y:S01]  /*1f3d0*/  @!P4 IMAD.IADD R10, R10, 0x1, -R9.reuse ;  /* 0x000000010a0ac824 */ /* 0x100fe200078e0a09 */
[----:B------:R-:W-:Y:S01]  /*1f3e0*/  ISETP.GT.U32.AND P4, PT, R9, R14, PT ;  /* 0x0000000e0900720c */ /* 0x000fe20003f84070 */
[----:B------:R-:W-:Y:S01]  /*1f3f0*/  IMAD R12, R12, UR4, RZ ;  /* 0x000000040c0c7c24 */ /* 0x000fe2000f8e02ff */
[----:B------:R-:W-:Y:S01]  /*1f400*/  ISETP.GE.AND P0, PT, R16, RZ, PT ;  /* 0x000000ff1000720c */ /* 0x000fe20003f06270 */
[----:B------:R-:W0:Y:S02]  /*1f410*/  LDCU UR4, c[0x0][0x3b0] ;  /* 0x00007600ff0477ac */ /* 0x000e240008000800 */
[----:B------:R-:W-:Y:S01]  /*1f420*/  @!P6 IMAD.IADD R13, R13, 0x1, -R9 ;  /* 0x000000010d0de824 */ /* 0x000fe200078e0a09 */
[C---:B------:R-:W-:Y:S02]  /*1f430*/  LEA R115, P5, R12.reuse, R8, 0x1 ;  /* 0x000000080c737211 */ /* 0x040fe400078a08ff */
[----:B------:R-:W-:Y:S02]  /*1f440*/  ISETP.GT.U32.AND P6, PT, R9, R10, PT ;  /* 0x0000000a0900720c */ /* 0x000fe40003fc4070 */
[----:B------:R-:W-:-:S02]  /*1f450*/  LEA.HI.X.SX32 R117, R12, R5, 0x1, P5 ;  /* 0x000000050c757211 */ /* 0x000fc400028f0eff */
[----:B------:R-:W-:Y:S01]  /*1f460*/  ISETP.GT.U32.AND P5, PT, R9, R13, PT ;  /* 0x0000000d0900720c */ /* 0x000fe20003fa4070 */
[----:B------:R-:W-:Y:S01]  /*1f470*/  @!P4 IMAD.IADD R14, R14, 0x1, -R9 ;  /* 0x000000010e0ec824 */ /* 0x000fe200078e0a09 */
[----:B------:R-:W-:-:S03]  /*1f480*/  ISETP.GE.AND P4, PT, R18, RZ, PT ;  /* 0x000000ff1200720c */ /* 0x000fc60003f86270 */
[----:B------:R-:W-:-:S04]  /*1f490*/  @!P0 IMAD.MOV R14, RZ, RZ, -R14 ;  /* 0x000000ffff0e8224 */ /* 0x000fc800078e0a0e */
[--C-:B------:R-:W-:Y:S01]  /*1f4a0*/  @!P6 IMAD.IADD R10, R10, 0x1, -R9.reuse ;  /* 0x000000010a0ae824 */ /* 0x100fe200078e0a09 */
[----:B------:R-:W-:Y:S02]  /*1f4b0*/  SEL R14, R11, R14, !P3 ;  /* 0x0000000e0b0e7207 */ /* 0x000fe40005800000 */
[----:B------:R-:W-:Y:S01]  /*1f4c0*/  ISETP.GE.AND P6, PT, R17, RZ, PT ;  /* 0x000000ff1100720c */ /* 0x000fe20003fc6270 */
[----:B------:R-:W-:Y:S01]  /*1f4d0*/  @!P5 IMAD.IADD R13, R13, 0x1, -R9 ;  /* 0x000000010d0dd824 */ /* 0x000fe200078e0a09 */
[----:B------:R-:W-:Y:S01]  /*1f4e0*/  PRMT R12, RZ, 0x7610, R12 ;  /* 0x00007610ff0c7816 */ /* 0x000fe2000000000c */
[----:B0-----:R-:W-:Y:S01]  /*1f4f0*/  IMAD R14, R14, UR4, RZ ;  /* 0x000000040e0e7c24 */ /* 0x001fe2000f8e02ff */
[----:B------:R-:W0:Y:S01]  /*1f500*/  LDCU UR4, c[0x0][0x3b0] ;  /* 0x00007600ff0477ac */ /* 0x000e220008000800 */
[----:B------:R-:W-:Y:S02]  /*1f510*/  @P2 IMAD.MOV.U32 R92, RZ, RZ, R115 ;  /* 0x000000ffff5c2224 */ /* 0x000fe400078e0073 */
[----:B------:R-:W-:-:S02]  /*1f520*/  @P2 IMAD.MOV.U32 R93, RZ, RZ, R117 ;  /* 0x000000ffff5d2224 */ /* 0x000fc400078e0075 */
[----:B------:R-:W-:Y:S01]  /*1f530*/  @!P4 IMAD.MOV R13, RZ, RZ, -R13 ;  /* 0x000000ffff0dc224 */ /* 0x000fe200078e0a0d */
[C---:B------:R-:W-:Y:S02]  /*1f540*/  LEA R15, P0, R14.reuse, R8, 0x1 ;  /* 0x000000080e0f7211 */ /* 0x040fe400078008ff */
[----:B------:R-:W3:Y:S01]  /*1f550*/  @P2 LDG.E.U16 R12, desc[UR24][R92.64] ;  /* 0x000000185c0c2981 */ /* 0x000ee2000c1e1500 */
[----:B------:R-:W-:Y:S01]  /*1f560*/  @!P6 IMAD.MOV R10, RZ, RZ, -R10 ;  /* 0x000000ffff0ae224 */ /* 0x000fe200078e0a0a */
[C---:B------:R-:W-:Y:S02]  /*1f570*/  SEL R13, R11.reuse, R13, !P3 ;  /* 0x0000000d0b0d7207 */ /* 0x040fe40005800000 */
[----:B------:R-:W-:Y:S01]  /*1f580*/  LEA.HI.X.SX32 R16, R14, R5, 0x1, P0 ;  /* 0x000000050e107211 */ /* 0x000fe200000f0eff */
[----:B------:R-:W-:Y:S01]  /*1f590*/  STL [R1+0x220], R115 ;  /* 0x0002207301007387 */ /* 0x000fe20000100800 */
[----:B------:R-:W-:Y:S01]  /*1f5a0*/  SEL R11, R11, R10, !P3 ;  /* 0x0000000a0b0b7207 */ /* 0x000fe20005800000 */
[----:B------:R-:W-:-:S02]  /*1f5b0*/  IMAD R13, R13, UR5, RZ ;  /* 0x000000050d0d7c24 */ /* 0x000fc4000f8e02ff */
[----:B------:R-:W-:Y:S01]  /*1f5c0*/  STL [R1+0x21c], R117 ;  /* 0x00021c7501007387 */ /* 0x000fe20000100800 */
[----:B------:R-:W-:-:S03]  /*1f5d0*/  @P2 IMAD.MOV.U32 R14, RZ, RZ, R15 ;  /* 0x000000ffff0e2224 */ /* 0x000fc600078e000f */
[----:B------:R1:W-:Y:S01]  /*1f5e0*/  STL [R1+0x208], R15 ;  /* 0x0002080f01007387 */ /* 0x0003e20000100800 */
[----:B0-----:R-:W-:-:S03]  /*1f5f0*/  IMAD R11, R11, UR4, RZ ;  /* 0x000000040b0b7c24 */ /* 0x001fc6000f8e02ff */
[----:B------:R0:W-:Y:S01]  /*1f600*/  STL [R1+0x204], R16 ;  /* 0x0002041001007387 */ /* 0x0001e20000100800 */
[----:B------:R-:W-:Y:S01]  /*1f610*/  PRMT R10, RZ, 0x7610, R10 ;  /* 0x00007610ff0a7816 */ /* 0x000fe2000000000a */
[----:B-1----:R-:W-:Y:S01]  /*1f620*/  @P2 IMAD.MOV.U32 R15, RZ, RZ, R16 ;  /* 0x000000ffff0f2224 */ /* 0x002fe200078e0010 */
[----:B0-----:R-:W-:-:S04]  /*1f630*/  LEA R16, P0, R13, R8, 0x1 ;  /* 0x000000080d107211 */ /* 0x001fc800078008ff */
[----:B------:R0:W3:Y:S01]  /*1f640*/  @P2 LDG.E.U16 R10, desc[UR24][R14.64] ;  /* 0x000000180e0a2981 */ /* 0x0000e2000c1e1500 */
[-C--:B------:R-:W-:Y:S02]  /*1f650*/  LEA.HI.X.SX32 R17, R13, R5.reuse, 0x1, P0 ;  /* 0x000000050d117211 */ /* 0x080fe400000f0eff */
[C---:B------:R-:W-:Y:S02]  /*1f660*/  LEA R8, P0, R11.reuse, R8, 0x1 ;  /* 0x000000080b087211 */ /* 0x040fe400078008ff */
[----:B------:R-:W-:Y:S02]  /*1f670*/  PRMT R9, RZ, 0x7610, R9 ;  /* 0x00007610ff097816 */ /* 0x000fe40000000009 */
[----:B------:R-:W-:Y:S01]  /*1f680*/  LEA.HI.X.SX32 R13, R11, R5, 0x1, P0 ;  /* 0x000000050b0d7211 */ /* 0x000fe200000f0eff */
[----:B0-----:R-:W-:Y:S02]  /*1f690*/  @P2 IMAD.MOV.U32 R14, RZ, RZ, R16 ;  /* 0x000000ffff0e2224 */ /* 0x001fe400078e0010 */
[----:B------:R-:W-:Y:S01]  /*1f6a0*/  @P2 IMAD.MOV.U32 R15, RZ, RZ, R17 ;  /* 0x000000ffff0f2224 */ /* 0x000fe200078e0011 */
[----:B------:R-:W-:-:S04]  /*1f6b0*/  PRMT R5, RZ, 0x7610, R5 ;  /* 0x00007610ff057816 */ /* 0x000fc80000000005 */
[----:B------:R0:W3:Y:S02]  /*1f6c0*/  @P2 LDG.E.U16 R9, desc[UR24][R14.64] ;  /* 0x000000180e092981 */ /* 0x0000e4000c1e1500 */
[----:B0-----:R-:W-:Y:S02]  /*1f6d0*/  @P2 IMAD.MOV.U32 R14, RZ, RZ, R8 ;  /* 0x000000ffff0e2224 */ /* 0x001fe400078e0008 */
[----:B------:R-:W-:-:S05]  /*1f6e0*/  @P2 IMAD.MOV.U32 R15, RZ, RZ, R13 ;  /* 0x000000ffff0f2224 */ /* 0x000fca00078e000d */
[----:B------:R-:W3:Y:S01]  /*1f6f0*/  @P2 LDG.E.U16 R5, desc[UR24][R14.64] ;  /* 0x000000180e052981 */ /* 0x000ee2000c1e1500 */
[----:B------:R-:W0:Y:S01]  /*1f700*/  S2R R117, SR_TID.X ;  /* 0x0000000000757919 */ /* 0x000e220000002100 */
[C---:B------:R-:W-:Y:S02]  /*1f710*/  LOP3.LUT R11, R4.reuse, 0x50, RZ, 0x3c, !PT ;  /* 0x00000050040b7812 */ /* 0x040fe400078e3cff */
[----:B0-----:R-:W-:Y:S02]  /*1f720*/  SHF.R.U32.HI R115, RZ, 0x5, R117 ;  /* 0x00000005ff737819 */ /* 0x001fe40000011675 */
        /* <DEDUP_REMOVED lines=21> */
[----:B--2---:R-:W-:Y:S04]  /*1f880*/  STS.U16 [R117+UR10+0x6e00], R33 ;  /* 0x006e002175007988 */ /* 0x004fe8000800040a */
[----:B------:R-:W-:Y:S04]  /*1f890*/  STS.U16 [R117+UR10+0x7200], R30 ;  /* 0x0072001e75007988 */ /* 0x000fe8000800040a */
[----:B------:R-:W-:Y:S04]  /*1f8a0*/  STS.U16 [R117+UR10+0x7600], R26 ;  /* 0x0076001a75007988 */ /* 0x000fe8000800040a */
[----:B------:R-:W-:Y:S04]  /*1f8b0*/  STS.U16 [R117+UR10+0x7a00], R23 ;  /* 0x007a001775007988 */ /* 0x000fe8000800040a */
[----:B----4-:R0:W-:Y:S04]  /*1f8c0*/  STS.U16 [R117+UR10+0x7e00], R20 ;  /* 0x007e001475007988 */ /* 0x0101e8000800040a */
[----:B------:R-:W-:Y:S04]  /*1f8d0*/  STS.U16 [R11+UR10+0x280], R2 ;  /* 0x000280020b007988 */ /* 0x000fe8000800040a */
[----:B------:R-:W-:Y:S01]  /*1f8e0*/  STS.U16 [R11+UR10+0x680], R137 ;  /* 0x000680890b007988 */ /* 0x000fe2000800040a */
[----:B0-----:R-:W0:Y:S03]  /*1f8f0*/  LDC R117, c[0x0][0x3a0] ;  /* 0x0000e800ff757b82 */ /* 0x001e260000000800 */
        /* <DEDUP_REMOVED lines=22> */
[----:B------:R-:W-:Y:S04]  /*1fa60*/  STL [R1+0x218], R16 ;  /* 0x0002181001007387 */ /* 0x000fe80000100800 */
[----:B------:R-:W-:Y:S04]  /*1fa70*/  STS.U16 [R11+UR10+0x6280], R50 ;  /* 0x006280320b007988 */ /* 0x000fe8000800040a */
[----:B------:R-:W-:Y:S04]  /*1fa80*/  STL [R1+0x214], R17 ;  /* 0x0002141101007387 */ /* 0x000fe80000100800 */
[----:B------:R-:W-:Y:S04]  /*1fa90*/  STS.U16 [R11+UR10+0x6680], R39 ;  /* 0x006680270b007988 */ /* 0x000fe8000800040a */
[----:B------:R1:W-:Y:S04]  /*1faa0*/  STL [R1+0x210], R8 ;  /* 0x0002100801007387 */ /* 0x0003e80000100800 */
[----:B------:R-:W-:Y:S04]  /*1fab0*/  STS.U16 [R11+UR10+0x6a80], R36 ;  /* 0x006a80240b007988 */ /* 0x000fe8000800040a */
[----:B------:R-:W-:Y:S01]  /*1fac0*/  STS.U16 [R11+UR10+0x6e80], R34 ;  /* 0x006e80220b007988 */ /* 0x000fe2000800040a */
[----:B-1----:R-:W-:-:S03]  /*1fad0*/  LOP3.LUT R8, R4, 0x60, RZ, 0x3c, !PT ;  /* 0x0000006004087812 */ /* 0x002fc600078e3cff */
[----:B------:R-:W-:Y:S04]  /*1fae0*/  STS.U16 [R11+UR10+0x7280], R29 ;  /* 0x0072801d0b007988 */ /* 0x000fe8000800040a */
[----:B------:R-:W-:Y:S04]  /*1faf0*/  STS.U16 [R11+UR10+0x7680], R25 ;  /* 0x007680190b007988 */ /* 0x000fe8000800040a */
[----:B---3--:R-:W-:Y:S04]  /*1fb00*/  STS.U16 [R11+UR10+0x7a80], R22 ;  /* 0x007a80160b007988 */ /* 0x008fe8000800040a */
        /* <DEDUP_REMOVED lines=25> */
[----:B-1----:R-:W-:-:S03]  /*1fca0*/  LOP3.LUT R11, R4, 0x70, RZ, 0x3c, !PT ;  /* 0x00000070040b7812 */ /* 0x002fc600078e3cff */
        /* <DEDUP_REMOVED lines=20> */
[----:B0-----:R-:W-:-:S03]  /*1fdf0*/  VIADD R117, R117, 0x7f ;  /* 0x0000007f75757836 */ /* 0x001fc60000000000 */
[----:B------:R-:W-:Y:S04]  /*1fe00*/  STS.U16 [R11+UR10+0x3380], R94 ;  /* 0x0033805e0b007988 */ /* 0x000fe8000800040a */
[----:B------:R-:W-:Y:S04]  /*1fe10*/  STS.U16 [R11+UR10+0x3780], R90 ;  /* 0x0037805a0b007988 */ /* 0x000fe8000800040a */
[----:B------:R-:W-:Y:S04]  /*1fe20*/  STS.U16 [R11+UR10+0x3b80], R89 ;  /* 0x003b80590b007988 */ /* 0x000fe8000800040a */
[----:B------:R-:W-:Y:S04]  /*1fe30*/  STS.U16 [R11+UR10+0x3f80], R88 ;  /* 0x003f80580b007988 */ /* 0x000fe8000800040a */
[----:B------:R-:W-:Y:S01]  /*1fe40*/  STS.U16 [R11+UR10+0x4380], R83 ;  /* 0x004380530b007988 */ /* 0x000fe2000800040a */
[----:B-1----:R-:W-:-:S03]  /*1fe50*/  SHF.R.S32.HI R8, RZ, 0x1f, R117 ;  /* 0x0000001fff087819 */ /* 0x002fc60000011475 */
[----:B------:R-:W-:Y:S04]  /*1fe60*/  STS.U16 [R11+UR10+0x4780], R82 ;  /* 0x004780520b007988 */ /* 0x000fe8000800040a */
[----:B------:R-:W-:Y:S04]  /*1fe70*/  STS.U16 [R11+UR10+0x4b80], R81 ;  /* 0x004b80510b007988 */ /* 0x000fe8000800040a */
[----:B------:R-:W-:Y:S04]  /*1fe80*/  STS.U16 [R11+UR10+0x4f80], R80 ;  /* 0x004f80500b007988 */ /* 0x000fe8000800040a */
[----:B------:R-:W-:Y:S01]  /*1fe90*/  STS.U16 [R11+UR10+0x5380], R79 ;  /* 0x0053804f0b007988 */ /* 0x000fe2000800040a */
[----:B------:R-:W-:-:S03]  /*1fea0*/  LEA.HI R8, R8, R117, RZ, 0x7 ;  /* 0x0000007508087211 */ /* 0x000fc600078f38ff */
[----:B------:R-:W-:Y:S04]  /*1feb0*/  STS.U16 [R11+UR10+0x5780], R78 ;  /* 0x0057804e0b007988 */ /* 0x000fe8000800040a */
[----:B------:R-:W-:Y:S04]  /*1fec0*/  STS.U16 [R11+UR10+0x5b80], R77 ;  /* 0x005b804d0b007988 */ /* 0x000fe8000800040a */
[----:B------:R-:W-:Y:S04]  /*1fed0*/  STS.U16 [R11+UR10+0x5f80], R76 ;  /* 0x005f804c0b007988 */ /* 0x000fe8000800040a */
[----:B------:R-:W-:Y:S01]  /*1fee0*/  STS.U16 [R11+UR10+0x6380], R75 ;  /* 0x0063804b0b007988 */ /* 0x000fe2000800040a */
[----:B------:R-:W-:-:S03]  /*1fef0*/  SHF.R.S32.HI R8, RZ, 0x7, R8 ;  /* 0x00000007ff087819 */ /* 0x000fc60000011408 */
[----:B------:R-:W-:Y:S04]  /*1ff00*/  STS.U16 [R11+UR10+0x6780], R62 ;  /* 0x0067803e0b007988 */ /* 0x000fe8000800040a */
[----:B------:R-:W-:Y:S04]  /*1ff10*/  STS.U16 [R11+UR10+0x6b80], R35 ;  /* 0x006b80230b007988 */ /* 0x000fe8000800040a */
[----:B------:R-:W-:Y:S04]  /*1ff20*/  STS.U16 [R11+UR10+0x6f80], R31 ;  /* 0x006f801f0b007988 */ /* 0x000fe8000800040a */
[----:B------:R-:W-:Y:S04]  /*1ff30*/  STS.U16 [R11+UR10+0x7380], R27 ;  /* 0x0073801b0b007988 */ /* 0x000fe8000800040a */
[----:B------:R-:W-:Y:S01]  /*1ff40*/  STS.U16 [R11+UR10+0x7780], R10 ;  /* 0x0077800a0b007988 */ /* 0x000fe2000800040a */
[----:B------:R-:W0:Y:S03]  /*1ff50*/  S2R R2, SR_TID.X ;  /* 0x0000000000027919 */ /* 0x000e260000002100 */
[----:B------:R-:W-:Y:S04]  /*1ff60*/  STS.U16 [R11+UR10+0x7b80], R9 ;  /* 0x007b80090b007988 */ /* 0x000fe8000800040a */
[----:B------:R1:W-:Y:S01]  /*1ff70*/  STS.U16 [R11+UR10+0x7f80], R5 ;  /* 0x007f80050b007988 */ /* 0x0003e2000800040a */
[----:B------:R2:W-:Y:S06]  /*1ff80*/  MEMBAR.ALL.CTA ;  /* 0x0000000000007992 */ /* 0x0005ec0000008000 */
[----:B--2---:R-:W2:Y:S01]  /*1ff90*/  FENCE.VIEW.ASYNC.S ;  /* 0x00000000000073c6 */ /* 0x004ea20000000000 */
[----:B-1----:R-:W-:-:S03]  /*1ffa0*/  VIMNMX R5, PT, PT, R8, 0x1, !PT ;  /* 0x0000000108057848 */ /* 0x002fc60007fe0100 */
[----:B------:R1:W-:Y:S02]  /*1ffb0*/  STL [R1+0x20c], R13 ;  /* 0x00020c0d01007387 */ /* 0x0003e40000100800 */
[----:B------:R-:W-:Y:S01]  /*1ffc0*/  VIADD R5, R5, 0xffffffff ;  /* 0xffffffff05057836 */ /* 0x000fe20000000000 */
[----:B------:R-:W-:Y:S01]  /*1ffd0*/  ISETP.NE.U32.AND P0, PT, R115, RZ, PT ;  /* 0x000000ff7300720c */ /* 0x000fe20003f05070 */
[----:B------:R-:W-:Y:S02]  /*1ffe0*/  UIADD3 UR6, UPT, UPT, UR10, 0x24000, URZ ;  /* 0x000240000a067890 */ /* 0x000fe4000fffe0ff */
[----:B------:R-:W-:Y:S01]  /*1fff0*/  UIADD3 UR9, UPT, UPT, UR10, 0x10000, URZ ;  /* 0x000100000a097890 */ /* 0x000fe2000fffe0ff */
[----:B------:R1:W-:Y:S01]  /*20000*/  STL [R1+0x9b8], R5 ;  /* 0x0009b80501007387 */ /* 0x0003e20000100800 */
[----:B------:R-:W-:Y:S01]  /*20010*/  USHF.R.U32.HI UR6, URZ, 0x4, UR6 ;  /* 0x00000004ff067899 */ /* 0x000fe20008011606 */
[----:B------:R-:W-:Y:S01]  /*20020*/  ISETP.LT.OR P2, PT, R117, 0x80, P0 ;  /* 0x000000807500780c */ /* 0x000fe20000741670 */
[----:B------:R-:W-:-:S02]  /*20030*/  USHF.R.U32.HI UR9, URZ, 0x4, UR9 ;  /* 0x00000004ff097899 */ /* 0x000fc40008011609 */
[----:B------:R-:W-:Y:S02]  /*20040*/  USGXT.U32 UR12, UR6, 0xe ;  /* 0x0000000e060c789a */ /* 0x000fe40008000000 */
[----:B------:R-:W-:Y:S02]  /*20050*/  USGXT.U32 UR14, UR9, 0xe ;  /* 0x0000000e090e789a */ /* 0x000fe40008000000 */
[----:B------:R-:W-:Y:S02]  /*20060*/  UIADD3 UR9, UP1, UPT, UR12, 0x80, URZ ;  /* 0x000000800c097890 */ /* 0x000fe4000ff3e0ff */
[----:B------:R-:W-:Y:S01]  /*20070*/  UIADD3 UR20, UP2, UPT, UR14, 0x2, URZ ;  /* 0x000000020e147890 */ /* 0x000fe2000ff5e0ff */
[----:B------:R-:W-:Y:S01]  /*20080*/  UMOV UR4, URZ ;  /* 0x000000ff00047c82 */ /* 0x000fe20008000000 */
[----:B------:R-:W-:Y:S01]  /*20090*/  UMOV UR5, URZ ;  /* 0x000000ff00057c82 */ /* 0x000fe20008000000 */
[----:B------:R-:W-:Y:S02]  /*200a0*/  UIADD3.X UR13, UPT, UPT, UR4, 0x40004040, URZ, UP1, !UPT ;  /* 0x40004040040d7890 */ /* 0x000fe40008ffe4ff */
[----:B------:R-:W-:Y:S01]  /*200b0*/  UIADD3.X UR21, UPT, UPT, UR5, 0x40004040, URZ, UP2, !UPT ;  /* 0x4000404005157890 */ /* 0x000fe200097fe4ff */
[----:B0-----:R-:W-:Y:S01]  /*200c0*/  LOP3.LUT R2, R2, 0x7f, RZ, 0xc0, !PT ;  /* 0x0000007f02027812 */ /* 0x001fe200078ec0ff */
[----:B------:R-:W-:Y:S01]  /*200d0*/  IMAD.SHL.U32 R7, R7, 0x80, RZ ;  /* 0x0000008007077824 */ /* 0x000fe200078e00ff */
[----:B--2---:R-:W-:Y:S01]  /*200e0*/  BAR.SYNC.DEFER_BLOCKING 0x0 ;  /* 0x0000000000007b1d */ /* 0x004fe20000010000 */
[----:B------:R-:W-:Y:S01]  /*200f0*/  ISETP.NE.U32.AND P3, PT, R5, RZ, PT ;  /* 0x000000ff0500720c */ /* 0x000fe20003f65070 */
[----:B------:R-:W-:-:S04]  /*20100*/  IMAD.SHL.U32 R8, R6, 0x80, RZ ;  /* 0x0000008006087824 */ /* 0x000fc800078e00ff */
[----:B-1----:R-:W-:Y:S08]  /*20110*/  @P2 BRA `(.L_x_6) ;  /* 0x0000000000d82947 */ /* 0x002ff00003800000 */
[----:B------:R-:W-:Y:S02]  /*20120*/  USHF.R.U32.HI UR16, URZ, 0x4, UR10 ;  /* 0x00000004ff107899 */ /* 0x000fe4000801160a */
[----:B------:R-:W-:Y:S02]  /*20130*/  UIADD3 UR5, UPT, UPT, UR10, 0x20000, URZ ;  /* 0x000200000a057890 */ /* 0x000fe4000fffe0ff */
[----:B------:R-:W-:Y:S02]  /*20140*/  USGXT.U32 UR16, UR16, 0xe ;  /* 0x0000000e1010789a */ /* 0x000fe40008000000 */
[----:B------:R-:W-:Y:S02]  /*20150*/  USHF.R.U32.HI UR5, URZ, 0x4, UR5 ;  /* 0x00000004ff057899 */ /* 0x000fe40008011605 */
[----:B------:R-:W-:Y:S02]  /*20160*/  UIADD3 UR34, UP1, UPT, UR16, 0x2, URZ ;  /* 0x0000000210227890 */ /* 0x000fe4000ff3e0ff */
[----:B------:R-:W-:Y:S01]  /*20170*/  USGXT.U32 UR18, UR5, 0xe ;  /* 0x0000000e0512789a */ /* 0x000fe20008000000 */
[----:B------:R-:W-:Y:S01]  /*20180*/  UMOV UR4, URZ ;  /* 0x000000ff00047c82 */ /* 0x000fe20008000000 */
[----:B------:R-:W-:Y:S01]  /*20190*/  UMOV UR6, URZ ;  /* 0x000000ff00067c82 */ /* 0x000fe20008000000 */
[----:B------:R-:W-:-:S02]  /*201a0*/  UIADD3.X UR35, UPT, UPT, UR4, 0x40004040, URZ, UP1, !UPT ;  /* 0x4000404004237890 */ /* 0x000fc40008ffe4ff */
[----:B------:R-:W-:Y:S02]  /*201b0*/  UIADD3 UR42, UP1, UPT, UR18, 0x80, URZ ;  /* 0x00000080122a7890 */ /* 0x000fe4000ff3e0ff */
[----:B------:R-:W-:Y:S02]  /*201c0*/  UIADD3.64 UR46, UPT, UPT, UR34, 0x2, URZ ;  /* 0x00000002222e7897 */ /* 0x000fe4000fffe0ff */
[----:B------:R-:W-:Y:S02]  /*201d0*/  UIADD3.X UR43, UPT, UPT, UR6, 0x40004040, URZ, UP1, !UPT ;  /* 0x40004040062b7890 */ /* 0x000fe40008ffe4ff */
[----:B------:R-:W-:Y:S02]  /*201e0*/  UIADD3.64 UR50, UPT, UPT, UR34, 0x4, URZ ;  /* 0x0000000422327897 */ /* 0x000fe4000fffe0ff */
[----:B------:R-:W-:Y:S02]  /*201f0*/  UIADD3.64 UR44, UPT, UPT, UR42, 0x80, URZ ;  /* 0x000000802a2c7897 */ /* 0x000fe4000fffe0ff */
[----:B------:R-:W-:-:S02]  /*20200*/  UIADD3.64 UR48, UPT, UPT, UR42, 0x100, URZ ;  /* 0x000001002a307897 */ /* 0x000fc4000fffe0ff */
[----:B------:R-:W-:Y:S02]  /*20210*/  UIADD3.64 UR54, UPT, UPT, UR34, 0x7fe, URZ ;  /* 0x000007fe22367897 */ /* 0x000fe4000fffe0ff */
[----:B------:R-:W-:Y:S02]  /*20220*/  UIADD3.64 UR52, UPT, UPT, UR42, 0x180, URZ ;  /* 0x000001802a347897 */ /* 0x000fe4000fffe0ff */
[----:B------:R-:W-:Y:S02]  /*20230*/  UIADD3.64 UR58, UPT, UPT, UR34, 0x800, URZ ;  /* 0x00000800223a7897 */ /* 0x000fe4000fffe0ff */
[----:B------:R-:W-:Y:S02]  /*20240*/  UIADD3.64 UR56, UPT, UPT, UR42, 0x200, URZ ;  /* 0x000002002a387897 */ /* 0x000fe4000fffe0ff */
[----:B------:R-:W-:Y:S02]  /*20250*/  UIADD3.64 UR62, UPT, UPT, UR34, 0x802, URZ ;  /* 0x00000802223e7897 */ /* 0x000fe4000fffe0ff */
[----:B------:R-:W-:Y:S01]  /*20260*/  UIADD3.64 UR60, UPT, UPT, UR42, 0x280, URZ ;  /* 0x000002802a3c7897 */ /* 0x000fe2000fffe0ff */
[----:B------:R-:W-:Y:S01]  /*20270*/  UMOV UR28, 0x0 ;  /* 0x00000000001c7882 */ /* 0x000fe20000000000 */
[----:B------:R-:W-:Y:S01]  /*20280*/  UMOV UR29, 0x4408010 ;  /* 0x04408010001d7882 */ /* 0x000fe20000000000 */
[----:B------:R-:W-:Y:S01]  /*20290*/  UIADD3.64 UR66, UPT, UPT, UR34, 0x804, URZ ;  /* 0x0000080422427897 */ /* 0x000fe2000fffe0ff */
[----:B------:R-:W-:Y:S01]  /*202a0*/  UMOV UR17, 0x40004040 ;  /* 0x4000404000117882 */ /* 0x000fe20000000000 */
[----:B------:R-:W-:Y:S01]  /*202b0*/  UIADD3.64 UR64, UPT, UPT, UR42, 0x300, URZ ;  /* 0x000003002a407897 */ /* 0x000fe2000fffe0ff */
[----:B------:R-:W-:Y:S01]  /*202c0*/  UMOV UR19, 0x40004040 ;  /* 0x4000404000137882 */ /* 0x000fe20000000000 */
[----:B------:R-:W-:Y:S01]  /*202d0*/  UMOV UR26, 0x0 ;  /* 0x00000000001a7882 */ /* 0x000fe20000000000 */
[----:B------:R-:W-:Y:S01]  /*202e0*/  UMOV UR27, 0x4408010 ;  /* 0x04408010001b7882 */ /* 0x000fe20000000000 */
[----:B------:R-:W-:Y:S01]  /*202f0*/  UMOV UR22, 0x0 ;  /* 0x0000000000167882 */ /* 0x000fe20000000000 */
[----:B------:R-:W-:Y:S01]  /*20300*/  UMOV UR23, 0x4408010 ;  /* 0x0440801000177882 */ /* 0x000fe20000000000 */
[----:B------:R0:W-:Y:S01]  /*20310*/  UTCHMMA gdesc[UR18], gdesc[UR16], tmem[UR7], tmem[UR28], idesc[UR29], !UPT ;  /* 0x00ff1c10120075ea */ /* 0x0001e2000f800007 */
[----:B------:R-:W-:Y:S01]  /*20320*/  UMOV UR32, 0x0 ;  /* 0x0000000000207882 */ /* 0x000fe20000000000 */
[----:B------:R-:W-:Y:S01]  /*20330*/  UMOV UR33, 0x4408010 ;  /* 0x0440801000217882 */ /* 0x000fe20000000000 */
[----:B------:R0:W-:Y:S01]  /*20340*/  UTCHMMA gdesc[UR42], gdesc[UR34], tmem[UR7], tmem[UR26], idesc[UR27], UPT ;  /* 0x00ff1a222a0075ea */ /* 0x0001e2000b800007 */
        /* <DEDUP_REMOVED lines=8> */
[----:B------:R-:W-:Y:S01]  /*203d0*/  UMOV UR4, UR8 ;  /* 0x0000000800047c82 */ /* 0x000fe20008000000 */
[----:B------:R-:W-:Y:S01]  /*203e0*/  UMOV UR5, URZ ;  /* 0x000000ff00057c82 */ /* 0x000fe20008000000 */
[----:B------:R0:W-:Y:S01]  /*203f0*/  UTCHMMA gdesc[UR52], gdesc[UR54], tmem[UR7], tmem[UR30], idesc[UR31], UPT ;  /* 0x00ff1e36340075ea */ /* 0x0001e2000b800007 */
[----:B------:R-:W-:Y:S01]  /*20400*/  UMOV UR40, 0x0 ;  /* 0x0000000000287882 */ /* 0x000fe20000000000 */
[----:B------:R-:W-:Y:S01]  /*20410*/  UMOV UR41, 0x4408010 ;  /* 0x0440801000297882 */ /* 0x000fe20000000000 */
[----:B------:R0:W-:Y:S01]  /*20420*/  UTCHMMA gdesc[UR56], gdesc[UR58], tmem[UR7], tmem[UR38], idesc[UR39], UPT ;  /* 0x00ff263a380075ea */ /* 0x0001e2000b800007 */
[----:B------:R-:W-:Y:S01]  /*20430*/  UMOV UR4, UR4 ;  /* 0x0000000400047c82 */ /* 0x000fe20008000000 */
[----:B------:R0:W-:Y:S01]  /*20440*/  UTCHMMA gdesc[UR60], gdesc[UR62], tmem[UR7], tmem[UR36], idesc[UR37], UPT ;  /* 0x00ff243e3c0075ea */ /* 0x0001e2000b800007 */
[----:B------:R0:W-:Y:S01]  /*20450*/  UTCHMMA gdesc[UR64], gdesc[UR66], tmem[UR7], tmem[UR40], idesc[UR41], UPT ;  /* 0x00ff2842400075ea */ /* 0x0001e2000b800007 */
[----:B------:R0:W-:Y:S01]  /*20460*/  UTCBAR [UR4], URZ ;  /* 0x000000ff040073e9 */ /* 0x0001e200080000ff */
[----:B------:R-:W-:Y:S01]  /*20470*/  NOP ;  /* 0x0000000000007918 */ /* 0x000fe20000000000 */
.L_x_6:
[----:B0-----:R-:W-:Y:S01]  /*20480*/  UMOV UR4, URZ ;  /* 0x000000ff00047c82 */ /* 0x001fe20008000000 */
[----:B------:R-:W-:Y:S01]  /*20490*/  UMOV UR5, URZ ;  /* 0x000000ff00057c82 */ /* 0x000fe20008000000 */
[----:B------:R-:W-:Y:S01]  /*204a0*/  UMOV UR16, UR9 ;  /* 0x0000000900107c82 */ /* 0x000fe20008000000 */
[----:B------:R-:W-:Y:S01]  /*204b0*/  UMOV UR17, UR13 ;  /* 0x0000000d00117c82 */ /* 0x000fe20008000000 */
[----:B------:R-:W-:Y:S05]  /*204c0*/  @!P3 BRA `(.L_x_7) ;  /* 0x000001180034b947 */ /* 0x000fea0003800000 */
[----:B------:R-:W-:Y:S01]  /*204d0*/  SHF.R.S32.HI R5, RZ, 0x1f, R7 ;  /* 0x0000001fff057819 */ /* 0x000fe20000011407 */
[C---:B------:R-:W-:Y:S01]  /*204e0*/  IMAD.SHL.U32 R6, R7.reuse, 0x2, RZ ;  /* 0x0000000207067824 */ /* 0x040fe200078e00ff */
[----:B------:R-:W-:Y:S01]  /*204f0*/  SHF.R.S32.HI R9, RZ, 0x1f, R8 ;  /* 0x0000001fff097819 */ /* 0x000fe20000011408 */
[----:B------:R-:W-:Y:S01]  /*20500*/  UIADD3.64 UR26, UPT, UPT, UR16, 0x80, URZ ;  /* 0x00000080101a7897 */ /* 0x000fe2000fffe0ff */
[----:B------:R-:W-:Y:S01]  /*20510*/  SHF.L.U64.HI R5, R7, 0x1, R5 ;  /* 0x0000000107057819 */ /* 0x000fe20000010205 */
[----:B------:R-:W-:Y:S01]  /*20520*/  UIADD3.64 UR28, UPT, UPT, UR20, 0x2, URZ ;  /* 0x00000002141c7897 */ /* 0x000fe2000fffe0ff */
[C---:B------:R-:W-:Y:S01]  /*20530*/  SHF.L.U64.HI R7, R8.reuse, 0x1, R9 ;  /* 0x0000000108077819 */ /* 0x040fe20000010209 */
[----:B------:R-:W-:Y:S01]  /*20540*/  IMAD.SHL.U32 R8, R8, 0x2, RZ ;  /* 0x0000000208087824 */ /* 0x000fe200078e00ff */
        /* <DEDUP_REMOVED lines=8> */
[----:B------:R-:W0:Y:S01]  /*205d0*/  LDCU UR23, c[0x0][0x3a0] ;  /* 0x00007400ff1777ac */ /* 0x000e220008000800 */
[----:B------:R-:W-:-:S02]  /*205e0*/  UIADD3.64 UR46, UPT, UPT, UR16, 0x300, URZ ;  /* 0x00000300102e7897 */ /* 0x000fc4000fffe0ff */
[----:B------:R-:W-:Y:S01]  /*205f0*/  UIADD3.64 UR48, UPT, UPT, UR20, 0x804, URZ ;  /* 0x0000080414307897 */ /* 0x000fe2000fffe0ff */
[----:B------:R-:W-:Y:S01]  /*20600*/  UMOV UR22, 0x1 ;  /* 0x0000000100167882 */ /* 0x000fe20000000000 */
[----:B------:R-:W-:-:S10]  /*20610*/  UMOV UR6, URZ ;  /* 0x000000ff00067c82 */ /* 0x000fd40008000000 */
.L_x_10:
        /* <DEDUP_REMOVED lines=25> */
[----:B------:R-:W-:-:S02]  /*207b0*/  UIADD3 UR4, UPT, UPT, UR4, 0x1, URZ ;  /* 0x0000000104047890 */ /* 0x000fc4000fffe0ff */
[----:B------:R-:W-:Y:S01]  /*207c0*/  USHF.L.U32 UR5, UR5, 0x1f, URZ ;  /* 0x0000001f05057899 */ /* 0x000fe200080006ff */
[----:B------:R-:W1:Y:S01]  /*207d0*/  S2R R11, SR_TID.X ;  /* 0x00000000000b7919 */ /* 0x000e620000002100 */
[----:B0-----:R-:W-:Y:S01]  /*207e0*/  UIMAD UR9, UR4, -0x80, UR23 ;  /* 0xffffff80040978a4 */ /* 0x001fe2000f8e0217 */
[----:B-1----:R-:W-:-:S04]  /*207f0*/  SHF.R.U32.HI R9, RZ, 0x6, R11 ;  /* 0x00000006ff097819 */ /* 0x002fc8000001160b */
[----:B------:R-:W-:-:S04]  /*20800*/  SGXT.U32 R9, R9, 0x1 ;  /* 0x000000010909781a */ /* 0x000fc80000000000 */
[----:B------:R-:W-:Y:S02]  /*20810*/  ISETP.GE.AND P2, PT, R9, UR9, PT ;  /* 0x0000000909007c0c */ /* 0x000fe4000bf46270 */
[-C--:B--2--5:R-:W-:Y:S02]  /*20820*/  IADD3 R35, P4, PT, R35, R6.reuse, RZ ;  /* 0x0000000623237210 */ /* 0x0a4fe40007f9e0ff */
[----:B---3--:R-:W-:-:S03]  /*20830*/  IADD3 R34, P3, PT, R34, R6, RZ ;  /* 0x0000000622227210 */ /* 0x008fc60007f7e0ff */
[----:B------:R-:W-:Y:S01]  /*20840*/  STL [R1+0x210], R35 ;  /* 0x0002102301007387 */ /* 0x000fe20000100800 */
[----:B----4-:R-:W-:-:S03]  /*20850*/  IADD3 R33, P6, PT, R33, R6, RZ ;  /* 0x0000000621217210 */ /* 0x010fc60007fde0ff */
[----:B------:R-:W-:Y:S01]  /*20860*/  STL [R1+0x220], R34 ;  /* 0x0002202201007387 */ /* 0x000fe20000100800 */
[----:B------:R-:W-:-:S03]  /*20870*/  IADD3 R32, P5, PT, R32, R6, RZ ;  /* 0x0000000620207210 */ /* 0x000fc60007fbe0ff */
[----:B------:R-:W-:Y:S01]  /*20880*/  STL [R1+0x5cc], R33 ;  /* 0x0005cc2101007387 */ /* 0x000fe20000100800 */
[----:B------:R-:W-:-:S03]  /*20890*/  IMAD.X R31, R31, 0x1, R5, P4 ;  /* 0x000000011f1f7824 */ /* 0x000fc600020e0605 */
        /* <DEDUP_REMOVED lines=25> */
[----:B------:R-:W-:Y:S01]  /*20a30*/  IADD3 R18, P6, PT, R18, R6, RZ ;  /* 0x0000000612127210 */ /* 0x000fe20007fde0ff */
[----:B------:R-:W-:-:S05]  /*20a40*/  IMAD.X R10, R10, 0x1, R5, P5 ;  /* 0x000000010a0a7824 */ /* 0x000fca00028e0605 */
[----:B------:R0:W-:Y:S04]  /*20a50*/  STL [R1+0x978], R10 ;  /* 0x0009780a01007387 */ /* 0x0001e80000100800 */
[----:B------:R-:W-:Y:S04]  /*20a60*/  STL [R1+0x980], R19 ;  /* 0x0009801301007387 */ /* 0x000fe80000100800 */
[----:B0-----:R-:W2:Y:S01]  /*20a70*/  LDL.LU R10, [R1+0x964] ;  /* 0x00096400010a7983 */ /* 0x001ea20000300800 */
[-C--:B------:R-:W-:Y:S01]  /*20a80*/  IADD3 R17, P5, PT, R17, R6.reuse, RZ ;  /* 0x0000000611117210 */ /* 0x080fe20007fbe0ff */
[--C-:B------:R-:W-:Y:S01]  /*20a90*/  IMAD.X R16, R16, 0x1, R5.reuse, P4 ;  /* 0x0000000110107824 */ /* 0x100fe200020e0605 */
[-C--:B------:R-:W-:Y:S01]  /*20aa0*/  IADD3 R15, P4, PT, R15, R6.reuse, RZ ;  /* 0x000000060f0f7210 */ /* 0x080fe20007f9e0ff */
[----:B------:R-:W-:Y:S01]  /*20ab0*/  IMAD.X R14, R14, 0x1, R5, P3 ;  /* 0x000000010e0e7824 */ /* 0x000fe200018e0605 */
[----:B------:R-:W-:Y:S04]  /*20ac0*/  STL [R1+0x5b4], R18 ;  /* 0x0005b41201007387 */ /* 0x000fe80000100800 */
[----:B------:R-:W3:Y:S01]  /*20ad0*/  LDL.LU R9, [R1+0x5a8] ;  /* 0x0005a80001097983 */ /* 0x000ee20000300800 */
[----:B------:R-:W-:-:S03]  /*20ae0*/  IADD3 R13, P3, PT, R13, R6, RZ ;  /* 0x000000060d0d7210 */ /* 0x000fc60007f7e0ff */
[----:B------:R-:W-:Y:S04]  /*20af0*/  STL [R1+0x5ac], R17 ;  /* 0x0005ac1101007387 */ /* 0x000fe80000100800 */
[----:B------:R-:W-:Y:S04]  /*20b00*/  STL [R1+0x214], R16 ;  /* 0x0002141001007387 */ /* 0x000fe80000100800 */
[----:B------:R0:W-:Y:S04]  /*20b10*/  STL [R1+0x5b8], R14 ;  /* 0x0005b80e01007387 */ /* 0x0001e80000100800 */
[----:B------:R-:W-:Y:S01]  /*20b20*/  STL [R1+0x974], R15 ;  /* 0x0009740f01007387 */ /* 0x000fe20000100800 */
[----:B------:R-:W-:-:S03]  /*20b30*/  IMAD.X R12, R12, 0x1, R5, P6 ;  /* 0x000000010c0c7824 */ /* 0x000fc600030e0605 */
[----:B0-----:R-:W4:Y:S04]  /*20b40*/  LDL.LU R14, [R1+0x95c] ;  /* 0x00095c00010e7983 */ /* 0x001f280000300800 */
[----:B------:R0:W-:Y:S04]  /*20b50*/  STL [R1+0x96c], R13 ;  /* 0x00096c0d01007387 */ /* 0x0001e80000100800 */
[----:B0-----:R-:W4:Y:S04]  /*20b60*/  LDL.LU R13, [R1+0x970] ;  /* 0x00097000010d7983 */ /* 0x001f280000300800 */
[----:B------:R-:W4:Y:S04]  /*20b70*/  LDL.LU R36, [R1+0x208] ;  /* 0x0002080001247983 */ /* 0x000f280000300800 */
[----:B------:R-:W4:Y:S04]  /*20b80*/  LDL.LU R35, [R1+0x968] ;  /* 0x0009680001237983 */ /* 0x000f280000300800 */
[----:B------:R-:W4:Y:S04]  /*20b90*/  LDL.LU R34, [R1+0x5a4] ;  /* 0x0005a40001227983 */ /* 0x000f280000300800 */
[----:B------:R0:W-:Y:S04]  /*20ba0*/  STL [R1+0x5b0], R12 ;  /* 0x0005b00c01007387 */ /* 0x0001e80000100800 */
        /* <DEDUP_REMOVED lines=17> */
[----:B0-----:R-:W4:Y:S04]  /*20cc0*/  LDL.LU R12, [R1+0x57c] ;  /* 0x00057c00010c7983 */ /* 0x001f280000300800 */
[----:B------:R-:W4:Y:S04]  /*20cd0*/  LDL.LU R16, [R1+0x938] ;  /* 0x0009380001107983 */ /* 0x000f280000300800 */
[----:B------:R-:W4:Y:S01]  /*20ce0*/  LDL.LU R15, [R1+0x574] ;  /* 0x00057400010f7983 */ /* 0x000f220000300800 */
[----:B--2---:R-:W-:-:S05]  /*20cf0*/  IADD3 R10, P6, PT, R10, R6, RZ ;  /* 0x000000060a0a7210 */ /* 0x004fca0007fde0ff */
[----:B------:R0:W-:Y:S04]  /*20d00*/  STL [R1+0x964], R10 ;  /* 0x0009640a01007387 */ /* 0x0001e80000100800 */
[----:B0-----:R-:W2:Y:S01]  /*20d10*/  LDL.LU R10, [R1+0x588] ;  /* 0x00058800010a7983 */ /* 0x001ea20000300800 */
[----:B---3--:R-:W-:-:S05]  /*20d20*/  IMAD.X R9, R9, 0x1, R5, P5 ;  /* 0x0000000109097824 */ /* 0x008fca00028e0605 */
[----:B------:R0:W-:Y:S01]  /*20d30*/  STL [R1+0x5a8], R9 ;  /* 0x0005a80901007387 */ /* 0x0001e20000100800 */
[----:B----4-:R-:W-:-:S03]  /*20d40*/  IADD3 R14, P5, PT, R14, R6, RZ ;  /* 0x000000060e0e7210 */ /* 0x010fc60007fbe0ff */
[----:B0-----:R-:W3:Y:S04]  /*20d50*/  LDL.LU R9, [R1+0x934] ;  /* 0x0009340001097983 */ /* 0x001ee80000300800 */
[----:B------:R0:W-:Y:S01]  /*20d60*/  STL [R1+0x95c], R14 ;  /* 0x00095c0e01007387 */ /* 0x0001e20000100800 */
[----:B------:R-:W-:-:S03]  /*20d70*/  IMAD.X R13, R13, 0x1, R5, P4 ;  /* 0x000000010d0d7824 */ /* 0x000fc600020e0605 */
[----:B0-----:R-:W4:Y:S01]  /*20d80*/  LDL.LU R14, [R1+0x580] ;  /* 0x00058000010e7983 */ /* 0x001f220000300800 */
[----:B------:R-:W-:-:S03]  /*20d90*/  IADD3 R36, P4, PT, R36, R6, RZ ;  /* 0x0000000624247210 */ /* 0x000fc60007f9e0ff */
[----:B------:R0:W-:Y:S01]  /*20da0*/  STL [R1+0x970], R13 ;  /* 0x0009700d01007387 */ /* 0x0001e20000100800 */
[--C-:B------:R-:W-:Y:S01]  /*20db0*/  IMAD.X R35, R35, 0x1, R5.reuse, P3 ;  /* 0x0000000123237824 */ /* 0x100fe200018e0605 */
[----:B------:R-:W-:Y:S02]  /*20dc0*/  IADD3 R34, P3, PT, R34, R6, RZ ;  /* 0x0000000622227210 */ /* 0x000fe40007f7e0ff */
[----:B0-----:R-:W4:Y:S01]  /*20dd0*/  LDL.LU R13, [R1+0x92c] ;  /* 0x00092c00010d7983 */ /* 0x001f220000300800 */
        /* <DEDUP_REMOVED lines=35> */
[----:B------:R-:W-:Y:S04]  /*21010*/  STL [R1+0x948], R19 ;  /* 0x0009481301007387 */ /* 0x000fe80000100800 */
[----:B------:R0:W-:Y:S01]  /*21020*/  STL [R1+0x57c], R12 ;  /* 0x00057c0c01007387 */ /* 0x0001e20000100800 */
[----:B------:R-:W-:-:S03]  /*21030*/  IMAD.X R16, R16, 0x1, R5, P5 ;  /* 0x0000000110107824 */ /* 0x000fc600028e0605 */
[----:B------:R-:W-:Y:S04]  /*21040*/  STL [R1+0x584], R18 ;  /* 0x0005841201007387 */ /* 0x000fe80000100800 */
[----:B0-----:R-:W4:Y:S04]  /*21050*/  LDL.LU R12, [R1+0x578] ;  /* 0x00057800010c7983 */ /* 0x001f280000300800 */
[----:B------:R-:W-:Y:S01]  /*21060*/  STL [R1+0x940], R17 ;  /* 0x0009401101007387 */ /* 0x000fe20000100800 */
[----:B--2---:R-:W-:-:S05]  /*21070*/  IMAD.X R10, R10, 0x1, R5, P4 ;  /* 0x000000010a0a7824 */ /* 0x004fca00020e0605 */
[----:B------:R0:W-:Y:S04]  /*21080*/  STL [R1+0x588], R10 ;  /* 0x0005880a01007387 */ /* 0x0001e80000100800 */
[----:B------:R-:W-:Y:S04]  /*21090*/  STL [R1+0x938], R16 ;  /* 0x0009381001007387 */ /* 0x000fe80000100800 */
[----:B0-----:R-:W2:Y:S01]  /*210a0*/  LDL.LU R10, [R1+0x924] ;  /* 0x00092400010a7983 */ /* 0x001ea20000300800 */
[-C--:B------:R-:W-:Y:S02]  /*210b0*/  IADD3 R15, P5, PT, R15, R6.reuse, RZ ;  /* 0x000000060f0f7210 */ /* 0x080fe40007fbe0ff */
[----:B---3--:R-:W-:-:S03]  /*210c0*/  IADD3 R9, P4, PT, R9, R6, RZ ;  /* 0x0000000609097210 */ /* 0x008fc60007f9e0ff */
[----:B------:R-:W-:Y:S04]  /*210d0*/  STL [R1+0x574], R15 ;  /* 0x0005740f01007387 */ /* 0x000fe80000100800 */
[----:B------:R0:W-:Y:S01]  /*210e0*/  STL [R1+0x934], R9 ;  /* 0x0009340901007387 */ /* 0x0001e20000100800 */
[----:B----4-:R-:W-:-:S03]  /*210f0*/  IMAD.X R14, R14, 0x1, R5, P3 ;  /* 0x000000010e0e7824 */ /* 0x010fc600018e0605 */
[----:B0-----:R-:W3:Y:S04]  /*21100*/  LDL.LU R9, [R1+0x570] ;  /* 0x0005700001097983 */ /* 0x001ee80000300800 */
[----:B------:R0:W-:Y:S01]  /*21110*/  STL [R1+0x580], R14 ;  /* 0x0005800e01007387 */ /* 0x0001e20000100800 */
[----:B------:R-:W-:-:S03]  /*21120*/  IADD3 R13, P3, PT, R13, R6, RZ ;  /* 0x000000060d0d7210 */ /* 0x000fc60007f7e0ff */
        /* <DEDUP_REMOVED lines=22> */
[----:B------:R-:W-:-:S03]  /*21290*/  IMAD.X R12, R12, 0x1, R5, P6 ;  /* 0x000000010c0c7824 */ /* 0x000fc600030e0605 */
[----:B0-----:R-:W4:Y:S04]  /*212a0*/  LDL.LU R13, [R1+0x900] ;  /* 0x00090000010d7983 */ /* 0x001f280000300800 */
[----:B------:R-:W4:Y:S04]  /*212b0*/  LDL.LU R16, [R1+0x53c] ;  /* 0x00053c0001107983 */ /* 0x000f280000300800 */
[----:B------:R-:W4:Y:S04]  /*212c0*/  LDL.LU R15, [R1+0x8f8] ;  /* 0x0008f800010f7983 */ /* 0x000f280000300800 */
[----:B------:R0:W-:Y:S04]  /*212d0*/  STL [R1+0x578], R12 ;  /* 0x0005780c01007387 */ /* 0x0001e80000100800 */
[----:B0-----:R-:W4:Y:S01]  /*212e0*/  LDL.LU R12, [R1+0x534] ;  /* 0x00053400010c7983 */ /* 0x001f220000300800 */
[----:B--2---:R-:W-:-:S05]  /*212f0*/  IADD3 R10, P6, PT, R10, R6, RZ ;  /* 0x000000060a0a7210 */ /* 0x004fca0007fde0ff */
[----:B------:R0:W-:Y:S04]  /*21300*/  STL [R1+0x924], R10 ;  /* 0x0009240a01007387 */ /* 0x0001e80000100800 */
[----:B0-----:R-:W2:Y:S01]  /*21310*/  LDL.LU R10, [R1+0x548] ;  /* 0x00054800010a7983 */ /* 0x001ea20000300800 */
[----:B---3--:R-:W-:-:S05]  /*21320*/  IMAD.X R9, R9, 0x1, R5, P5 ;  /* 0x0000000109097824 */ /* 0x008fca00028e0605 */
[----:B------:R0:W-:Y:S01]  /*21330*/  STL [R1+0x570], R9 ;  /* 0x0005700901007387 */ /* 0x0001e20000100800 */
[----:B----4-:R-:W-:-:S03]  /*21340*/  IADD3 R14, P5, PT, R14, R6, RZ ;  /* 0x000000060e0e7210 */ /* 0x010fc60007fbe0ff */
[----:B0-----:R-:W3:Y:S01]  /*21350*/  LDL.LU R9, [R1+0x8f4] ;  /* 0x0008f40001097983 */ /* 0x001ee20000300800 */
[----:B------:R-:W-:-:S03]  /*21360*/  IMAD.X R36, R36, 0x1, R5, P4 ;  /* 0x0000000124247824 */ /* 0x000fc600020e0605 */
[----:B------:R0:W-:Y:S01]  /*21370*/  STL [R1+0x91c], R14 ;  /* 0x00091c0e01007387 */ /* 0x0001e20000100800 */
[-C--:B------:R-:W-:Y:S01]  /*21380*/  IADD3 R35, P4, PT, R35, R6.reuse, RZ ;  /* 0x0000000623237210 */ /* 0x080fe20007f9e0ff */
[----:B------:R-:W-:Y:S02]  /*21390*/  IMAD.X R34, R34, 0x1, R5, P3 ;  /* 0x0000000122227824 */ /* 0x000fe400018e0605 */
[----:B0-----:R-:W4:Y:S01]  /*213a0*/  LDL.LU R14, [R1+0x540] ;  /* 0x00054000010e7983 */ /* 0x001f220000300800 */
        /* <DEDUP_REMOVED lines=31> */
[----:B------:R-:W-:Y:S04]  /*215a0*/  STL [R1+0x8fc], R21 ;  /* 0x0008fc1501007387 */ /* 0x000fe80000100800 */
[----:B------:R-:W-:Y:S01]  /*215b0*/  STL [R1+0x910], R20 ;  /* 0x0009101401007387 */ /* 0x000fe20000100800 */
[----:B------:R-:W-:-:S03]  /*215c0*/  IMAD.X R13, R13, 0x1, R5, P6 ;  /* 0x000000010d0d7824 */ /* 0x000fc600030e0605 */
[----:B------:R-:W-:Y:S01]  /*215d0*/  STL [R1+0x54c], R19 ;  /* 0x00054c1301007387 */ /* 0x000fe20000100800 */
[----:B------:R-:W-:-:S03]  /*215e0*/  IADD3 R17, P3, PT, R17, R6, RZ ;  /* 0x0000000611117210 */ /* 0x000fc60007f7e0ff */
[----:B------:R0:W-:Y:S01]  /*215f0*/  STL [R1+0x900], R13 ;  /* 0x0009000d01007387 */ /* 0x0001e20000100800 */
[-C--:B------:R-:W-:Y:S01]  /*21600*/  IADD3 R16, P6, PT, R16, R6.reuse, RZ ;  /* 0x0000000610107210 */ /* 0x080fe20007fde0ff */
[----:B------:R-:W-:Y:S02]  /*21610*/  IMAD.X R15, R15, 0x1, R5, P5 ;  /* 0x000000010f0f7824 */ /* 0x000fe400028e0605 */
[----:B------:R-:W-:Y:S04]  /*21620*/  STL [R1+0x908], R18 ;  /* 0x0009081201007387 */ /* 0x000fe80000100800 */
[----:B0-----:R-:W4:Y:S01]  /*21630*/  LDL.LU R13, [R1+0x8ec] ;  /* 0x0008ec00010d7983 */ /* 0x001f220000300800 */
[----:B------:R-:W-:-:S03]  /*21640*/  IADD3 R12, P5, PT, R12, R6, RZ ;  /* 0x000000060c0c7210 */ /* 0x000fc60007fbe0ff */
[----:B------:R-:W-:Y:S04]  /*21650*/  STL [R1+0x544], R17 ;  /* 0x0005441101007387 */ /* 0x000fe80000100800 */
[----:B------:R0:W-:Y:S04]  /*21660*/  STL [R1+0x534], R12 ;  /* 0x0005340c01007387 */ /* 0x0001e80000100800 */
[----:B------:R-:W-:Y:S04]  /*21670*/  STL [R1+0x53c], R16 ;  /* 0x00053c1001007387 */ /* 0x000fe80000100800 */
[----:B0-----:R-:W4:Y:S04]  /*21680*/  LDL.LU R12, [R1+0x538] ;  /* 0x00053800010c7983 */ /* 0x001f280000300800 */
[----:B------:R-:W-:Y:S01]  /*21690*/  STL [R1+0x8f8], R15 ;  /* 0x0008f80f01007387 */ /* 0x000fe20000100800 */
[----:B--2---:R-:W-:-:S05]  /*216a0*/  IMAD.X R10, R10, 0x1, R5, P4 ;  /* 0x000000010a0a7824 */ /* 0x004fca00020e0605 */
[----:B------:R0:W-:Y:S04]  /*216b0*/  STL [R1+0x548], R10 ;  /* 0x0005480a01007387 */ /* 0x0001e80000100800 */
[----:B0-----:R-:W2:Y:S01]  /*216c0*/  LDL.LU R10, [R1+0x8e4] ;  /* 0x0008e400010a7983 */ /* 0x001ea20000300800 */
[----:B---3--:R-:W-:-:S05]  /*216d0*/  IADD3 R9, P4, PT, R9, R6, RZ ;  /* 0x0000000609097210 */ /* 0x008fca0007f9e0ff */
[----:B------:R0:W-:Y:S01]  /*216e0*/  STL [R1+0x8f4], R9 ;  /* 0x0008f40901007387 */ /* 0x0001e20000100800 */
[----:B----4-:R-:W-:-:S03]  /*216f0*/  IMAD.X R14, R14, 0x1, R5, P3 ;  /* 0x000000010e0e7824 */ /* 0x010fc600018e0605 */
[----:B0-----:R-:W3:Y:S04]  /*21700*/  LDL.LU R9, [R1+0x530] ;  /* 0x0005300001097983 */ /* 0x001ee80000300800 */
        /* <DEDUP_REMOVED lines=21> */
[----:B------:R-:W-:-:S03]  /*21860*/  IADD3 R13, P3, PT, R13, R6, RZ ;  /* 0x000000060d0d7210 */ /* 0x000fc60007f7e0ff */
[----:B0-----:R-:W4:Y:S04]  /*21870*/  LDL.LU R14, [R1+0x504] ;  /* 0x00050400010e7983 */ /* 0x001f280000300800 */
[----:B------:R-:W4:Y:S04]  /*21880*/  LDL.LU R16, [R1+0x8c0] ;  /* 0x0008c00001107983 */ /* 0x000f280000300800 */
[----:B------:R-:W4:Y:S04]  /*21890*/  LDL.LU R15, [R1+0x4fc] ;  /* 0x0004fc00010f7983 */ /* 0x000f280000300800 */
[----:B------:R0:W-:Y:S01]  /*218a0*/  STL [R1+0x8ec], R13 ;  /* 0x0008ec0d01007387 */ /* 0x0001e20000100800 */
[----:B------:R-:W-:-:S03]  /*218b0*/  IMAD.X R12, R12, 0x1, R5, P6 ;  /* 0x000000010c0c7824 */ /* 0x000fc600030e0605 */
[----:B0-----:R-:W4:Y:S04]  /*218c0*/  LDL.LU R13, [R1+0x8b8] ;  /* 0x0008b800010d7983 */ /* 0x001f280000300800 */
[----:B------:R0:W-:Y:S04]  /*218d0*/  STL [R1+0x538], R12 ;  /* 0x0005380c01007387 */ /* 0x0001e80000100800 */
[----:B0-----:R-:W4:Y:S01]  /*218e0*/  LDL.LU R12, [R1+0x4f4] ;  /* 0x0004f400010c7983 */ /* 0x001f220000300800 */
[----:B--2---:R-:W-:-:S05]  /*218f0*/  IADD3 R10, P6, PT, R10, R6, RZ ;  /* 0x000000060a0a7210 */ /* 0x004fca0007fde0ff */
[----:B------:R0:W-:Y:S04]  /*21900*/  STL [R1+0x8e4], R10 ;  /* 0x0008e40a01007387 */ /* 0x0001e80000100800 */
[----:B0-----:R-:W2:Y:S01]  /*21910*/  LDL.LU R10, [R1+0x508] ;  /* 0x00050800010a7983 */ /* 0x001ea20000300800 */
[----:B---3--:R-:W-:Y:S01]  /*21920*/  IMAD.X R9, R9, 0x1, R5, P5 ;  /* 0x0000000109097824 */ /* 0x008fe200028e0605 */
[----:B----4-:R-:W-:-:S04]  /*21930*/  IADD3 R36, P5, PT, R36, R6, RZ ;  /* 0x0000000624247210 */ /* 0x010fc80007fbe0ff */
[----:B------:R0:W-:Y:S01]  /*21940*/  STL [R1+0x530], R9 ;  /* 0x0005300901007387 */ /* 0x0001e20000100800 */
[--C-:B------:R-:W-:Y:S01]  /*21950*/  IMAD.X R35, R35, 0x1, R5.reuse, P4 ;  /* 0x0000000123237824 */ /* 0x100fe200020e0605 */
[----:B------:R-:W-:Y:S02]  /*21960*/  IADD3 R34, P4, PT, R34, R6, RZ ;  /* 0x0000000622227210 */ /* 0x000fe40007f9e0ff */
[----:B0-----:R-:W3:Y:S01]  /*21970*/  LDL.LU R9, [R1+0x8b4] ;  /* 0x0008b40001097983 */ /* 0x001ee20000300800 */
        /* <DEDUP_REMOVED lines=38> */
[----:B------:R-:W-:Y:S01]  /*21be0*/  STL [R1+0x50c], R18 ;  /* 0x00050c1201007387 */ /* 0x000fe20000100800 */
[----:B------:R-:W-:-:S03]  /*21bf0*/  IADD3 R15, P6, PT, R15, R6, RZ ;  /* 0x000000060f0f7210 */ /* 0x000fc60007fde0ff */
[----:B0-----:R-:W4:Y:S01]  /*21c00*/  LDL.LU R14, [R1+0x500] ;  /* 0x00050000010e7983 */ /* 0x001f220000300800 */
[----:B------:R-:W-:-:S03]  /*21c10*/  IMAD.X R13, R13, 0x1, R5, P5 ;  /* 0x000000010d0d7824 */ /* 0x000fc600028e0605 */
[----:B------:R-:W-:Y:S04]  /*21c20*/  STL [R1+0x8c8], R17 ;  /* 0x0008c81101007387 */ /* 0x000fe80000100800 */
[----:B------:R0:W-:Y:S04]  /*21c30*/  STL [R1+0x8b8], R13 ;  /* 0x0008b80d01007387 */ /* 0x0001e80000100800 */
[----:B------:R-:W-:Y:S01]  /*21c40*/  STL [R1+0x8c0], R16 ;  /* 0x0008c01001007387 */ /* 0x000fe20000100800 */
[----:B------:R-:W-:-:S03]  /*21c50*/  IADD3 R12, P5, PT, R12, R6, RZ ;  /* 0x000000060c0c7210 */ /* 0x000fc60007fbe0ff */
[----:B0-----:R-:W4:Y:S04]  /*21c60*/  LDL.LU R13, [R1+0x8ac] ;  /* 0x0008ac00010d7983 */ /* 0x001f280000300800 */
[----:B------:R-:W-:Y:S04]  /*21c70*/  STL [R1+0x4fc], R15 ;  /* 0x0004fc0f01007387 */ /* 0x000fe80000100800 */
[----:B------:R0:W-:Y:S04]  /*21c80*/  STL [R1+0x4f4], R12 ;  /* 0x0004f40c01007387 */ /* 0x0001e80000100800 */
[----:B0-----:R-:W4:Y:S01]  /*21c90*/  LDL.LU R12, [R1+0x4f8] ;  /* 0x0004f800010c7983 */ /* 0x001f220000300800 */
[----:B--2---:R-:W-:-:S05]  /*21ca0*/  IMAD.X R10, R10, 0x1, R5, P4 ;  /* 0x000000010a0a7824 */ /* 0x004fca00020e0605 */
[----:B------:R0:W-:Y:S04]  /*21cb0*/  STL [R1+0x508], R10 ;  /* 0x0005080a01007387 */ /* 0x0001e80000100800 */
[----:B0-----:R-:W2:Y:S04]  /*21cc0*/  LDL.LU R10, [R1+0x8a4] ;  /* 0x0008a400010a7983 */ /* 0x001ea80000300800 */
[----:B------:R-:W2:Y:S01]  /*21cd0*/  LDL.LU R36, [R1+0x4f0] ;  /* 0x0004f00001247983 */ /* 0x000ea20000300800 */
[----:B---3--:R-:W-:-:S03]  /*21ce0*/  IADD3 R9, P4, PT, R9, R6, RZ ;  /* 0x0000000609097210 */ /* 0x008fc60007f9e0ff */
[----:B------:R-:W3:Y:S04]  /*21cf0*/  LDL.LU R35, [R1+0x89c] ;  /* 0x00089c0001237983 */ /* 0x000ee80000300800 */
[----:B------:R-:W3:Y:S04]  /*21d00*/  LDL.LU R34, [R1+0x8b0] ;  /* 0x0008b00001227983 */ /* 0x000ee80000300800 */
[----:B------:R0:W-:Y:S04]  /*21d10*/  STL [R1+0x8b4], R9 ;  /* 0x0008b40901007387 */ /* 0x0001e80000100800 */
        /* <DEDUP_REMOVED lines=17> */
[----:B0-----:R-:W3:Y:S04]  /*21e30*/  LDL.LU R9, [R1+0x888] ;  /* 0x0008880001097983 */ /* 0x001ee80000300800 */
[----:B------:R-:W3:Y:S01]  /*21e40*/  LDL.LU R16, [R1+0x4c4] ;  /* 0x0004c40001107983 */ /* 0x000ee20000300800 */
[----:B----4-:R-:W-:-:S03]  /*21e50*/  IMAD.X R14, R14, 0x1, R5, P3 ;  /* 0x000000010e0e7824 */ /* 0x010fc600018e0605 */
[----:B------:R-:W4:Y:S04]  /*21e60*/  LDL.LU R15, [R1+0x880] ;  /* 0x00088000010f7983 */ /* 0x000f280000300800 */
[----:B------:R0:W-:Y:S04]  /*21e70*/  STL [R1+0x500], R14 ;  /* 0x0005000e01007387 */ /* 0x0001e80000100800 */
[----:B0-----:R-:W4:Y:S01]  /*21e80*/  LDL.LU R14, [R1+0x4bc] ;  /* 0x0004bc00010e7983 */ /* 0x001f220000300800 */
[----:B------:R-:W-:-:S05]  /*21e90*/  IADD3 R13, P3, PT, R13, R6, RZ ;  /* 0x000000060d0d7210 */ /* 0x000fca0007f7e0ff */
[----:B------:R0:W-:Y:S04]  /*21ea0*/  STL [R1+0x8ac], R13 ;  /* 0x0008ac0d01007387 */ /* 0x0001e80000100800 */
[----:B0-----:R-:W4:Y:S01]  /*21eb0*/  LDL.LU R13, [R1+0x878] ;  /* 0x00087800010d7983 */ /* 0x001f220000300800 */
[----:B------:R-:W-:-:S05]  /*21ec0*/  IMAD.X R12, R12, 0x1, R5, P6 ;  /* 0x000000010c0c7824 */ /* 0x000fca00030e0605 */
[----:B------:R0:W-:Y:S04]  /*21ed0*/  STL [R1+0x4f8], R12 ;  /* 0x0004f80c01007387 */ /* 0x0001e80000100800 */
[----:B0-----:R-:W4:Y:S01]  /*21ee0*/  LDL.LU R12, [R1+0x4b4] ;  /* 0x0004b400010c7983 */ /* 0x001f220000300800 */
[----:B--2---:R-:W-:-:S05]  /*21ef0*/  IADD3 R10, P6, PT, R10, R6, RZ ;  /* 0x000000060a0a7210 */ /* 0x004fca0007fde0ff */
[----:B------:R0:W-:Y:S04]  /*21f00*/  STL [R1+0x8a4], R10 ;  /* 0x0008a40a01007387 */ /* 0x0001e80000100800 */
[----:B0-----:R-:W2:Y:S01]  /*21f10*/  LDL.LU R10, [R1+0x4c8] ;  /* 0x0004c800010a7983 */ /* 0x001ea20000300800 */
[--C-:B------:R-:W-:Y:S01]  /*21f20*/  IMAD.X R36, R36, 0x1, R5.reuse, P5 ;  /* 0x0000000124247824 */ /* 0x100fe200028e0605 */
[-C--:B---3--:R-:W-:Y:S01]  /*21f30*/  IADD3 R35, P5, PT, R35, R6.reuse, RZ ;  /* 0x0000000623237210 */ /* 0x088fe20007fbe0ff */
[--C-:B------:R-:W-:Y:S01]  /*21f40*/  IMAD.X R34, R34, 0x1, R5.reuse, P4 ;  /* 0x0000000122227824 */ /* 0x100fe200020e0605 */
[----:B------:R-:W-:Y:S02]  /*21f50*/  IADD3 R33, P4, PT, R33, R6, RZ ;  /* 0x0000000621217210 */ /* 0x000fe40007f9e0ff */
        /* <DEDUP_REMOVED lines=37> */
[----:B----4-:R-:W-:Y:S02]  /*221b0*/  IMAD.X R15, R15, 0x1, R5, P6 ;  /* 0x000000010f0f7824 */ /* 0x010fe400030e0605 */
[----:B------:R-:W-:Y:S04]  /*221c0*/  STL [R1+0x890], R18 ;  /* 0x0008901201007387 */ /* 0x000fe80000100800 */
[----:B0-----:R-:W3:Y:S01]  /*221d0*/  LDL.LU R9, [R1+0x874] ;  /* 0x0008740001097983 */ /* 0x001ee20000300800 */
[----:B------:R-:W-:-:S03]  /*221e0*/  IADD3 R14, P6, PT, R14, R6, RZ ;  /* 0x000000060e0e7210 */ /* 0x000fc60007fde0ff */
[----:B------:R-:W-:Y:S04]  /*221f0*/  STL [R1+0x4cc], R17 ;  /* 0x0004cc1101007387 */ /* 0x000fe80000100800 */
[----:B------:R0:W-:Y:S04]  /*22200*/  STL [R1+0x4bc], R14 ;  /* 0x0004bc0e01007387 */ /* 0x0001e80000100800 */
[----:B------:R-:W-:Y:S04]  /*22210*/  STL [R1+0x4c4], R16 ;  /* 0x0004c41001007387 */ /* 0x000fe80000100800 */
[----:B0-----:R-:W4:Y:S01]  /*22220*/  LDL.LU R14, [R1+0x4c0] ;  /* 0x0004c000010e7983 */ /* 0x001f220000300800 */
[----:B------:R-:W-:-:S03]  /*22230*/  IMAD.X R13, R13, 0x1, R5, P5 ;  /* 0x000000010d0d7824 */ /* 0x000fc600028e0605 */
[----:B------:R-:W-:Y:S04]  /*22240*/  STL [R1+0x880], R15 ;  /* 0x0008800f01007387 */ /* 0x000fe80000100800 */
[----:B------:R0:W-:Y:S04]  /*22250*/  STL [R1+0x878], R13 ;  /* 0x0008780d01007387 */ /* 0x0001e80000100800 */
[----:B0-----:R-:W4:Y:S01]  /*22260*/  LDL.LU R13, [R1+0x86c] ;  /* 0x00086c00010d7983 */ /* 0x001f220000300800 */
[----:B------:R-:W-:-:S05]  /*22270*/  IADD3 R12, P5, PT, R12, R6, RZ ;  /* 0x000000060c0c7210 */ /* 0x000fca0007fbe0ff */
[----:B------:R0:W-:Y:S04]  /*22280*/  STL [R1+0x4b4], R12 ;  /* 0x0004b40c01007387 */ /* 0x0001e80000100800 */
[----:B0-----:R-:W4:Y:S04]  /*22290*/  LDL.LU R12, [R1+0x4b8] ;  /* 0x0004b800010c7983 */ /* 0x001f280000300800 */
[----:B------:R-:W4:Y:S04]  /*222a0*/  LDL.LU R36, [R1+0x864] ;  /* 0x0008640001247983 */ /* 0x000f280000300800 */
[----:B------:R-:W4:Y:S04]  /*222b0*/  LDL.LU R35, [R1+0x4b0] ;  /* 0x0004b00001237983 */ /* 0x000f280000300800 */
[----:B------:R-:W4:Y:S01]  /*222c0*/  LDL.LU R34, [R1+0x85c] ;  /* 0x00085c0001227983 */ /* 0x000f220000300800 */
[----:B--2---:R-:W-:-:S05]  /*222d0*/  IMAD.X R10, R10, 0x1, R5, P4 ;  /* 0x000000010a0a7824 */ /* 0x004fca00020e0605 */
[----:B------:R0:W-:Y:S04]  /*222e0*/  STL [R1+0x4c8], R10 ;  /* 0x0004c80a01007387 */ /* 0x0001e80000100800 */
[----:B------:R-:W2:Y:S04]  /*222f0*/  LDL.LU R33, [R1+0x870] ;  /* 0x0008700001217983 */ /* 0x000ea80000300800 */
        /* <DEDUP_REMOVED lines=16> */
[----:B0-----:R-:W2:Y:S04]  /*22400*/  LDL.LU R10, [R1+0x48c] ;  /* 0x00048c00010a7983 */ /* 0x001ea80000300800 */
[----:B------:R-:W2:Y:S04]  /*22410*/  LDL.LU R16, [R1+0x848] ;  /* 0x0008480001107983 */ /* 0x000ea80000300800 */
[----:B------:R-:W2:Y:S01]  /*22420*/  LDL.LU R15, [R1+0x484] ;  /* 0x00048400010f7983 */ /* 0x000ea20000300800 */
[----:B---3--:R-:W-:-:S05]  /*22430*/  IADD3 R9, P4, PT, R9, R6, RZ ;  /* 0x0000000609097210 */ /* 0x008fca0007f9e0ff */
[----:B------:R0:W-:Y:S04]  /*22440*/  STL [R1+0x874], R9 ;  /* 0x0008740901007387 */ /* 0x0001e80000100800 */
[----:B0-----:R-:W3:Y:S01]  /*22450*/  LDL.LU R9, [R1+0x840] ;  /* 0x0008400001097983 */ /* 0x001ee20000300800 */
[----:B----4-:R-:W-:-:S05]  /*22460*/  IMAD.X R14, R14, 0x1, R5, P3 ;  /* 0x000000010e0e7824 */ /* 0x010fca00018e0605 */
[----:B------:R0:W-:Y:S04]  /*22470*/  STL [R1+0x4c0], R14 ;  /* 0x0004c00e01007387 */ /* 0x0001e80000100800 */
[----:B0-----:R-:W4:Y:S01]  /*22480*/  LDL.LU R14, [R1+0x47c] ;  /* 0x00047c00010e7983 */ /* 0x001f220000300800 */
[----:B------:R-:W-:-:S05]  /*22490*/  IADD3 R13, P3, PT, R13, R6, RZ ;  /* 0x000000060d0d7210 */ /* 0x000fca0007f7e0ff */
[----:B------:R0:W-:Y:S04]  /*224a0*/  STL [R1+0x86c], R13 ;  /* 0x00086c0d01007387 */ /* 0x0001e80000100800 */
[----:B0-----:R-:W4:Y:S01]  /*224b0*/  LDL.LU R13, [R1+0x838] ;  /* 0x00083800010d7983 */ /* 0x001f220000300800 */
[----:B------:R-:W-:Y:S01]  /*224c0*/  IMAD.X R12, R12, 0x1, R5, P6 ;  /* 0x000000010c0c7824 */ /* 0x000fe200030e0605 */
[----:B------:R-:W-:-:S04]  /*224d0*/  IADD3 R36, P6, PT, R36, R6, RZ ;  /* 0x0000000624247210 */ /* 0x000fc80007fde0ff */
[----:B------:R0:W-:Y:S01]  /*224e0*/  STL [R1+0x4b8], R12 ;  /* 0x0004b80c01007387 */ /* 0x0001e20000100800 */
[--C-:B------:R-:W-:Y:S01]  /*224f0*/  IMAD.X R35, R35, 0x1, R5.reuse, P5 ;  /* 0x0000000123237824 */ /* 0x100fe200028e0605 */
[-C--:B------:R-:W-:Y:S02]  /*22500*/  IADD3 R34, P5, PT, R34, R6.reuse, RZ ;  /* 0x0000000622227210 */ /* 0x080fe40007fbe0ff */
[----:B0-----:R-:W4:Y:S04]  /*22510*/  LDL.LU R12, [R1+0x474] ;  /* 0x00047400010c7983 */ /* 0x001f280000300800 */
[----:B------:R-:W-:Y:S04]  /*22520*/  STL [R1+0x864], R36 ;  /* 0x0008642401007387 */ /* 0x000fe80000100800 */
[----:B------:R-:W-:Y:S04]  /*22530*/  STL [R1+0x4b0], R35 ;  /* 0x0004b02301007387 */ /* 0x000fe80000100800 */
[----:B------:R-:W-:Y:S01]  /*22540*/  STL [R1+0x85c], R34 ;  /* 0x00085c2201007387 */ /* 0x000fe20000100800 */
[----:B--2---:R-:W-:Y:S01]  /*22550*/  IMAD.X R33, R33, 0x1, R5, P4 ;  /* 0x0000000121217824 */ /* 0x004fe200020e0605 */
[----:B------:R-:W-:-:S04]  /*22560*/  IADD3 R32, P4, PT, R32, R6, RZ ;  /* 0x0000000620207210 */ /* 0x000fc80007f9e0ff */
        /* <DEDUP_REMOVED lines=27> */
[-C--:B------:R-:W-:Y:S01]  /*22720*/  IADD3 R18, P5, PT, R18, R6.reuse, RZ ;  /* 0x0000000612127210 */ /* 0x080fe20007fbe0ff */
[--C-:B------:R-:W-:Y:S01]  /*22730*/  IMAD.X R17, R17, 0x1, R5.reuse, P4 ;  /* 0x0000000111117824 */ /* 0x100fe200020e0605 */
[-C--:B------:R-:W-:Y:S01]  /*22740*/  IADD3 R10, P4, PT, R10, R6.reuse, RZ ;  /* 0x000000060a0a7210 */ /* 0x080fe20007f9e0ff */
[----:B------:R-:W-:Y:S04]  /*22750*/  STL [R1+0x490], R19 ;  /* 0x0004901301007387 */ /* 0x000fe80000100800 */
[----:B------:R0:W-:Y:S04]  /*22760*/  STL [R1+0x48c], R10 ;  /* 0x00048c0a01007387 */ /* 0x0001e80000100800 */
[----:B------:R-:W-:Y:S04]  /*22770*/  STL [R1+0x83c], R18 ;  /* 0x00083c1201007387 */ /* 0x000fe80000100800 */
[----:B0-----:R-:W2:Y:S01]  /*22780*/  LDL.LU R10, [R1+0x488] ;  /* 0x00048800010a7983 */ /* 0x001ea20000300800 */
[----:B------:R-:W-:Y:S01]  /*22790*/  IMAD.X R16, R16, 0x1, R5, P3 ;  /* 0x0000000110107824 */ /* 0x000fe200018e0605 */
[----:B------:R-:W-:-:S02]  /*227a0*/  IADD3 R15, P3, PT, R15, R6, RZ ;  /* 0x000000060f0f7210 */ /* 0x000fc40007f7e0ff */
[----:B------:R-:W-:Y:S01]  /*227b0*/  STL [R1+0x850], R17 ;  /* 0x0008501101007387 */ /* 0x000fe20000100800 */
[----:B---3--:R-:W-:-:S05]  /*227c0*/  IMAD.X R9, R9, 0x1, R5, P6 ;  /* 0x0000000109097824 */ /* 0x008fca00030e0605 */
[----:B------:R0:W-:Y:S04]  /*227d0*/  STL [R1+0x840], R9 ;  /* 0x0008400901007387 */ /* 0x0001e80000100800 */
[----:B------:R-:W-:Y:S04]  /*227e0*/  STL [R1+0x848], R16 ;  /* 0x0008481001007387 */ /* 0x000fe80000100800 */
[----:B0-----:R-:W3:Y:S01]  /*227f0*/  LDL.LU R9, [R1+0x834] ;  /* 0x0008340001097983 */ /* 0x001ee20000300800 */
[----:B----4-:R-:W-:-:S03]  /*22800*/  IADD3 R14, P6, PT, R14, R6, RZ ;  /* 0x000000060e0e7210 */ /* 0x010fc60007fde0ff */
[----:B------:R-:W-:Y:S04]  /*22810*/  STL [R1+0x484], R15 ;  /* 0x0004840f01007387 */ /* 0x000fe80000100800 */
[----:B------:R0:W-:Y:S04]  /*22820*/  STL [R1+0x47c], R14 ;  /* 0x00047c0e01007387 */ /* 0x0001e80000100800 */
[----:B0-----:R-:W4:Y:S01]  /*22830*/  LDL.LU R14, [R1+0x480] ;  /* 0x00048000010e7983 */ /* 0x001f220000300800 */
[----:B------:R-:W-:-:S05]  /*22840*/  IMAD.X R13, R13, 0x1, R5, P5 ;  /* 0x000000010d0d7824 */ /* 0x000fca00028e0605 */
[----:B------:R0:W-:Y:S04]  /*22850*/  STL [R1+0x838], R13 ;  /* 0x0008380d01007387 */ /* 0x0001e80000100800 */
[----:B0-----:R-:W4:Y:S01]  /*22860*/  LDL.LU R13, [R1+0x82c] ;  /* 0x00082c00010d7983 */ /* 0x001f220000300800 */
[----:B------:R-:W-:-:S03]  /*22870*/  IADD3 R12, P5, PT, R12, R6, RZ ;  /* 0x000000060c0c7210 */ /* 0x000fc60007fbe0ff */
        /* <DEDUP_REMOVED lines=24> */
[----:B--2---:R-:W-:-:S05]  /*22a00*/  IMAD.X R10, R10, 0x1, R5, P4 ;  /* 0x000000010a0a7824 */ /* 0x004fca00020e0605 */
[----:B------:R0:W-:Y:S04]  /*22a10*/  STL [R1+0x488], R10 ;  /* 0x0004880a01007387 */ /* 0x0001e80000100800 */
[----:B0-----:R-:W2:Y:S01]  /*22a20*/  LDL.LU R10, [R1+0x444] ;  /* 0x00044400010a7983 */ /* 0x001ea20000300800 */
[----:B---3--:R-:W-:-:S05]  /*22a30*/  IADD3 R9, P4, PT, R9, R6, RZ ;  /* 0x0000000609097210 */ /* 0x008fca0007f9e0ff */
[----:B------:R0:W-:Y:S04]  /*22a40*/  STL [R1+0x834], R9 ;  /* 0x0008340901007387 */ /* 0x0001e80000100800 */
[----:B0-----:R-:W3:Y:S01]  /*22a50*/  LDL.LU R9, [R1+0x800] ;  /* 0x0008000001097983 */ /* 0x001ee20000300800 */
[----:B----4-:R-:W-:-:S05]  /*22a60*/  IMAD.X R14, R14, 0x1, R5, P3 ;  /* 0x000000010e0e7824 */ /* 0x010fca00018e0605 */
[----:B------:R0:W-:Y:S04]  /*22a70*/  STL [R1+0x480], R14 ;  /* 0x0004800e01007387 */ /* 0x0001e80000100800 */
[----:B0-----:R-:W4:Y:S01]  /*22a80*/  LDL.LU R14, [R1+0x43c] ;  /* 0x00043c00010e7983 */ /* 0x001f220000300800 */
[----:B------:R-:W-:Y:S01]  /*22a90*/  IADD3 R13, P3, PT, R13, R6, RZ ;  /* 0x000000060d0d7210 */ /* 0x000fe20007f7e0ff */
[----:B------:R-:W-:-:S04]  /*22aa0*/  IMAD.X R36, R36, 0x1, R5, P6 ;  /* 0x0000000124247824 */ /* 0x000fc800030e0605 */
        /* <DEDUP_REMOVED lines=44> */
[----:B0-----:R-:W4:Y:S04]  /*22d70*/  LDL.LU R12, [R1+0x434] ;  /* 0x00043400010c7983 */ /* 0x001f280000300800 */
[----:B------:R-:W-:Y:S01]  /*22d80*/  STL [R1+0x7fc], R17 ;  /* 0x0007fc1101007387 */ /* 0x000fe20000100800 */
[----:B--2---:R-:W-:-:S05]  /*22d90*/  IADD3 R10, P3, PT, R10, R6, RZ ;  /* 0x000000060a0a7210 */ /* 0x004fca0007f7e0ff */
[----:B------:R0:W-:Y:S04]  /*22da0*/  STL [R1+0x444], R10 ;  /* 0x0004440a01007387 */ /* 0x0001e80000100800 */
[----:B------:R-:W-:Y:S04]  /*22db0*/  STL [R1+0x44c], R16 ;  /* 0x00044c1001007387 */ /* 0x000fe80000100800 */
[----:B0-----:R-:W2:Y:S04]  /*22dc0*/  LDL.LU R10, [R1+0x448] ;  /* 0x00044800010a7983 */ /* 0x001ea80000300800 */
[----:B------:R-:W-:Y:S01]  /*22dd0*/  STL [R1+0x808], R15 ;  /* 0x0008080f01007387 */ /* 0x000fe20000100800 */
[----:B---3--:R-:W-:-:S05]  /*22de0*/  IMAD.X R9, R9, 0x1, R5, P6 ;  /* 0x0000000109097824 */ /* 0x008fca00030e0605 */
[----:B------:R0:W-:Y:S04]  /*22df0*/  STL [R1+0x800], R9 ;  /* 0x0008000901007387 */ /* 0x0001e80000100800 */
[----:B0-----:R-:W3:Y:S01]  /*22e00*/  LDL.LU R9, [R1+0x7f4] ;  /* 0x0007f40001097983 */ /* 0x001ee20000300800 */
[----:B----4-:R-:W-:-:S05]  /*22e10*/  IADD3 R14, P6, PT, R14, R6, RZ ;  /* 0x000000060e0e7210 */ /* 0x010fca0007fde0ff */
[----:B------:R0:W-:Y:S04]  /*22e20*/  STL [R1+0x43c], R14 ;  /* 0x00043c0e01007387 */ /* 0x0001e80000100800 */
[----:B0-----:R-:W4:Y:S04]  /*22e30*/  LDL.LU R14, [R1+0x440] ;  /* 0x00044000010e7983 */ /* 0x001f280000300800 */
[----:B------:R-:W4:Y:S01]  /*22e40*/  LDL.LU R36, [R1+0x7ec] ;  /* 0x0007ec0001247983 */ /* 0x000f220000300800 */
[----:B------:R-:W-:-:S03]  /*22e50*/  IMAD.X R13, R13, 0x1, R5, P5 ;  /* 0x000000010d0d7824 */ /* 0x000fc600028e0605 */
        /* <DEDUP_REMOVED lines=21> */
[----:B------:R-:W4:Y:S01]  /*22fb0*/  LDL.LU R16, [R1+0x7d0] ;  /* 0x0007d00001107983 */ /* 0x000f220000300800 */
[----:B------:R-:W-:-:S03]  /*22fc0*/  IADD3 R12, P5, PT, R12, R6, RZ ;  /* 0x000000060c0c7210 */ /* 0x000fc60007fbe0ff */
[----:B------:R-:W4:Y:S04]  /*22fd0*/  LDL.LU R15, [R1+0x40c] ;  /* 0x00040c00010f7983 */ /* 0x000f280000300800 */
[----:B------:R0:W-:Y:S04]  /*22fe0*/  STL [R1+0x434], R12 ;  /* 0x0004340c01007387 */ /* 0x0001e80000100800 */
[----:B0-----:R-:W4:Y:S01]  /*22ff0*/  LDL.LU R12, [R1+0x7c8] ;  /* 0x0007c800010c7983 */ /* 0x001f220000300800 */
[----:B--2---:R-:W-:-:S05]  /*23000*/  IMAD.X R10, R10, 0x1, R5, P4 ;  /* 0x000000010a0a7824 */ /* 0x004fca00020e0605 */
[----:B------:R0:W-:Y:S04]  /*23010*/  STL [R1+0x448], R10 ;  /* 0x0004480a01007387 */ /* 0x0001e80000100800 */
[----:B0-----:R-:W2:Y:S01]  /*23020*/  LDL.LU R10, [R1+0x404] ;  /* 0x00040400010a7983 */ /* 0x001ea20000300800 */
[----:B---3--:R-:W-:-:S05]  /*23030*/  IADD3 R9, P4, PT, R9, R6, RZ ;  /* 0x0000000609097210 */ /* 0x008fca0007f9e0ff */
[----:B------:R0:W-:Y:S04]  /*23040*/  STL [R1+0x7f4], R9 ;  /* 0x0007f40901007387 */ /* 0x0001e80000100800 */
[----:B0-----:R-:W3:Y:S01]  /*23050*/  LDL.LU R9, [R1+0x7c0] ;  /* 0x0007c00001097983 */ /* 0x001ee20000300800 */
[----:B----4-:R-:W-:Y:S01]  /*23060*/  IMAD.X R14, R14, 0x1, R5, P3 ;  /* 0x000000010e0e7824 */ /* 0x010fe200018e0605 */
[----:B------:R-:W-:-:S04]  /*23070*/  IADD3 R36, P3, PT, R36, R6, RZ ;  /* 0x0000000624247210 */ /* 0x000fc80007f7e0ff */
        /* <DEDUP_REMOVED lines=48> */
[----:B------:R-:W-:Y:S04]  /*23380*/  STL [R1+0x7d0], R16 ;  /* 0x0007d01001007387 */ /* 0x000fe80000100800 */
[----:B0-----:R-:W4:Y:S04]  /*23390*/  LDL.LU R12, [R1+0x3f4] ;  /* 0x0003f400010c7983 */ /* 0x001f280000300800 */
[----:B------:R-:W-:Y:S01]  /*233a0*/  STL [R1+0x40c], R15 ;  /* 0x00040c0f01007387 */ /* 0x000fe20000100800 */
[----:B--2---:R-:W-:-:S05]  /*233b0*/  IADD3 R10, P3, PT, R10, R6, RZ ;  /* 0x000000060a0a7210 */ /* 0x004fca0007f7e0ff */
[----:B------:R0:W-:Y:S04]  /*233c0*/  STL [R1+0x404], R10 ;  /* 0x0004040a01007387 */ /* 0x0001e80000100800 */
[----:B0-----:R-:W2:Y:S01]  /*233d0*/  LDL.LU R10, [R1+0x408] ;  /* 0x00040800010a7983 */ /* 0x001ea20000300800 */
[----:B---3--:R-:W-:-:S05]  /*233e0*/  IMAD.X R9, R9, 0x1, R5, P6 ;  /* 0x0000000109097824 */ /* 0x008fca00030e0605 */
[----:B------:R0:W-:Y:S04]  /*233f0*/  STL [R1+0x7c0], R9 ;  /* 0x0007c00901007387 */ /* 0x0001e80000100800 */
[----:B0-----:R-:W3:Y:S04]  /*23400*/  LDL.LU R9, [R1+0x7b4] ;  /* 0x0007b40001097983 */ /* 0x001ee80000300800 */
[----:B------:R-:W3:Y:S01]  /*23410*/  LDL.LU R36, [R1+0x400] ;  /* 0x0004000001247983 */ /* 0x000ee20000300800 */
[----:B----4-:R-:W-:-:S03]  /*23420*/  IADD3 R14, P6, PT, R14, R6, RZ ;  /* 0x000000060e0e7210 */ /* 0x010fc60007fde0ff */
        /* <DEDUP_REMOVED lines=22> */
[----:B------:R-:W-:-:S03]  /*23590*/  IMAD.X R13, R13, 0x1, R5, P5 ;  /* 0x000000010d0d7824 */ /* 0x000fc600028e0605 */
[----:B------:R-:W4:Y:S04]  /*235a0*/  LDL.LU R15, [R1+0x790] ;  /* 0x00079000010f7983 */ /* 0x000f280000300800 */
[----:B------:R0:W-:Y:S04]  /*235b0*/  STL [R1+0x7b8], R13 ;  /* 0x0007b80d01007387 */ /* 0x0001e80000100800 */
[----:B0-----:R-:W4:Y:S01]  /*235c0*/  LDL.LU R13, [R1+0x3cc] ;  /* 0x0003cc00010d7983 */ /* 0x001f220000300800 */
[----:B------:R-:W-:-:S05]  /*235d0*/  IADD3 R12, P5, PT, R12, R6, RZ ;  /* 0x000000060c0c7210 */ /* 0x000fca0007fbe0ff */
[----:B------:R0:W-:Y:S04]  /*235e0*/  STL [R1+0x3f4], R12 ;  /* 0x0003f40c01007387 */ /* 0x0001e80000100800 */
[----:B0-----:R-:W4:Y:S01]  /*235f0*/  LDL.LU R12, [R1+0x788] ;  /* 0x00078800010c7983 */ /* 0x001f220000300800 */
[----:B--2---:R-:W-:-:S05]  /*23600*/  IMAD.X R10, R10, 0x1, R5, P4 ;  /* 0x000000010a0a7824 */ /* 0x004fca00020e0605 */
[----:B------:R0:W-:Y:S04]  /*23610*/  STL [R1+0x408], R10 ;  /* 0x0004080a01007387 */ /* 0x0001e80000100800 */
[----:B0-----:R-:W2:Y:S01]  /*23620*/  LDL.LU R10, [R1+0x3c4] ;  /* 0x0003c400010a7983 */ /* 0x001ea20000300800 */
[----:B---3--:R-:W-:Y:S01]  /*23630*/  IADD3 R9, P4, PT, R9, R6, RZ ;  /* 0x0000000609097210 */ /* 0x008fe20007f9e0ff */
[----:B------:R-:W-:-:S04]  /*23640*/  IMAD.X R36, R36, 0x1, R5, P3 ;  /* 0x0000000124247824 */ /* 0x000fc800018e0605 */
[----:B------:R0:W-:Y:S01]  /*23650*/  STL [R1+0x7b4], R9 ;  /* 0x0007b40901007387 */ /* 0x0001e20000100800 */
[-C--:B----4-:R-:W-:Y:S01]  /*23660*/  IADD3 R35, P3, PT, R35, R6.reuse, RZ ;  /* 0x0000000623237210 */ /* 0x090fe20007f7e0ff */
[----:B------:R-:W-:Y:S02]  /*23670*/  IMAD.X R34, R34, 0x1, R5, P6 ;  /* 0x0000000122227824 */ /* 0x000fe400030e0605 */
[----:B0-----:R-:W3:Y:S01]  /*23680*/  LDL.LU R9, [R1+0x780] ;  /* 0x0007800001097983 */ /* 0x001ee20000300800 */
        /* <DEDUP_REMOVED lines=37> */
[----:B------:R0:W-:Y:S01]  /*238e0*/  STL [R1+0x3d0], R14 ;  /* 0x0003d00e01007387 */ /* 0x0001e20000100800 */
[----:B------:R-:W-:-:S03]  /*238f0*/  IMAD.X R15, R15, 0x1, R5, P4 ;  /* 0x000000010f0f7824 */ /* 0x000fc600020e0605 */
[----:B------:R-:W-:Y:S04]  /*23900*/  STL [R1+0x3d8], R18 ;  /* 0x0003d81201007387 */ /* 0x000fe80000100800 */
[----:B0-----:R-:W4:Y:S01]  /*23910*/  LDL.LU R14, [R1+0x3bc] ;  /* 0x0003bc00010e7983 */ /* 0x001f220000300800 */
        /* <DEDUP_REMOVED lines=9> */
[----:B--2---:R-:W-:-:S05]  /*239b0*/  IADD3 R10, P3, PT, R10, R6, RZ ;  /* 0x000000060a0a7210 */ /* 0x004fca0007f7e0ff */
[----:B------:R0:W-:Y:S04]  /*239c0*/  STL [R1+0x3c4], R10 ;  /* 0x0003c40a01007387 */ /* 0x0001e80000100800 */
[----:B0-----:R-:W2:Y:S04]  /*239d0*/  LDL.LU R10, [R1+0x3c8] ;  /* 0x0003c800010a7983 */ /* 0x001ea80000300800 */
[----:B------:R-:W2:Y:S04]  /*239e0*/  LDL.LU R36, [R1+0x774] ;  /* 0x0007740001247983 */ /* 0x000ea80000300800 */
[----:B------:R-:W2:Y:S01]  /*239f0*/  LDL.LU R35, [R1+0x3c0] ;  /* 0x0003c00001237983 */ /* 0x000ea20000300800 */
[----:B---3--:R-:W-:-:S03]  /*23a00*/  IMAD.X R9, R9, 0x1, R5, P6 ;  /* 0x0000000109097824 */ /* 0x008fc600030e0605 */
        /* <DEDUP_REMOVED lines=20> */
[----:B------:R-:W3:Y:S04]  /*23b50*/  LDL.LU R16, [R1+0x390] ;  /* 0x0003900001107983 */ /* 0x000ee80000300800 */
[----:B------:R-:W3:Y:S01]  /*23b60*/  LDL.LU R15, [R1+0x73c] ;  /* 0x00073c00010f7983 */ /* 0x000ee20000300800 */
[----:B----4-:R-:W-:-:S05]  /*23b70*/  IADD3 R14, P6, PT, R14, R6, RZ ;  /* 0x000000060e0e7210 */ /* 0x010fca0007fde0ff */
[----:B------:R0:W-:Y:S04]  /*23b80*/  STL [R1+0x3bc], R14 ;  /* 0x0003bc0e01007387 */ /* 0x0001e80000100800 */
[----:B0-----:R-:W4:Y:S01]  /*23b90*/  LDL.LU R14, [R1+0x750] ;  /* 0x00075000010e7983 */ /* 0x001f220000300800 */
[----:B------:R-:W-:-:S05]  /*23ba0*/  IMAD.X R13, R13, 0x1, R5, P5 ;  /* 0x000000010d0d7824 */ /* 0x000fca00028e0605 */
        /* <DEDUP_REMOVED lines=8> */
[-C--:B------:R-:W-:Y:S01]  /*23c30*/  IADD3 R36, P4, PT, R36, R6.reuse, RZ ;  /* 0x0000000624247210 */ /* 0x080fe20007f9e0ff */
[--C-:B------:R-:W-:Y:S01]  /*23c40*/  IMAD.X R35, R35, 0x1, R5.reuse, P3 ;  /* 0x0000000123237824 */ /* 0x100fe200018e0605 */
[-C--:B---3--:R-:W-:Y:S01]  /*23c50*/  IADD3 R34, P3, PT, R34, R6.reuse, RZ ;  /* 0x0000000622227210 */ /* 0x088fe20007f7e0ff */
[----:B------:R-:W-:Y:S02]  /*23c60*/  IMAD.X R33, R33, 0x1, R5, P6 ;  /* 0x0000000121217824 */ /* 0x000fe400030e0605 */
        /* <DEDUP_REMOVED lines=39> */
[----:B0-----:R-:W3:Y:S04]  /*23ee0*/  LDL.LU R9, [R1+0x740] ;  /* 0x0007400001097983 */ /* 0x001ee80000300800 */
[----:B------:R-:W-:Y:S01]  /*23ef0*/  STL [R1+0x398], R17 ;  /* 0x0003981101007387 */ /* 0x000fe20000100800 */
[----:B----4-:R-:W-:-:S05]  /*23f00*/  IMAD.X R14, R14, 0x1, R5, P4 ;  /* 0x000000010e0e7824 */ /* 0x010fca00020e0605 */
[----:B------:R0:W-:Y:S04]  /*23f10*/  STL [R1+0x750], R14 ;  /* 0x0007500e01007387 */ /* 0x0001e80000100800 */
[----:B------:R-:W-:Y:S04]  /*23f20*/  STL [R1+0x390], R16 ;  /* 0x0003901001007387 */ /* 0x000fe80000100800 */
[----:B0-----:R-:W4:Y:S01]  /*23f30*/  LDL.LU R14, [R1+0x37c] ;  /* 0x00037c00010e7983 */ /* 0x001f220000300800 */
[----:B------:R-:W-:-:S03]  /*23f40*/  IADD3 R13, P4, PT, R13, R6, RZ ;  /* 0x000000060d0d7210 */ /* 0x000fc60007f9e0ff */
[----:B------:R-:W-:Y:S04]  /*23f50*/  STL [R1+0x73c], R15 ;  /* 0x00073c0f01007387 */ /* 0x000fe80000100800 */
[----:B------:R0:W-:Y:S04]  /*23f60*/  STL [R1+0x38c], R13 ;  /* 0x00038c0d01007387 */ /* 0x0001e80000100800 */
[----:B0-----:R-:W4:Y:S01]  /*23f70*/  LDL.LU R13, [R1+0x738] ;  /* 0x00073800010d7983 */ /* 0x001f220000300800 */
[----:B------:R-:W-:-:S05]  /*23f80*/  IMAD.X R12, R12, 0x1, R5, P3 ;  /* 0x000000010c0c7824 */ /* 0x000fca00018e0605 */
[----:B------:R0:W-:Y:S04]  /*23f90*/  STL [R1+0x748], R12 ;  /* 0x0007480c01007387 */ /* 0x0001e80000100800 */
[----:B0-----:R-:W4:Y:S04]  /*23fa0*/  LDL.LU R12, [R1+0x374] ;  /* 0x00037400010c7983 */ /* 0x001f280000300800 */
[----:B------:R-:W4:Y:S04]  /*23fb0*/  LDL.LU R36, [R1+0x388] ;  /* 0x0003880001247983 */ /* 0x000f280000300800 */
[----:B------:R-:W4:Y:S04]  /*23fc0*/  LDL.LU R35, [R1+0x734] ;  /* 0x0007340001237983 */ /* 0x000f280000300800 */
[----:B------:R-:W4:Y:S01]  /*23fd0*/  LDL.LU R34, [R1+0x380] ;  /* 0x0003800001227983 */ /* 0x000f220000300800 */
[----:B--2---:R-:W-:-:S05]  /*23fe0*/  IADD3 R10, P3, PT, R10, R6, RZ ;  /* 0x000000060a0a7210 */ /* 0x004fca0007f7e0ff */
        /* <DEDUP_REMOVED lines=21> */
[----:B---3--:R-:W-:-:S05]  /*24140*/  IMAD.X R9, R9, 0x1, R5, P6 ;  /* 0x0000000109097824 */ /* 0x008fca00030e0605 */
[----:B------:R0:W-:Y:S04]  /*24150*/  STL [R1+0x740], R9 ;  /* 0x0007400901007387 */ /* 0x0001e80000100800 */
[----:B0-----:R-:W3:Y:S01]  /*24160*/  LDL.LU R9, [R1+0x6fc] ;  /* 0x0006fc0001097983 */ /* 0x001ee20000300800 */
[----:B----4-:R-:W-:-:S05]  /*24170*/  IADD3 R14, P6, PT, R14, R6, RZ ;  /* 0x000000060e0e7210 */ /* 0x010fca0007fde0ff */
[----:B------:R0:W-:Y:S04]  /*24180*/  STL [R1+0x37c], R14 ;  /* 0x00037c0e01007387 */ /* 0x0001e80000100800 */
[----:B0-----:R-:W4:Y:S01]  /*24190*/  LDL.LU R14, [R1+0x710] ;  /* 0x00071000010e7983 */ /* 0x001f220000300800 */
[----:B------:R-:W-:-:S05]  /*241a0*/  IMAD.X R13, R13, 0x1, R5, P5 ;  /* 0x000000010d0d7824 */ /* 0x000fca00028e0605 */
[----:B------:R0:W-:Y:S04]  /*241b0*/  STL [R1+0x738], R13 ;  /* 0x0007380d01007387 */ /* 0x0001e80000100800 */
[----:B0-----:R-:W4:Y:S01]  /*241c0*/  LDL.LU R13, [R1+0x34c] ;  /* 0x00034c00010d7983 */ /* 0x001f220000300800 */
[----:B------:R-:W-:Y:S01]  /*241d0*/  IADD3 R12, P5, PT, R12, R6, RZ ;  /* 0x000000060c0c7210 */ /* 0x000fe20007fbe0ff */
[----:B------:R-:W-:-:S04]  /*241e0*/  IMAD.X R36, R36, 0x1, R5, P4 ;  /* 0x0000000124247824 */ /* 0x000fc800020e0605 */
[----:B------:R0:W-:Y:S01]  /*241f0*/  STL [R1+0x374], R12 ;  /* 0x0003740c01007387 */ /* 0x0001e20000100800 */
[-C--:B------:R-:W-:Y:S01]  /*24200*/  IADD3 R35, P4, PT, R35, R6.reuse, RZ ;  /* 0x0000000623237210 */ /* 0x080fe20007f9e0ff */
[--C-:B------:R-:W-:Y:S02]  /*24210*/  IMAD.X R34, R34, 0x1, R5.reuse, P3 ;  /* 0x0000000122227824 */ /* 0x100fe400018e0605 */
[----:B0-----:R-:W4:Y:S04]  /*24220*/  LDL.LU R12, [R1+0x708] ;  /* 0x00070800010c7983 */ /* 0x001f280000300800 */
[----:B------:R-:W-:Y:S04]  /*24230*/  STL [R1+0x388], R36 ;  /* 0x0003882401007387 */ /* 0x000fe80000100800 */
[----:B------:R-:W-:Y:S04]  /*24240*/  STL [R1+0x734], R35 ;  /* 0x0007342301007387 */ /* 0x000fe80000100800 */
[----:B------:R-:W-:Y:S01]  /*24250*/  STL [R1+0x380], R34 ;  /* 0x0003802201007387 */ /* 0x000fe20000100800 */
[----:B--2---:R-:W-:Y:S01]  /*24260*/  IADD3 R33, P3, PT, R33, R6, RZ ;  /* 0x0000000621217210 */ /* 0x004fe20007f7e0ff */
[----:B------:R-:W-:-:S04]  /*24270*/  IMAD.X R32, R32, 0x1, R5, P6 ;  /* 0x0000000120207824 */ /* 0x000fc800030e0605 */
        /* <DEDUP_REMOVED lines=29> */
[----:B------:R-:W-:-:S05]  /*24450*/  IMAD.X R10, R10, 0x1, R5, P6 ;  /* 0x000000010a0a7824 */ /* 0x000fca00030e0605 */
[----:B------:R0:W-:Y:S04]  /*24460*/  STL [R1+0x358], R10 ;  /* 0x0003580a01007387 */ /* 0x0001e80000100800 */
[----:B------:R-:W-:Y:S04]  /*24470*/  STL [R1+0x360], R18 ;  /* 0x0003601201007387 */ /* 0x000fe80000100800 */
[----:B0-----:R-:W2:Y:S01]  /*24480*/  LDL.LU R10, [R1+0x344] ;  /* 0x00034400010a7983 */ /* 0x001ea20000300800 */
[-C--:B------:R-:W-:Y:S01]  /*24490*/  IADD3 R17, P3, PT, R17, R6.reuse, RZ ;  /* 0x0000000611117210 */ /* 0x080fe20007f7e0ff */
[----:B------:R-:W-:Y:S01]  /*244a0*/  IMAD.X R15, R15, 0x1, R5, P5 ;  /* 0x000000010f0f7824 */ /* 0x000fe200028e0605 */
[----:B------:R-:W-:-:S03]  /*244b0*/  IADD3 R16, P6, PT, R16, R6, RZ ;  /* 0x0000000610107210 */ /* 0x000fc60007fde0ff */
[----:B------:R-:W-:Y:S01]  /*244c0*/  STL [R1+0x70c], R17 ;  /* 0x00070c1101007387 */ /* 0x000fe20000100800 */
[----:B---3--:R-:W-:-:S05]  /*244d0*/  IADD3 R9, P5, PT, R9, R6, RZ ;  /* 0x0000000609097210 */ /* 0x008fca0007fbe0ff */
[----:B------:R0:W-:Y:S04]  /*244e0*/  STL [R1+0x6fc], R9 ;  /* 0x0006fc0901007387 */ /* 0x0001e80000100800 */
[----:B------:R-:W-:Y:S04]  /*244f0*/  STL [R1+0x704], R16 ;  /* 0x0007041001007387 */ /* 0x000fe80000100800 */
[----:B0-----:R-:W3:Y:S04]  /*24500*/  LDL.LU R9, [R1+0x700] ;  /* 0x0007000001097983 */ /* 0x001ee80000300800 */
[----:B------:R-:W-:Y:S01]  /*24510*/  STL [R1+0x350], R15 ;  /* 0x0003500f01007387 */ /* 0x000fe20000100800 */
[----:B----4-:R-:W-:-:S05]  /*24520*/  IMAD.X R14, R14, 0x1, R5, P4 ;  /* 0x000000010e0e7824 */ /* 0x010fca00020e0605 */
[----:B------:R0:W-:Y:S04]  /*24530*/  STL [R1+0x710], R14 ;  /* 0x0007100e01007387 */ /* 0x0001e80000100800 */
[----:B0-----:R-:W4:Y:S01]  /*24540*/  LDL.LU R14, [R1+0x33c] ;  /* 0x00033c00010e7983 */ /* 0x001f220000300800 */
[----:B------:R-:W-:-:S05]  /*24550*/  IADD3 R13, P4, PT, R13, R6, RZ ;  /* 0x000000060d0d7210 */ /* 0x000fca0007f9e0ff */
        /* <DEDUP_REMOVED lines=31> */
[----:B------:R0:W-:Y:S04]  /*24750*/  STL [R1+0x700], R9 ;  /* 0x0007000901007387 */ /* 0x0001e80000100800 */
[----:B0-----:R-:W3:Y:S01]  /*24760*/  LDL.LU R9, [R1+0x6bc] ;  /* 0x0006bc0001097983 */ /* 0x001ee20000300800 */
[----:B----4-:R-:W-:-:S05]  /*24770*/  IADD3 R14, P6, PT, R14, R6, RZ ;  /* 0x000000060e0e7210 */ /* 0x010fca0007fde0ff */
[----:B------:R0:W-:Y:S04]  /*24780*/  STL [R1+0x33c], R14 ;  /* 0x00033c0e01007387 */ /* 0x0001e80000100800 */
[----:B0-----:R-:W4:Y:S01]  /*24790*/  LDL.LU R14, [R1+0x6d0] ;  /* 0x0006d000010e7983 */ /* 0x001f220000300800 */
[----:B------:R-:W-:Y:S01]  /*247a0*/  IMAD.X R13, R13, 0x1, R5, P5 ;  /* 0x000000010d0d7824 */ /* 0x000fe200028e0605 */
        /* <DEDUP_REMOVED lines=50> */
[----:B------:R-:W-:-:S05]  /*24ad0*/  IADD3 R15, P6, PT, R15, R6, RZ ;  /* 0x000000060f0f7210 */ /* 0x000fca0007fde0ff */
[----:B------:R-:W-:Y:S01]  /*24ae0*/  STL [R1+0x6c4], R15 ;  /* 0x0006c40f01007387 */ /* 0x000fe20000100800 */
[----:B---3--:R-:W-:-:S05]  /*24af0*/  IADD3 R9, P5, PT, R9, R6, RZ ;  /* 0x0000000609097210 */ /* 0x008fca0007fbe0ff */
[----:B------:R0:W-:Y:S04]  /*24b00*/  STL [R1+0x6bc], R9 ;  /* 0x0006bc0901007387 */ /* 0x0001e80000100800 */
[----:B0-----:R-:W3:Y:S01]  /*24b10*/  LDL.LU R9, [R1+0x6c0] ;  /* 0x0006c00001097983 */ /* 0x001ee20000300800 */
[----:B----4-:R-:W-:-:S05]  /*24b20*/  IMAD.X R14, R14, 0x1, R5, P4 ;  /* 0x000000010e0e7824 */ /* 0x010fca00020e0605 */
[----:B------:R0:W-:Y:S04]  /*24b30*/  STL [R1+0x6d0], R14 ;  /* 0x0006d00e01007387 */ /* 0x0001e80000100800 */
[----:B0-----:R-:W4:Y:S04]  /*24b40*/  LDL.LU R14, [R1+0x2fc] ;  /* 0x0002fc00010e7983 */ /* 0x001f280000300800 */
[----:B------:R-:W4:Y:S01]  /*24b50*/  LDL.LU R36, [R1+0x6b8] ;  /* 0x0006b80001247983 */ /* 0x000f220000300800 */
[----:B------:R-:W-:-:S03]  /*24b60*/  IADD3 R13, P4, PT, R13, R6, RZ ;  /* 0x000000060d0d7210 */ /* 0x000fc60007f9e0ff */
        /* <DEDUP_REMOVED lines=26> */
[----:B--2---:R-:W-:-:S05]  /*24d10*/  IADD3 R10, P3, PT, R10, R6, RZ ;  /* 0x000000060a0a7210 */ /* 0x004fca0007f7e0ff */
[----:B------:R0:W-:Y:S04]  /*24d20*/  STL [R1+0x304], R10 ;  /* 0x0003040a01007387 */ /* 0x0001e80000100800 */
[----:B0-----:R-:W2:Y:S01]  /*24d30*/  LDL.LU R10, [R1+0x2d0] ;  /* 0x0002d000010a7983 */ /* 0x001ea20000300800 */
[----:B---3--:R-:W-:-:S05]  /*24d40*/  IMAD.X R9, R9, 0x1, R5, P6 ;  /* 0x0000000109097824 */ /* 0x008fca00030e0605 */
[----:B------:R0:W-:Y:S04]  /*24d50*/  STL [R1+0x6c0], R9 ;  /* 0x0006c00901007387 */ /* 0x0001e80000100800 */
[----:B0-----:R-:W3:Y:S01]  /*24d60*/  LDL.LU R9, [R1+0x67c] ;  /* 0x00067c0001097983 */ /* 0x001ee20000300800 */
[----:B----4-:R-:W-:Y:S01]  /*24d70*/  IADD3 R14, P6, PT, R14, R6, RZ ;  /* 0x000000060e0e7210 */ /* 0x010fe20007fde0ff */
        /* <DEDUP_REMOVED lines=56> */
[----:B------:R0:W-:Y:S04]  /*25100*/  STL [R1+0x67c], R9 ;  /* 0x00067c0901007387 */ /* 0x0001e80000100800 */
[----:B0-----:R-:W3:Y:S04]  /*25110*/  LDL.LU R9, [R1+0x680] ;  /* 0x0006800001097983 */ /* 0x001ee80000300800 */
[----:B------:R-:W3:Y:S04]  /*25120*/  LDL.LU R36, [R1+0x2bc] ;  /* 0x0002bc0001247983 */ /* 0x000ee80000300800 */
[----:B------:R-:W3:Y:S01]  /*25130*/  LDL.LU R35, [R1+0x678] ;  /* 0x0006780001237983 */ /* 0x000ee20000300800 */
[----:B----4-:R-:W-:-:S03]  /*25140*/  IMAD.X R14, R14, 0x1, R5, P4 ;  /* 0x000000010e0e7824 */ /* 0x010fc600020e0605 */
        /* <DEDUP_REMOVED lines=31> */
[----:B---3--:R-:W-:-:S05]  /*25340*/  IMAD.X R9, R9, 0x1, R5, P6 ;  /* 0x0000000109097824 */ /* 0x008fca00030e0605 */
[----:B------:R0:W-:Y:S01]  /*25350*/  STL [R1+0x680], R9 ;  /* 0x0006800901007387 */ /* 0x0001e20000100800 */
[-C--:B------:R-:W-:Y:S01]  /*25360*/  IADD3 R36, P6, PT, R36, R6.reuse, RZ ;  /* 0x0000000624247210 */ /* 0x080fe20007fde0ff */
[--C-:B------:R-:W-:Y:S01]  /*25370*/  IMAD.X R35, R35, 0x1, R5.reuse, P5 ;  /* 0x0000000123237824 */ /* 0x100fe200028e0605 */
[----:B----4-:R-:W-:Y:S01]  /*25380*/  IADD3 R34, P5, PT, R34, R6, RZ ;  /* 0x0000000622227210 */ /* 0x010fe20007fbe0ff */
        /* <DEDUP_REMOVED lines=38> */
[----:B------:R0:W-:Y:S04]  /*255f0*/  STL [R1+0x648], R14 ;  /* 0x0006480e01007387 */ /* 0x0001e80000100800 */
[----:B------:R-:W-:Y:S01]  /*25600*/  STL [R1+0x650], R18 ;  /* 0x0006501201007387 */ /* 0x000fe20000100800 */
[----:B------:R-:W-:-:S03]  /*25610*/  IADD3 R15, P3, PT, R15, R6, RZ ;  /* 0x000000060f0f7210 */ /* 0x000fc60007f7e0ff */
[----:B0-----:R-:W4:Y:S04]  /*25620*/  LDL.LU R14, [R1+0x644] ;  /* 0x00064400010e7983 */ /* 0x001f280000300800 */
[----:B------:R-:W-:Y:S01]  /*25630*/  STL [R1+0x2ac], R17 ;  /* 0x0002ac1101007387 */ /* 0x000fe20000100800 */
[----:B------:R-:W-:-:S05]  /*25640*/  IMAD.X R13, R13, 0x1, R5, P6 ;  /* 0x000000010d0d7824 */ /* 0x000fca00030e0605 */
[----:B------:R0:W-:Y:S04]  /*25650*/  STL [R1+0x29c], R13 ;  /* 0x00029c0d01007387 */ /* 0x0001e80000100800 */
[----:B------:R-:W-:Y:S04]  /*25660*/  STL [R1+0x2a4], R16 ;  /* 0x0002a41001007387 */ /* 0x000fe80000100800 */
[----:B0-----:R-:W4:Y:S01]  /*25670*/  LDL.LU R13, [R1+0x298] ;  /* 0x00029800010d7983 */ /* 0x001f220000300800 */
[----:B------:R-:W-:-:S03]  /*25680*/  IADD3 R12, P6, PT, R12, R6, RZ ;  /* 0x000000060c0c7210 */ /* 0x000fc60007fde0ff */
[----:B------:R-:W-:Y:S04]  /*25690*/  STL [R1+0x640], R15 ;  /* 0x0006400f01007387 */ /* 0x000fe80000100800 */
[----:B------:R0:W-:Y:S04]  /*256a0*/  STL [R1+0x638], R12 ;  /* 0x0006380c01007387 */ /* 0x0001e80000100800 */
[----:B0-----:R-:W4:Y:S01]  /*256b0*/  LDL.LU R12, [R1+0x63c] ;  /* 0x00063c00010c7983 */ /* 0x001f220000300800 */
[----:B--2---:R-:W-:-:S05]  /*256c0*/  IMAD.X R10, R10, 0x1, R5, P5 ;  /* 0x000000010a0a7824 */ /* 0x004fca00028e0605 */
[----:B------:R0:W-:Y:S04]  /*256d0*/  STL [R1+0x64c], R10 ;  /* 0x00064c0a01007387 */ /* 0x0001e80000100800 */
[----:B0-----:R-:W2:Y:S04]  /*256e0*/  LDL.LU R10, [R1+0x290] ;  /* 0x00029000010a7983 */ /* 0x001ea80000300800 */
[----:B------:R-:W2:Y:S04]  /*256f0*/  LDL.LU R36, [R1+0x634] ;  /* 0x0006340001247983 */ /* 0x000ea80000300800 */
[----:B------:R-:W2:Y:S01]  /*25700*/  LDL.LU R35, [R1+0x288] ;  /* 0x0002880001237983 */ /* 0x000ea20000300800 */
[----:B---3--:R-:W-:-:S03]  /*25710*/  IADD3 R9, P5, PT, R9, R6, RZ ;  /* 0x0000000609097210 */ /* 0x008fc60007fbe0ff */
        /* <DEDUP_REMOVED lines=22> */
[----:B----4-:R-:W-:-:S05]  /*25880*/  IMAD.X R14, R14, 0x1, R5, P4 ;  /* 0x000000010e0e7824 */ /* 0x010fca00020e0605 */
        /* <DEDUP_REMOVED lines=12> */
[-C--:B------:R-:W-:Y:S01]  /*25950*/  IADD3 R35, P6, PT, R35, R6.reuse, RZ ;  /* 0x0000000623237210 */ /* 0x080fe20007fde0ff */
[--C-:B---3--:R-:W-:Y:S01]  /*25960*/  IMAD.X R34, R34, 0x1, R5.reuse, P5 ;  /* 0x0000000122227824 */ /* 0x108fe200028e0605 */
        /* <DEDUP_REMOVED lines=36> */
[----:B------:R0:W-:Y:S04]  /*25bb0*/  STL [R1+0x27c], R9 ;  /* 0x00027c0901007387 */ /* 0x0001e80000100800 */
[----:B------:R-:W-:Y:S01]  /*25bc0*/  STL [R1+0x604], R18 ;  /* 0x0006041201007387 */ /* 0x000fe20000100800 */
[----:B------:R-:W-:Y:S01]  /*25bd0*/  IMAD.X R15, R15, 0x1, R5, P3 ;  /* 0x000000010f0f7824 */ /* 0x000fe200018e0605 */
[-C--:B------:R-:W-:Y:S02]  /*25be0*/  IADD3 R16, P4, PT, R16, R6.reuse, RZ ;  /* 0x0000000610107210 */ /* 0x080fe40007f9e0ff */
[----:B0-----:R-:W3:Y:S04]  /*25bf0*/  LDL.LU R9, [R1+0x5e0] ;  /* 0x0005e00001097983 */ /* 0x001ee80000300800 */
[----:B------:R-:W-:Y:S01]  /*25c00*/  STL [R1+0x600], R17 ;  /* 0x0006001101007387 */ /* 0x000fe20000100800 */
[----:B----4-:R-:W-:-:S05]  /*25c10*/  IADD3 R14, P3, PT, R14, R6, RZ ;  /* 0x000000060e0e7210 */ /* 0x010fca0007f7e0ff */
[----:B------:R0:W-:Y:S04]  /*25c20*/  STL [R1+0x5f0], R14 ;  /* 0x0005f00e01007387 */ /* 0x0001e80000100800 */
[----:B------:R-:W-:Y:S04]  /*25c30*/  STL [R1+0x5f8], R16 ;  /* 0x0005f81001007387 */ /* 0x000fe80000100800 */
[----:B0-----:R-:W4:Y:S04]  /*25c40*/  LDL.LU R14, [R1+0x5f4] ;  /* 0x0005f400010e7983 */ /* 0x001f280000300800 */
[----:B------:R-:W-:Y:S01]  /*25c50*/  STL [R1+0x274], R15 ;  /* 0x0002740f01007387 */ /* 0x000fe20000100800 */
[----:B------:R-:W-:-:S05]  /*25c60*/  IMAD.X R13, R13, 0x1, R5, P6 ;  /* 0x000000010d0d7824 */ /* 0x000fca00030e0605 */
        /* <DEDUP_REMOVED lines=79> */
[----:B------:R-:W-:Y:S01]  /*26160*/  IADD3 R10, P5, PT, R10, R6, RZ ;  /* 0x000000060a0a7210 */ /* 0x000fe20007fbe0ff */
[----:B------:R-:W-:Y:S04]  /*26170*/  STL [R1+0x240], R19 ;  /* 0x0002401301007387 */ /* 0x000fe80000100800 */
[----:B------:R0:W-:Y:S04]  /*26180*/  STL [R1+0x1fc], R10 ;  /* 0x0001fc0a01007387 */ /* 0x0001e80000100800 */
[----:B------:R-:W-:Y:S04]  /*26190*/  STL [R1+0x224], R18 ;  /* 0x0002241201007387 */ /* 0x000fe80000100800 */
[----:B0-----:R-:W2:Y:S01]  /*261a0*/  LDL.LU R10, [R1+0x1f8] ;  /* 0x0001f800010a7983 */ /* 0x001ea20000300800 */
[----:B------:R-:W-:-:S03]  /*261b0*/  IMAD.X R16, R16, 0x1, R5, P4 ;  /* 0x0000000110107824 */ /* 0x000fc600020e0605 */
[----:B------:R-:W-:Y:S01]  /*261c0*/  STL [R1+0x238], R17 ;  /* 0x0002381101007387 */ /* 0x000fe20000100800 */
[----:B---3--:R-:W-:Y:S01]  /*261d0*/  IMAD.X R9, R9, 0x1, R5, P3 ;  /* 0x0000000109097824 */ /* 0x008fe200018e0605 */
[----:B------:R-:W-:-:S04]  /*261e0*/  IADD3 R15, P4, PT, R15, R6, RZ ;  /* 0x000000060f0f7210 */ /* 0x000fc80007f9e0ff */
[----:B------:R0:W-:Y:S04]  /*261f0*/  STL [R1+0x228], R9 ;  /* 0x0002280901007387 */ /* 0x0001e80000100800 */
[----:B------:R-:W-:Y:S04]  /*26200*/  STL [R1+0x230], R16 ;  /* 0x0002301001007387 */ /* 0x000fe80000100800 */
[----:B0-----:R-:W3:Y:S04]  /*26210*/  LDL.LU R9, [R1+0x1dc] ;  /* 0x0001dc0001097983 */ /* 0x001ee80000300800 */
[----:B------:R-:W-:Y:S01]  /*26220*/  STL [R1+0x1f4], R15 ;  /* 0x0001f40f01007387 */ /* 0x000fe20000100800 */
[----:B----4-:R-:W-:-:S05]  /*26230*/  IADD3 R14, P3, PT, R14, R6, RZ ;  /* 0x000000060e0e7210 */ /* 0x010fca0007f7e0ff */
[----:B------:R0:W-:Y:S04]  /*26240*/  STL [R1+0x1ec], R14 ;  /* 0x0001ec0e01007387 */ /* 0x0001e80000100800 */
[----:B0-----:R-:W4:Y:S01]  /*26250*/  LDL.LU R14, [R1+0x1f0] ;  /* 0x0001f000010e7983 */ /* 0x001f220000300800 */
[----:B------:R-:W-:-:S05]  /*26260*/  IMAD.X R13, R13, 0x1, R5, P6 ;  /* 0x000000010d0d7824 */ /* 0x000fca00030e0605 */
        /* <DEDUP_REMOVED lines=95> */
[----:B------:R-:W4:Y:S04]  /*26860*/  LDL.LU R36, [R1+0x154] ;  /* 0x0001540001247983 */ /* 0x000f280000300800 */
[----:B------:R-:W4:Y:S01]  /*26870*/  LDL.LU R35, [R1+0x168] ;  /* 0x0001680001237983 */ /* 0x000f220000300800 */
[----:B------:R-:W-:-:S03]  /*26880*/  IMAD.X R13, R13, 0x1, R7, P6 ;  /* 0x000000010d0d7824 */ /* 0x000fc600030e0607 */
        /* <DEDUP_REMOVED lines=74> */
[----:B------:R0:W-:Y:S01]  /*26d30*/  STL [R1+0x104], R13 ;  /* 0x0001040d01007387 */ /* 0x0001e20000100800 */
[----:B------:R-:W-:-:S03]  /*26d40*/  IADD3 R15, P5, PT, R15, R8, RZ ;  /* 0x000000080f0f7210 */ /* 0x000fc60007fbe0ff */
[----:B------:R-:W-:Y:S04]  /*26d50*/  STL [R1+0x10c], R18 ;  /* 0x00010c1201007387 */ /* 0x000fe80000100800 */
[----:B0-----:R-:W4:Y:S04]  /*26d60*/  LDL.LU R13, [R1+0x100] ;  /* 0x00010000010d7983 */ /* 0x001f280000300800 */
[----:B------:R-:W-:Y:S01]  /*26d70*/  STL [R1+0x120], R17 ;  /* 0x0001201101007387 */ /* 0x000fe20000100800 */
[----:B------:R-:W-:-:S05]  /*26d80*/  IMAD.X R12, R12, 0x1, R7, P4 ;  /* 0x000000010c0c7824 */ /* 0x000fca00020e0607 */
        /* <DEDUP_REMOVED lines=10> */
[----:B------:R-:W3:Y:S04]  /*26e30*/  LDL.LU R36, [R1+0xf0] ;  /* 0x0000f00001247983 */ /* 0x000ee80000300800 */
[----:B------:R-:W3:Y:S01]  /*26e40*/  LDL.LU R35, [R1+0xd4] ;  /* 0x0000d40001237983 */ /* 0x000ee20000300800 */
[----:B----4-:R-:W-:-:S03]  /*26e50*/  IADD3 R14, P3, PT, R14, R8, RZ ;  /* 0x000000080e0e7210 */ /* 0x010fc60007f7e0ff */
        /* <DEDUP_REMOVED lines=31> */
[----:B---3--:R-:W-:-:S05]  /*27050*/  IADD3 R9, P5, PT, R9, R8, RZ ;  /* 0x0000000809097210 */ /* 0x008fca0007fbe0ff */
[----:B------:R0:W-:Y:S01]  /*27060*/  STL [R1+0xdc], R9 ;  /* 0x0000dc0901007387 */ /* 0x0001e20000100800 */
[--C-:B------:R-:W-:Y:S01]  /*27070*/  IMAD.X R36, R36, 0x1, R7.reuse, P4 ;  /* 0x0000000124247824 */ /* 0x100fe200020e0607 */
[-C--:B------:R-:W-:Y:S01]  /*27080*/  IADD3 R35, P4, PT, R35, R8.reuse, RZ ;  /* 0x0000000823237210 */ /* 0x080fe20007f9e0ff */
[----:B----4-:R-:W-:Y:S01]  /*27090*/  IMAD.X R34, R34, 0x1, R7, P3 ;  /* 0x0000000122227824 */ /* 0x010fe200018e0607 */
        /* <DEDUP_REMOVED lines=43> */
[----:B------:R-:W-:-:S05]  /*27350*/  IADD3 R13, P5, PT, R13, R8, RZ ;  /* 0x000000080d0d7210 */ /* 0x000fca0007fbe0ff */
[----:B------:R0:W-:Y:S04]  /*27360*/  STL [R1+0x7c], R13 ;  /* 0x00007c0d01007387 */ /* 0x0001e80000100800 */
[----:B------:R-:W-:Y:S04]  /*27370*/  STL [R1+0x84], R16 ;  /* 0x0000841001007387 */ /* 0x000fe80000100800 */
[----:B0-----:R-:W4:Y:S04]  /*27380*/  LDL.LU R13, [R1+0x80] ;  /* 0x00008000010d7983 */ /* 0x001f280000300800 */
[----:B------:R-:W-:Y:S01]  /*27390*/  STL [R1+0x98], R15 ;  /* 0x0000980f01007387 */ /* 0x000fe20000100800 */
[----:B------:R-:W-:-:S05]  /*273a0*/  IMAD.X R12, R12, 0x1, R7, P4 ;  /* 0x000000010c0c7824 */ /* 0x000fca00020e0607 */
        /* <DEDUP_REMOVED lines=41> */
[----:B0-----:R-:W2:Y:S01]  /*27640*/  LDL.LU R10, [R1] ;  /* 0x00000000010a7983 */ /* 0x001ea20000300800 */
        /* <DEDUP_REMOVED lines=37> */
[----:B------:R-:W-:Y:S04]  /*278a0*/  STL [R1+0x30], R19 ;  /* 0x0000301301007387 */ /* 0x000fe80000100800 */
[----:B------:R0:W-:Y:S02]  /*278b0*/  STL [R1+0xc], R9 ;  /* 0x00000c0901007387 */ /* 0x0001e40000100800 */
[----:B0-----:R-:W-:Y:S02]  /*278c0*/  IMAD.U32 R9, RZ, RZ, UR5 ;  /* 0x00000005ff097e24 */ /* 0x001fe4000f8e00ff */
[--C-:B------:R-:W-:Y:S01]  /*278d0*/  IMAD.X R16, R16, 0x1, R7.reuse, P6 ;  /* 0x0000000110107824 */ /* 0x100fe200030e0607 */
[-C--:B------:R-:W-:Y:S01]  /*278e0*/  IADD3 R15, P6, PT, R15, R8.reuse, RZ ;  /* 0x000000080f0f7210 */ /* 0x080fe20007fde0ff */
[----:B----4-:R-:W-:Y:S01]  /*278f0*/  IMAD.X R14, R14, 0x1, R7, P5 ;  /* 0x000000010e0e7824 */ /* 0x010fe200028e0607 */
[----:B------:R-:W0:Y:S01]  /*27900*/  SYNCS.PHASECHK.TRANS64.TRYWAIT P5, [UR8], R9 ;  /* 0x00000009ff0075a7 */ /* 0x000e2200080a1108 */
[----:B------:R-:W-:-:S05]  /*27910*/  IADD3 R18, P4, PT, R18, R8, RZ ;  /* 0x0000000812127210 */ /* 0x000fca0007f9e0ff */
[----:B------:R-:W-:Y:S04]  /*27920*/  STL [R1+0x14], R18 ;  /* 0x0000141201007387 */ /* 0x000fe80000100800 */
[----:B------:R-:W-:Y:S04]  /*27930*/  STL [R1+0x28], R17 ;  /* 0x0000281101007387 */ /* 0x000fe80000100800 */
[----:B------:R-:W-:Y:S04]  /*27940*/  STL [R1+0x20], R16 ;  /* 0x0000201001007387 */ /* 0x000fe80000100800 */
[----:B------:R-:W-:Y:S01]  /*27950*/  STL [R1+0x4], R15 ;  /* 0x0000040f01007387 */ /* 0x000fe20000100800 */
[----:B------:R-:W-:Y:S01]  /*27960*/  IMAD.X R13, R13, 0x1, R7, P4 ;  /* 0x000000010d0d7824 */ /* 0x000fe200020e0607 */
[----:B-----5:R-:W-:-:S02]  /*27970*/  IADD3 R165, P4, PT, R165, R8, RZ ;  /* 0x00000008a5a57210 */ /* 0x020fc40007f9e0ff */
[----:B------:R-:W-:Y:S03]  /*27980*/  STL [R1+0x18], R14 ;  /* 0x0000180e01007387 */ /* 0x000fe60000100800 */
[--C-:B------:R-:W-:Y:S01]  /*27990*/  IMAD.X R164, R164, 0x1, R7.reuse, P4 ;  /* 0x00000001a4a47824 */ /* 0x100fe200020e0607 */
[-C--:B------:R-:W-:Y:S01]  /*279a0*/  IADD3 R159, P4, PT, R159, R8.reuse, RZ ;  /* 0x000000089f9f7210 */ /* 0x080fe20007f9e0ff */
[----:B------:R-:W-:Y:S04]  /*279b0*/  STL [R1+0x10], R13 ;  /* 0x0000100d01007387 */ /* 0x000fe80000100800 */
[--C-:B------:R-:W-:Y:S01]  /*279c0*/  IMAD.X R158, R158, 0x1, R7.reuse, P4 ;  /* 0x000000019e9e7824 */ /* 0x100fe200020e0607 */
[-C--:B------:R-:W-:Y:S01]  /*279d0*/  IADD3 R153, P4, PT, R153, R8.reuse, RZ ;  /* 0x0000000899997210 */ /* 0x080fe20007f9e0ff */
[----:B------:R-:W-:Y:S01]  /*279e0*/  IMAD.X R12, R12, 0x1, R7, P3 ;  /* 0x000000010c0c7824 */ /* 0x000fe200018e0607 */
[----:B------:R-:W-:-:S05]  /*279f0*/  IADD3 R163, P3, PT, R163, R8, RZ ;  /* 0x00000008a3a37210 */ /* 0x000fca0007f7e0ff */
[--C-:B------:R-:W-:Y:S01]  /*27a00*/  IMAD.X R162, R162, 0x1, R7.reuse, P3 ;  /* 0x00000001a2a27824 */ /* 0x100fe200018e0607 */
[-C--:B------:R-:W-:Y:S01]  /*27a10*/  IADD3 R157, P3, PT, R157, R8.reuse, RZ ;  /* 0x000000089d9d7210 */ /* 0x080fe20007f7e0ff */
[----:B------:R-:W-:Y:S04]  /*27a20*/  STL [R1+0x8], R12 ;  /* 0x0000080c01007387 */ /* 0x000fe80000100800 */
[--C-:B------:R-:W-:Y:S01]  /*27a30*/  IMAD.X R156, R156, 0x1, R7.reuse, P3 ;  /* 0x000000019c9c7824 */ /* 0x100fe200018e0607 */
[-C--:B------:R-:W-:Y:S01]  /*27a40*/  IADD3 R151, P3, PT, R151, R8.reuse, RZ ;  /* 0x0000000897977210 */ /* 0x080fe20007f7e0ff */
[----:B------:R-:W-:Y:S01]  /*27a50*/  IMAD.X R152, R152, 0x1, R7, P4 ;  /* 0x0000000198987824 */ /* 0x000fe200020e0607 */
[----:B------:R-:W-:-:S03]  /*27a60*/  IADD3 R147, P4, PT, R147, R8, RZ ;  /* 0x0000000893937210 */ /* 0x000fc60007f9e0ff */
[--C-:B------:R-:W-:Y:S01]  /*27a70*/  IMAD.X R150, R150, 0x1, R7.reuse, P3 ;  /* 0x0000000196967824 */ /* 0x100fe200018e0607 */
[----:B------:R-:W-:Y:S01]  /*27a80*/  IADD3 R145, P3, PT, R145, R8, RZ ;  /* 0x0000000891917210 */ /* 0x000fe20007f7e0ff */
[----:B------:R-:W-:-:S04]  /*27a90*/  IMAD.X R146, R146, 0x1, R7, P4 ;  /* 0x0000000192927824 */ /* 0x000fc800020e0607 */
[--C-:B------:R-:W-:Y:S01]  /*27aa0*/  IMAD.X R144, R144, 0x1, R7.reuse, P3 ;  /* 0x0000000190907824 */ /* 0x100fe200018e0607 */
[----:B------:R-:W-:Y:S01]  /*27ab0*/  PRMT R78, RZ, 0x7610, R78 ;  /* 0x00007610ff4e7816 */ /* 0x000fe2000000004e */
[----:B--2---:R-:W-:Y:S01]  /*27ac0*/  IMAD.X R10, R10, 0x1, R7, P6 ;  /* 0x000000010a0a7824 */ /* 0x004fe200030e0607 */
[----:B------:R-:W-:-:S05]  /*27ad0*/  IADD3 R161, P6, PT, R161, R8, RZ ;  /* 0x00000008a1a17210 */ /* 0x000fca0007fde0ff */
[--C-:B------:R-:W-:Y:S01]  /*27ae0*/  IMAD.X R160, R160, 0x1, R7.reuse, P6 ;  /* 0x00000001a0a07824 */ /* 0x100fe200030e0607 */
[-C--:B------:R-:W-:Y:S01]  /*27af0*/  IADD3 R155, P6, PT, R155, R8.reuse, RZ ;  /* 0x000000089b9b7210 */ /* 0x080fe20007fde0ff */
[----:B------:R1:W-:Y:S04]  /*27b00*/  STL [R1], R10 ;  /* 0x0000000a01007387 */ /* 0x0003e80000100800 */
[----:B------:R-:W-:Y:S01]  /*27b10*/  IMAD.X R154, R154, 0x1, R7, P6 ;  /* 0x000000019a9a7824 */ /* 0x000fe200030e0607 */
[-C--:B------:R-:W-:Y:S02]  /*27b20*/  IADD3 R149, P6, PT, R149, R8.reuse, RZ ;  /* 0x0000000895957210 */ /* 0x080fe40007fde0ff */
[--C-:B-1----:R-:W-:Y:S02]  /*27b30*/  SHF.R.U32.HI R10, RZ, 0x6, R11.reuse ;  /* 0x00000006ff0a7819 */ /* 0x102fe4000001160b */
[----:B------:R-:W-:Y:S01]  /*27b40*/  SHF.R.U32.HI R11, RZ, 0x6, R11 ;  /* 0x00000006ff0b7819 */ /* 0x000fe2000001160b */
[----:B------:R-:W-:Y:S01]  /*27b50*/  IMAD.X R148, R148, 0x1, R7, P6 ;  /* 0x0000000194947824 */ /* 0x000fe200030e0607 */
[----:B------:R-:W-:-:S02]  /*27b60*/  IADD3 R143, P6, PT, R143, R8, RZ ;  /* 0x000000088f8f7210 */ /* 0x000fc40007fde0ff */
[----:B------:R-:W-:Y:S02]  /*27b70*/  SGXT.U32 R10, R10, 0x1 ;  /* 0x000000010a0a781a */ /* 0x000fe40000000000 */
[----:B------:R-:W-:Y:S01]  /*27b80*/  SGXT.U32 R11, R11, 0x1 ;  /* 0x000000010b0b781a */ /* 0x000fe20000000000 */
[----:B------:R-:W-:Y:S01]  /*27b90*/  IMAD.X R142, R142, 0x1, R7, P6 ;  /* 0x000000018e8e7824 */ /* 0x000fe200030e0607 */
[----:B------:R-:W-:Y:S02]  /*27ba0*/  LOP3.LUT R10, R10, 0x4, RZ, 0xfc, !PT ;  /* 0x000000040a0a7812 */ /* 0x000fe400078efcff */
[----:B------:R-:W-:Y:S02]  /*27bb0*/  LOP3.LUT R11, R11, 0x2, RZ, 0xfc, !PT ;  /* 0x000000020b0b7812 */ /* 0x000fe400078efcff */
[----:B------:R-:W-:Y:S02]  /*27bc0*/  IADD3 R141, P6, PT, R141, R8, RZ ;  /* 0x000000088d8d7210 */ /* 0x000fe40007fde0ff */
[----:B------:R-:W-:-:S02]  /*27bd0*/  ISETP.GE.AND P4, PT, R11, UR9, PT ;  /* 0x000000090b007c0c */ /* 0x000fc4000bf86270 */
[----:B------:R-:W-:Y:S01]  /*27be0*/  ISETP.GE.AND P3, PT, R10, UR9, PT ;  /* 0x000000090a007c0c */ /* 0x000fe2000bf66270 */
[----:B------:R-:W-:Y:S01]  /*27bf0*/  IMAD.X R140, R140, 0x1, R7, P6 ;  /* 0x000000018c8c7824 */ /* 0x000fe200030e0607 */
[----:B0-----:R-:W-:Y:S11]  /*27c00*/  @!P5 BRA `(.L_x_8) ;  /* 0x000000ec001cd947 */ /* 0x001ff60003800000 */
.L_x_16:
[----:B------:R-:W0:Y:S01]  /*27c10*/  S2R R10, SR_TID.X ;  /* 0x00000000000a7919 */ /* 0x000e220000002100 */
[----:B------:R-:W-:Y:S01]  /*27c20*/  @!P2 IMAD.MOV.U32 R11, RZ, RZ, R140 ;  /* 0x000000ffff0ba224 */ /* 0x000fe200078e008c */
[----:B------:R-:W-:Y:S01]  /*27c30*/  PRMT R102, RZ, 0x7610, R102 ;  /* 0x00007610ff667816 */ /* 0x000fe20000000066 */
[----:B------:R-:W1:Y:S01]  /*27c40*/  S2R R40, SR_TID.X ;  /* 0x0000000000287919 */ /* 0x000e620000002100 */
[----:B------:R2:W-:Y:S01]  /*27c50*/  STL [R1+0xb24], R7 ;  /* 0x000b240701007387 */ /* 0x0005e20000100800 */
[----:B------:R-:W-:Y:S02]  /*27c60*/  PRMT R89, RZ, 0x7610, R89 ;  /* 0x00007610ff597816 */ /* 0x000fe40000000059 */
[----:B------:R-:W-:Y:S01]  /*27c70*/  PRMT R31, RZ, 0x7610, R31 ;  /* 0x00007610ff1f7816 */ /* 0x000fe2000000001f */
[----:B------:R3:W-:Y:S01]  /*27c80*/  STL [R1+0xb20], R6 ;  /* 0x000b200601007387 */ /* 0x0007e20000100800 */
[----:B------:R-:W-:Y:S02]  /*27c90*/  PRMT R83, RZ, 0x7610, R83 ;  /* 0x00007610ff537816 */ /* 0x000fe40000000053 */
[----:B------:R-:W-:Y:S01]  /*27ca0*/  PRMT R104, RZ, 0x7610, R104 ;  /* 0x00007610ff687816 */ /* 0x000fe20000000068 */
[----:B------:R-:W-:Y:S04]  /*27cb0*/  STL [R1+0xb1c], R5 ;  /* 0x000b1c0501007387 */ /* 0x000fe80000100800 */
[----:B------:R4:W-:Y:S01]  /*27cc0*/  STL [R1+0xb18], R0 ;  /* 0x000b180001007387 */ /* 0x0009e20000100800 */
[----:B------:R-:W-:-:S02]  /*27cd0*/  PRMT R87, RZ, 0x7610, R87 ;  /* 0x00007610ff577816 */ /* 0x000fc40000000057 */
[----:B------:R-:W-:Y:S01]  /*27ce0*/  PRMT R30, RZ, 0x7610, R30 ;  /* 0x00007610ff1e7816 */ /* 0x000fe2000000001e */
[----:B--2---:R-:W2:Y:S01]  /*27cf0*/  LDL R7, [R1+0x4] ;  /* 0x0000040001077983 */ /* 0x004ea20000100800 */
[----:B------:R-:W-:Y:S02]  /*27d00*/  PRMT R39, RZ, 0x7610, R39 ;  /* 0x00007610ff277816 */ /* 0x000fe40000000027 */
[----:B------:R-:W-:Y:S01]  /*27d10*/  PRMT R105, RZ, 0x7610, R105 ;  /* 0x00007610ff697816 */ /* 0x000fe20000000069 */
[----:B------:R-:W2:Y:S01]  /*27d20*/  LDL R2, [R1+0x8] ;  /* 0x0000080001027983 */ /* 0x000ea20000100800 */
[----:B0-----:R-:W-:-:S03]  /*27d30*/  SHF.R.U32.HI R10, RZ, 0x6, R10 ;  /* 0x00000006ff0a7819 */ /* 0x001fc6000001160a */
[----:B---3--:R-:W3:Y:S01]  /*27d40*/  LDL R6, [R1+0x10] ;  /* 0x0000100001067983 */ /* 0x008ee20000100800 */
[----:B------:R-:W-:Y:S02]  /*27d50*/  SGXT.U32 R10, R10, 0x1 ;  /* 0x000000010a0a781a */ /* 0x000fe40000000000 */
[----:B-1----:R-:W-:Y:S02]  /*27d60*/  SHF.R.U32.HI R41, RZ, 0x6, R40 ;  /* 0x00000006ff297819 */ /* 0x002fe40000011628 */
[----:B------:R-:W-:Y:S02]  /*27d70*/  LOP3.LUT R10, R10, 0x6, RZ, 0xfc, !PT ;  /* 0x000000060a0a7812 */ /* 0x000fe400078efcff */
[----:B------:R-:W-:Y:S02]  /*27d80*/  SGXT.U32 R41, R41, 0x1 ;  /* 0x000000012929781a */ /* 0x000fe40000000000 */
[----:B------:R-:W-:Y:S01]  /*27d90*/  ISETP.GE.AND P5, PT, R10, UR9, PT ;  /* 0x000000090a007c0c */ /* 0x000fe2000bfa6270 */
[----:B------:R-:W-:Y:S01]  /*27da0*/  @!P2 IMAD.MOV.U32 R10, RZ, RZ, R141 ;  /* 0x000000ffff0aa224 */ /* 0x000fe200078e008d */
[----:B------:R-:W-:-:S04]  /*27db0*/  LOP3.LUT R41, R41, 0x8, RZ, 0xfc, !PT ;  /* 0x0000000829297812 */ /* 0x000fc800078efcff */
[----:B------:R0:W3:Y:S01]  /*27dc0*/  @!P2 LDG.E.U16 R78, desc[UR24][R10.64] ;  /* 0x000000180a4ea981 */ /* 0x0000e2000c1e1500 */
[----:B------:R-:W-:Y:S02]  /*27dd0*/  ISETP.GE.AND P2, PT, R41, UR9, PT ;  /* 0x0000000929007c0c */ /* 0x000fe4000bf46270 */
[----:B------:R-:W-:-:S04]  /*27de0*/  SHF.R.U32.HI R41, RZ, 0x6, R40 ;  /* 0x00000006ff297819 */ /* 0x000fc80000011628 */
[----:B------:R-:W-:Y:S01]  /*27df0*/  SGXT.U32 R41, R41, 0x1 ;  /* 0x000000012929781a */ /* 0x000fe20000000000 */
[----:B0-----:R-:W-:-:S03]  /*27e00*/  @!P4 IMAD.MOV.U32 R10, RZ, RZ, R143 ;  /* 0x000000ffff0ac224 */ /* 0x001fc600078e008f */
[----:B------:R-:W-:Y:S01]  /*27e10*/  LOP3.LUT R41, R41, 0xa, RZ, 0xfc, !PT ;  /* 0x0000000a29297812 */ /* 0x000fe200078efcff */
[----:B------:R-:W-:-:S05]  /*27e20*/  @!P4 IMAD.MOV.U32 R11, RZ, RZ, R142 ;  /* 0x000000ffff0bc224 */ /* 0x000fca00078e008e */
        /* <DEDUP_REMOVED lines=16> */
[--C-:B------:R-:W-:Y:S02]  /*27f30*/  SHF.R.U32.HI R41, RZ, 0x6, R40.reuse ;  /* 0x00000006ff297819 */ /* 0x100fe40000011628 */
[----:B----4-:R-:W-:Y:S02]  /*27f40*/  SHF.R.U32.HI R0, RZ, 0x6, R40 ;  /* 0x00000006ff007819 */ /* 0x010fe40000011628 */
[----:B------:R-:W-:Y:S01]  /*27f50*/  SGXT.U32 R41, R41, 0x1 ;  /* 0x000000012929781a */ /* 0x000fe20000000000 */
[----:B0-----:R-:W-:-:S03]  /*27f60*/  @!P2 IMAD.MOV.U32 R10, RZ, RZ, R149 ;  /* 0x000000ffff0aa224 */ /* 0x001fc600078e0095 */
[----:B------:R-:W-:Y:S01]  /*27f70*/  LOP3.LUT R41, R41, 0x10, RZ, 0xfc, !PT ;  /* 0x0000001029297812 */ /* 0x000fe200078efcff */
[----:B------:R-:W-:-:S05]  /*27f80*/  @!P2 IMAD.MOV.U32 R11, RZ, RZ, R148 ;  /* 0x000000ffff0ba224 */ /* 0x000fca00078e0094 */
[----:B------:R0:W4:Y:S01]  /*27f90*/  @!P2 LDG.E.U16 R83, desc[UR24][R10.64] ;  /* 0x000000180a53a981 */ /* 0x000122000c1e1500 */
[----:B------:R-:W-:Y:S02]  /*27fa0*/  SGXT.U32 R0, R0, 0x1 ;  /* 0x000000010000781a */ /* 0x000fe40000000000 */
[----:B------:R-:W-:Y:S02]  /*27fb0*/  ISETP.GE.AND P2, PT, R41, UR9, PT ;  /* 0x0000000929007c0c */ /* 0x000fe4000bf46270 */
[----:B------:R-:W-:Y:S01]  /*27fc0*/  SHF.R.U32.HI R41, RZ, 0x6, R40 ;  /* 0x00000006ff297819 */ /* 0x000fe20000011628 */
[----:B0-----:R-:W-:Y:S02]  /*27fd0*/  @!P4 IMAD.MOV.U32 R10, RZ, RZ, R151 ;  /* 0x000000ffff0ac224 */ /* 0x001fe400078e0097 */
[----:B------:R-:W-:Y:S01]  /*27fe0*/  @!P4 IMAD.MOV.U32 R11, RZ, RZ, R150 ;  /* 0x000000ffff0bc224 */ /* 0x000fe200078e0096 */
[----:B------:R-:W-:Y:S02]  /*27ff0*/  LOP3.LUT R0, R0, 0x14, RZ, 0xfc, !PT ;  /* 0x0000001400007812 */ /* 0x000fe400078efcff */
[----:B------:R-:W-:-:S02]  /*28000*/  SGXT.U32 R41, R41, 0x1 ;  /* 0x000000012929781a */ /* 0x000fc40000000000 */
[----:B------:R0:W3:Y:S02]  /*28010*/  @!P4 LDG.E.U16 R104, desc[UR24][R10.64] ;  /* 0x000000180a68c981 */ /* 0x0000e4000c1e1500 */
[----:B------:R-:W-:Y:S01]  /*28020*/  LOP3.LUT R41, R41, 0x12, RZ, 0xfc, !PT ;  /* 0x0000001229297812 */ /* 0x000fe200078efcff */
[----:B0-----:R-:W-:Y:S02]  /*28030*/  @!P3 IMAD.MOV.U32 R10, RZ, RZ, R153 ;  /* 0x000000ffff0ab224 */ /* 0x001fe400078e0099 */
[----:B------:R-:W-:-:S05]  /*28040*/  @!P3 IMAD.MOV.U32 R11, RZ, RZ, R152 ;  /* 0x000000ffff0bb224 */ /* 0x000fca00078e0098 */
[----:B------:R0:W3:Y:S01]  /*28050*/  @!P3 LDG.E.U16 R87, desc[UR24][R10.64] ;  /* 0x000000180a57b981 */ /* 0x0000e2000c1e1500 */
[----:B------:R-:W-:Y:S02]  /*28060*/  ISETP.GE.AND P3, PT, R0, UR9, PT ;  /* 0x0000000900007c0c */ /* 0x000fe4000bf66270 */
[----:B------:R-:W-:Y:S02]  /*28070*/  SHF.R.U32.HI R0, RZ, 0x6, R40 ;  /* 0x00000006ff007819 */ /* 0x000fe40000011628 */
[----:B------:R-:W-:Y:S02]  /*28080*/  ISETP.GE.AND P4, PT, R41, UR9, PT ;  /* 0x0000000929007c0c */ /* 0x000fe4000bf86270 */
[----:B------:R-:W-:Y:S01]  /*28090*/  SGXT.U32 R0, R0, 0x1 ;  /* 0x000000010000781a */ /* 0x000fe20000000000 */
[----:B------:R-:W3:Y:S01]  /*280a0*/  LDL R41, [R1] ;  /* 0x0000000001297983 */ /* 0x000ee20000100800 */
[----:B0-----:R-:W-:Y:S02]  /*280b0*/  @!P5 IMAD.MOV.U32 R10, RZ, RZ, R155 ;  /* 0x000000ffff0ad224 */ /* 0x001fe400078e009b */
[----:B------:R-:W-:Y:S01]  /*280c0*/  @!P5 IMAD.MOV.U32 R11, RZ, RZ, R154 ;  /* 0x000000ffff0bd224 */ /* 0x000fe200078e009a */
[----:B------:R-:W-:-:S04]  /*280d0*/  LOP3.LUT R0, R0, 0x16, RZ, 0xfc, !PT ;  /* 0x0000001600007812 */ /* 0x000fc800078efcff */
[----:B------:R0:W4:Y:S01]  /*280e0*/  @!P5 LDG.E.U16 R30, desc[UR24][R10.64] ;  /* 0x000000180a1ed981 */ /* 0x000122000c1e1500 */
[----:B------:R-:W-:Y:S02]  /*280f0*/  ISETP.GE.AND P5, PT, R0, UR9, PT ;  /* 0x0000000900007c0c */ /* 0x000fe4000bfa6270 */
[----:B------:R-:W-:Y:S01]  /*28100*/  SHF.R.U32.HI R0, RZ, 0x6, R40 ;  /* 0x00000006ff007819 */ /* 0x000fe20000011628 */
[----:B0-----:R-:W-:Y:S02]  /*28110*/  @!P2 IMAD.MOV.U32 R10, RZ, RZ, R157 ;  /* 0x000000ffff0aa224 */ /* 0x001fe400078e009d */
[----:B------:R-:W-:Y:S01]  /*28120*/  @!P2 IMAD.MOV.U32 R11, RZ, RZ, R156 ;  /* 0x000000ffff0ba224 */ /* 0x000fe200078e009c */
[----:B------:R-:W-:Y:S02]  /*28130*/  SGXT.U32 R0, R0, 0x1 ;  /* 0x000000010000781a */ /* 0x000fe40000000000 */
[----:B------:R-:W-:Y:S02]  /*28140*/  SHF.R.U32.HI R5, RZ, 0x6, R40 ;  /* 0x00000006ff057819 */ /* 0x000fe40000011628 */
[----:B------:R0:W4:Y:S01]  /*28150*/  @!P2 LDG.E.U16 R39, desc[UR24][R10.64] ;  /* 0x000000180a27a981 */ /* 0x000122000c1e1500 */
[----:B------:R-:W-:-:S02]  /*28160*/  LOP3.LUT R0, R0, 0x18, RZ, 0xfc, !PT ;  /* 0x0000001800007812 */ /* 0x000fc400078efcff */
[----:B------:R-:W-:Y:S02]  /*28170*/  SGXT.U32 R5, R5, 0x1 ;  /* 0x000000010505781a */ /* 0x000fe40000000000 */
[----:B------:R-:W-:Y:S01]  /*28180*/  PRMT R85, RZ, 0x7610, R85 ;  /* 0x00007610ff557816 */ /* 0x000fe20000000055 */
[----:B0-----:R-:W-:Y:S02]  /*28190*/  @!P4 IMAD.MOV.U32 R10, RZ, RZ, R159 ;  /* 0x000000ffff0ac224 */ /* 0x001fe400078e009f */
[----:B------:R-:W-:Y:S01]  /*281a0*/  @!P4 IMAD.MOV.U32 R11, RZ, RZ, R158 ;  /* 0x000000ffff0bc224 */ /* 0x000fe200078e009e */
[----:B------:R-:W-:Y:S02]  /*281b0*/  ISETP.GE.AND P2, PT, R0, UR9, PT ;  /* 0x0000000900007c0c */ /* 0x000fe4000bf46270 */
[----:B------:R-:W-:Y:S02]  /*281c0*/  SHF.R.U32.HI R0, RZ, 0x6, R40 ;  /* 0x00000006ff007819 */ /* 0x000fe40000011628 */
[----:B------:R0:W4:Y:S01]  /*281d0*/  @!P4 LDG.E.U16 R105, desc[UR24][R10.64] ;  /* 0x000000180a69c981 */ /* 0x000122000c1e1500 */
[----:B------:R-:W-:-:S02]  /*281e0*/  LOP3.LUT R5, R5, 0x1c, RZ, 0xfc, !PT ;  /* 0x0000001c05057812 */ /* 0x000fc400078efcff */
[----:B------:R-:W-:Y:S01]  /*281f0*/  SGXT.U32 R0, R0, 0x1 ;  /* 0x000000010000781a */ /* 0x000fe20000000000 */
[----:B0-----:R-:W-:Y:S02]  /*28200*/  @!P3 IMAD.MOV.U32 R10, RZ, RZ, R161 ;  /* 0x000000ffff0ab224 */ /* 0x001fe400078e00a1 */
[----:B------:R-:W-:Y:S01]  /*28210*/  @!P3 IMAD.MOV.U32 R11, RZ, RZ, R160 ;  /* 0x000000ffff0bb224 */ /* 0x000fe200078e00a0 */
[----:B------:R-:W-:-:S04]  /*28220*/  LOP3.LUT R0, R0, 0x1a, RZ, 0xfc, !PT ;  /* 0x0000001a00007812 */ /* 0x000fc800078efcff */
[----:B------:R0:W4:Y:S01]  /*28230*/  @!P3 LDG.E.U16 R85, desc[UR24][R10.64] ;  /* 0x000000180a55b981 */ /* 0x000122000c1e1500 */
[----:B------:R-:W-:Y:S02]  /*28240*/  ISETP.GE.AND P3, PT, R5, UR9, PT ;  /* 0x0000000905007c0c */ /* 0x000fe4000bf66270 */
[----:B------:R-:W-:Y:S02]  /*28250*/  SHF.R.U32.HI R5, RZ, 0x6, R40 ;  /* 0x00000006ff057819 */ /* 0x000fe40000011628 */
[----:B------:R-:W-:Y:S02]  /*28260*/  PRMT R29, RZ, 0x7610, R29 ;  /* 0x00007610ff1d7816 */ /* 0x000fe4000000001d */
[----:B------:R-:W-:Y:S02]  /*28270*/  SGXT.U32 R5, R5, 0x1 ;  /* 0x000000010505781a */ /* 0x000fe40000000000 */
[----:B------:R-:W-:Y:S01]  /*28280*/  ISETP.GE.AND P4, PT, R0, UR9, PT ;  /* 0x0000000900007c0c */ /* 0x000fe2000bf86270 */
[----:B0-----:R-:W-:Y:S01]  /*28290*/  @!P5 IMAD.MOV.U32 R10, RZ, RZ, R163 ;  /* 0x000000ffff0ad224 */ /* 0x001fe200078e00a3 */
[----:B------:R-:W4:Y:S01]  /*282a0*/  LDL R0, [R1+0xc] ;  /* 0x00000c0001007983 */ /* 0x000f220000100800 */
[----:B------:R-:W-:Y:S01]  /*282b0*/  @!P5 IMAD.MOV.U32 R11, RZ, RZ, R162 ;  /* 0x000000ffff0bd224 */ /* 0x000fe200078e00a2 */
[----:B------:R-:W-:-:S04]  /*282c0*/  LOP3.LUT R5, R5, 0x1e, RZ, 0xfc, !PT ;  /* 0x0000001e05057812 */ /* 0x000fc800078efcff */
[----:B------:R0:W4:Y:S01]  /*282d0*/  @!P5 LDG.E.U16 R29, desc[UR24][R10.64] ;  /* 0x000000180a1dd981 */ /* 0x000122000c1e1500 */
[----:B------:R-:W-:-:S03]  /*282e0*/  ISETP.GE.AND P5, PT, R5, UR9, PT ;  /* 0x0000000905007c0c */ /* 0x000fc6000bfa6270 */
[----:B------:R-:W4:Y:S01]  /*282f0*/  LDL R5, [R1+0x14] ;  /* 0x0000140001057983 */ /* 0x000f220000100800 */
[----:B------:R-:W-:Y:S01]  /*28300*/  PRMT R74, RZ, 0x7610, R74 ;  /* 0x00007610ff4a7816 */ /* 0x000fe2000000004a */
[----:B0-----:R-:W-:Y:S02]  /*28310*/  @!P2 IMAD.MOV.U32 R10, RZ, RZ, R165 ;  /* 0x000000ffff0aa224 */ /* 0x001fe400078e00a5 */
[----:B------:R-:W-:Y:S01]  /*28320*/  @!P2 IMAD.MOV.U32 R11, RZ, RZ, R164 ;  /* 0x000000ffff0ba224 */ /* 0x000fe200078e00a4 */
[----:B------:R-:W-:-:S04]  /*28330*/  PRMT R108, RZ, 0x7610, R108 ;  /* 0x00007610ff6c7816 */ /* 0x000fc8000000006c */
[----:B------:R2:W4:Y:S01]  /*28340*/  @!P2 LDG.E.U16 R74, desc[UR24][R10.64] ;  /* 0x000000180a4aa981 */ /* 0x000522000c1e1500 */
[--C-:B------:R-:W-:Y:S02]  /*28350*/  SHF.R.U32.HI R79, RZ, 0x6, R40.reuse ;  /* 0x00000006ff4f7819 */ /* 0x100fe40000011628 */
[----:B------:R-:W-:Y:S02]  /*28360*/  PRMT R81, RZ, 0x7610, R81 ;  /* 0x00007610ff517816 */ /* 0x000fe40000000051 */
[----:B------:R-:W-:Y:S02]  /*28370*/  SHF.R.U32.HI R40, RZ, 0x6, R40 ;  /* 0x00000006ff287819 */ /* 0x000fe40000011628 */
[----:B------:R-:W-:Y:S02]  /*28380*/  PRMT R28, RZ, 0x7610, R28 ;  /* 0x00007610ff1c7816 */ /* 0x000fe4000000001c */
[----:B------:R-:W-:-:S04]  /*28390*/  SGXT.U32 R40, R40, 0x1 ;  /* 0x000000012828781a */ /* 0x000fc80000000000 */
[----:B------:R-:W-:Y:S01]  /*283a0*/  LOP3.LUT R40, R40, 0x22, RZ, 0xfc, !PT ;  /* 0x0000002228287812 */ /* 0x000fe200078efcff */
[----:B--2---:R-:W-:Y:S02]  /*283b0*/  @!P4 IMAD.MOV.U32 R10, RZ, RZ, R7 ;  /* 0x000000ffff0ac224 */ /* 0x004fe400078e0007 */
[----:B------:R-:W2:Y:S01]  /*283c0*/  LDL R7, [R1+0x1c] ;  /* 0x00001c0001077983 */ /* 0x000ea20000100800 */
[----:B---3--:R-:W-:-:S03]  /*283d0*/  @!P4 IMAD.MOV.U32 R11, RZ, RZ, R41 ;  /* 0x000000ffff0bc224 */ /* 0x008fc600078e0029 */
[----:B------:R-:W3:Y:S04]  /*283e0*/  LDL R41, [R1+0x20] ;  /* 0x0000200001297983 */ /* 0x000ee80000100800 */
[----:B------:R0:W3:Y:S02]  /*283f0*/  @!P4 LDG.E.U16 R108, desc[UR24][R10.64] ;  /* 0x000000180a6cc981 */ /* 0x0000e4000c1e1500 */
[----:B0-----:R-:W-:Y:S01]  /*28400*/  @!P3 IMAD.MOV.U32 R11, RZ, RZ, R2 ;  /* 0x000000ffff0bb224 */ /* 0x001fe200078e0002 */
[----:B------:R-:W-:Y:S01]  /*28410*/  ISETP.GE.AND P4, PT, R40, UR9, PT ;  /* 0x0000000928007c0c */ /* 0x000fe2000bf86270 */
[----:B------:R-:W3:Y:S04]  /*28420*/  LDL R2, [R1+0x28] ;  /* 0x0000280001027983 */ /* 0x000ee80000100800 */
[----:B------:R-:W3:Y:S01]  /*28430*/  LDL R40, [R1+0x24] ;  /* 0x0000240001287983 */ /* 0x000ee20000100800 */
[----:B----4-:R-:W-:-:S03]  /*28440*/  @!P3 IMAD.MOV.U32 R10, RZ, RZ, R0 ;  /* 0x000000ffff0ab224 */ /* 0x010fc600078e0000 */
[----:B------:R-:W4:Y:S04]  /*28450*/  LDL R0, [R1+0x2c] ;  /* 0x00002c0001007983 */ /* 0x000f280000100800 */
[----:B------:R0:W3:Y:S02]  /*28460*/  @!P3 LDG.E.U16 R81, desc[UR24][R10.64] ;  /* 0x000000180a51b981 */ /* 0x0000e4000c1e1500 */
[----:B0-----:R-:W-:Y:S02]  /*28470*/  @!P5 IMAD.MOV.U32 R10, RZ, RZ, R5 ;  /* 0x000000ffff0ad224 */ /* 0x001fe400078e0005 */
[----:B------:R-:W-:Y:S01]  /*28480*/  @!P5 IMAD.MOV.U32 R11, RZ, RZ, R6 ;  /* 0x000000ffff0bd224 */ /* 0x000fe200078e0006 */
[----:B------:R-:W3:Y:S04]  /*28490*/  LDL R5, [R1+0x34] ;  /* 0x0000340001057983 */ /* 0x000ee80000100800 */
[----:B------:R0:W3:Y:S04]  /*284a0*/  @!P5 LDG.E.U16 R28, desc[UR24][R10.64] ;  /* 0x000000180a1cd981 */ /* 0x0000e8000c1e1500 */
[----:B------:R-:W3:Y:S04]  /*284b0*/  LDL R6, [R1+0x30] ;  /* 0x0000300001067983 */ /* 0x000ee80000100800 */
[----:B------:R-:W3:Y:S01]  /*284c0*/  LDL R11, [R1+0x18] ;  /* 0x00001800010b7983 */ /* 0x000ee20000100800 */
[----:B------:R-:W-:-:S04]  /*284d0*/  SGXT.U32 R79, R79, 0x1 ;  /* 0x000000014f4f781a */ /* 0x000fc80000000000 */
[----:B------:R-:W-:-:S04]  /*284e0*/  LOP3.LUT R79, R79, 0x20, RZ, 0xfc, !PT ;  /* 0x000000204f4f7812 */ /* 0x000fc800078efcff */
[----:B------:R-:W-:Y:S02]  /*284f0*/  ISETP.GE.AND P2, PT, R79, UR9, PT ;  /* 0x000000094f007c0c */ /* 0x000fe4000bf46270 */
[----:B------:R-:W1:Y:S02]  /*28500*/  S2R R79, SR_TID.X ;  /* 0x00000000004f7919 */ /* 0x000e640000002100 */
[----:B-1----:R-:W-:-:S04]  /*28510*/  SHF.R.U32.HI R79, RZ, 0x6, R79 ;  /* 0x00000006ff4f7819 */ /* 0x002fc8000001164f */
[----:B------:R-:W-:-:S04]  /*28520*/  SGXT.U32 R79, R79, 0x1 ;  /* 0x000000014f4f781a */ /* 0x000fc80000000000 */
[----:B------:R-:W-:-:S04]  /*28530*/  LOP3.LUT R79, R79, 0x24, RZ, 0xfc, !PT ;  /* 0x000000244f4f7812 */ /* 0x000fc800078efcff */
[----:B------:R-:W-:Y:S02]  /*28540*/  ISETP.GE.AND P3, PT, R79, UR9, PT ;  /* 0x000000094f007c0c */ /* 0x000fe4000bf66270 */
[----:B------:R-:W0:Y:S01]  /*28550*/  S2R R79, SR_TID.X ;  /* 0x00000000004f7919 */ /* 0x000e220000002100 */
[----:B------:R-:W-:Y:S02]  /*28560*/  PRMT R76, RZ, 0x7610, R76 ;  /* 0x00007610ff4c7816 */ /* 0x000fe4000000004c */
[----:B------:R-:W-:Y:S02]  /*28570*/  PRMT R109, RZ, 0x7610, R109 ;  /* 0x00007610ff6d7816 */ /* 0x000fe4000000006d */
[----:B------:R-:W-:Y:S02]  /*28580*/  PRMT R80, RZ, 0x7610, R80 ;  /* 0x00007610ff507816 */ /* 0x000fe40000000050 */
[----:B0-----:R-:W-:-:S04]  /*28590*/  SHF.R.U32.HI R10, RZ, 0x6, R79 ;  /* 0x00000006ff0a7819 */ /* 0x001fc8000001164f */
[----:B------:R-:W-:-:S04]  /*285a0*/  SGXT.U32 R10, R10, 0x1 ;  /* 0x000000010a0a781a */ /* 0x000fc80000000000 */
[----:B------:R-:W-:-:S04]  /*285b0*/  LOP3.LUT R10, R10, 0x26, RZ, 0xfc, !PT ;  /* 0x000000260a0a7812 */ /* 0x000fc800078efcff */
[----:B------:R-:W-:Y:S01]  /*285c0*/  ISETP.GE.AND P5, PT, R10, UR9, PT ;  /* 0x000000090a007c0c */ /* 0x000fe2000bfa6270 */
[----:B--2---:R-:W-:Y:S01]  /*285d0*/  @!P2 IMAD.MOV.U32 R10, RZ, RZ, R7 ;  /* 0x000000ffff0aa224 */ /* 0x004fe200078e0007 */
[----:B------:R-:W-:-:S04]  /*285e0*/  SHF.R.U32.HI R7, RZ, 0x6, R79 ;  /* 0x00000006ff077819 */ /* 0x000fc8000001164f */
[----:B------:R-:W-:-:S04]  /*285f0*/  SGXT.U32 R7, R7, 0x1 ;  /* 0x000000010707781a */ /* 0x000fc80000000000 */
[----:B------:R-:W-:Y:S02]  /*28600*/  LOP3.LUT R7, R7, 0x28, RZ, 0xfc, !PT ;  /* 0x0000002807077812 */ /* 0x000fe400078efcff */
[----:B------:R-:W-:Y:S01]  /*28610*/  PRMT R27, RZ, 0x7610, R27 ;  /* 0x00007610ff1b7816 */ /* 0x000fe2000000001b */
[----:B---3--:R0:W2:Y:S02]  /*28620*/  @!P2 LDG.E.U16 R76, desc[UR24][R10.64] ;  /* 0x000000180a4ca981 */ /* 0x0080a4000c1e1500 */
[----:B0-----:R-:W-:Y:S02]  /*28630*/  @!P4 IMAD.MOV.U32 R10, RZ, RZ, R40 ;  /* 0x000000ffff0ac224 */ /* 0x001fe400078e0028 */
[----:B------:R-:W-:Y:S01]  /*28640*/  @!P4 IMAD.MOV.U32 R11, RZ, RZ, R41 ;  /* 0x000000ffff0bc224 */ /* 0x000fe200078e0029 */
[----:B------:R-:W-:Y:S01]  /*28650*/  ISETP.GE.AND P2, PT, R7, UR9, PT ;  /* 0x0000000907007c0c */ /* 0x000fe2000bf46270 */
[----:B------:R-:W0:Y:S03]  /*28660*/  S2R R40, SR_TID.X ;  /* 0x0000000000287919 */ /* 0x000e260000002100 */
[----:B------:R4:W3:Y:S01]  /*28670*/  @!P4 LDG.E.U16 R109, desc[UR24][R10.64] ;  /* 0x000000180a6dc981 */ /* 0x0008e2000c1e1500 */
[----:B------:R-:W-:-:S03]  /*28680*/  SHF.R.U32.HI R7, RZ, 0x6, R79 ;  /* 0x00000006ff077819 */ /* 0x000fc6000001164f */
[----:B------:R-:W2:Y:S04]  /*28690*/  LDL R79, [R1+0x3c] ;  /* 0x00003c00014f7983 */ /* 0x000ea80000100800 */
[----:B------:R-:W3:Y:S01]  /*286a0*/  LDL R41, [R1+0x48] ;  /* 0x0000480001297983 */ /* 0x000ee20000100800 */
[----:B----4-:R-:W-:Y:S02]  /*286b0*/  @!P3 IMAD.MOV.U32 R10, RZ, RZ, R0 ;  /* 0x000000ffff0ab224 */ /* 0x010fe400078e0000 */
[----:B------:R-:W-:Y:S01]  /*286c0*/  @!P3 IMAD.MOV.U32 R11, RZ, RZ, R2 ;  /* 0x000000ffff0bb224 */ /* 0x000fe200078e0002 */
[----:B------:R-:W4:Y:S04]  /*286d0*/  LDL R0, [R1+0x44] ;  /* 0x0000440001007983 */ /* 0x000f280000100800 */
[----:B------:R1:W3:Y:S04]  /*286e0*/  @!P3 LDG.E.U16 R80, desc[UR24][R10.64] ;  /* 0x000000180a50b981 */ /* 0x0002e8000c1e1500 */
[----:B------:R-:W3:Y:S01]  /*286f0*/  LDL R2, [R1+0x40] ;  /* 0x0000400001027983 */ /* 0x000ee20000100800 */
[----:B-1----:R-:W-:-:S02]  /*28700*/  @!P5 IMAD.MOV.U32 R10, RZ, RZ, R5 ;  /* 0x000000ffff0ad224 */ /* 0x002fc400078e0005 */
[----:B------:R-:W-:Y:S01]  /*28710*/  @!P5 IMAD.MOV.U32 R11, RZ, RZ, R6 ;  /* 0x000000ffff0bd224 */ /* 0x000fe200078e0006 */
[----:B------:R-:W-:Y:S01]  /*28720*/  SGXT.U32 R7, R7, 0x1 ;  /* 0x000000010707781a */ /* 0x000fe20000000000 */
[----:B------:R-:W3:Y:S04]  /*28730*/  LDL R6, [R1+0x50] ;  /* 0x0000500001067983 */ /* 0x000ee80000100800 */
[----:B------:R1:W3:Y:S01]  /*28740*/  @!P5 LDG.E.U16 R27, desc[UR24][R10.64] ;  /* 0x000000180a1bd981 */ /* 0x0002e2000c1e1500 */
[----:B------:R-:W-:-:S03]  /*28750*/  PRMT R82, RZ, 0x7610, R82 ;  /* 0x00007610ff527816 */ /* 0x000fc60000000052 */
[----:B------:R-:W3:Y:S04]  /*28760*/  LDL R5, [R1+0x54] ;  /* 0x0000540001057983 */ /* 0x000ee80000100800 */
[----:B------:R-:W3:Y:S01]  /*28770*/  LDL R11, [R1+0x38] ;  /* 0x00003800010b7983 */ /* 0x000ee20000100800 */
[----:B------:R-:W-:-:S04]  /*28780*/  LOP3.LUT R7, R7, 0x2a, RZ, 0xfc, !PT ;  /* 0x0000002a07077812 */ /* 0x000fc800078efcff */
[----:B------:R-:W-:Y:S02]  /*28790*/  ISETP.GE.AND P4, PT, R7, UR9, PT ;  /* 0x0000000907007c0c */ /* 0x000fe4000bf86270 */
[--C-:B0-----:R-:W-:Y:S02]  /*287a0*/  SHF.R.U32.HI R7, RZ, 0x6, R40.reuse ;  /* 0x00000006ff077819 */ /* 0x101fe40000011628 */
[----:B-1----:R-:W-:Y:S02]  /*287b0*/  SHF.R.U32.HI R10, RZ, 0x6, R40 ;  /* 0x00000006ff0a7819 */ /* 0x002fe40000011628 */
[----:B------:R-:W-:Y:S02]  /*287c0*/  SGXT.U32 R7, R7, 0x1 ;  /* 0x000000010707781a */ /* 0x000fe40000000000 */
[----:B------:R-:W-:Y:S02]  /*287d0*/  SGXT.U32 R10, R10, 0x1 ;  /* 0x000000010a0a781a */ /* 0x000fe40000000000 */
[----:B------:R-:W-:-:S02]  /*287e0*/  LOP3.LUT R7, R7, 0x2c, RZ, 0xfc, !PT ;  /* 0x0000002c07077812 */ /* 0x000fc400078efcff */
[----:B------:R-:W-:Y:S02]  /*287f0*/  LOP3.LUT R10, R10, 0x2e, RZ, 0xfc, !PT ;  /* 0x0000002e0a0a7812 */ /* 0x000fe400078efcff */
[----:B------:R-:W-:Y:S02]  /*28800*/  ISETP.GE.AND P3, PT, R7, UR9, PT ;  /* 0x0000000907007c0c */ /* 0x000fe4000bf66270 */
[----:B------:R-:W4:Y:S01]  /*28810*/  LDL R7, [R1+0x4c] ;  /* 0x00004c0001077983 */ /* 0x000f220000100800 */
[----:B------:R-:W-:Y:S01]  /*28820*/  ISETP.GE.AND P5, PT, R10, UR9, PT ;  /* 0x000000090a007c0c */ /* 0x000fe2000bfa6270 */
[----:B--2---:R-:W-:-:S05]  /*28830*/  @!P2 IMAD.MOV.U32 R10, RZ, RZ, R79 ;  /* 0x000000ffff0aa224 */ /* 0x004fca00078e004f */
[----:B---3--:R4:W2:Y:S02]  /*28840*/  @!P2 LDG.E.U16 R82, desc[UR24][R10.64] ;  /* 0x000000180a52a981 */ /* 0x0088a4000c1e1500 */
[----:B----4-:R-:W-:Y:S02]  /*28850*/  @!P4 IMAD.MOV.U32 R10, RZ, RZ, R0 ;  /* 0x000000ffff0ac224 */ /* 0x010fe400078e0000 */
[----:B------:R-:W-:Y:S01]  /*28860*/  @!P4 IMAD.MOV.U32 R11, RZ, RZ, R2 ;  /* 0x000000ffff0bc224 */ /* 0x000fe200078e0002 */
[----:B------:R-:W3:Y:S04]  /*28870*/  LDL R0, [R1+0x5c] ;  /* 0x00005c0001007983 */ /* 0x000ee80000100800 */
[----:B------:R-:W4:Y:S01]  /*28880*/  LDL R2, [R1+0x58] ;  /* 0x0000580001027983 */ /* 0x000f220000100800 */
[----:B------:R-:W-:-:S04]  /*28890*/  SHF.R.U32.HI R40, RZ, 0x6, R40 ;  /* 0x00000006ff287819 */ /* 0x000fc80000011628 */
[----:B------:R-:W-:-:S04]  /*288a0*/  SGXT.U32 R40, R40, 0x1 ;  /* 0x000000012828781a */ /* 0x000fc80000000000 */
[----:B------:R-:W-:-:S04]  /*288b0*/  LOP3.LUT R40, R40, 0x30, RZ, 0xfc, !PT ;  /* 0x0000003028287812 */ /* 0x000fc800078efcff */
[----:B------:R-:W-:Y:S02]  /*288c0*/  ISETP.GE.AND P2, PT, R40, UR9, PT ;  /* 0x0000000928007c0c */ /* 0x000fe4000bf46270 */
[----:B------:R-:W0:Y:S01]  /*288d0*/  S2R R40, SR_TID.X ;  /* 0x0000000000287919 */ /* 0x000e220000002100 */
[----:B------:R-:W-:Y:S02]  /*288e0*/  PRMT R111, RZ, 0x7610, R111 ;  /* 0x00007610ff6f7816 */ /* 0x000fe4000000006f */
[----:B------:R-:W-:-:S04]  /*288f0*/  PRMT R77, RZ, 0x7610, R77 ;  /* 0x00007610ff4d7816 */ /* 0x000fc8000000004d */
[----:B------:R1:W2:Y:S01]  /*28900*/  @!P4 LDG.E.U16 R111, desc[UR24][R10.64] ;  /* 0x000000180a6fc981 */ /* 0x0002a2000c1e1500 */
[----:B------:R-:W-:Y:S01]  /*28910*/  PRMT R26, RZ, 0x7610, R26 ;  /* 0x00007610ff1a7816 */ /* 0x000fe2000000001a */
[----:B-1----:R-:W-:Y:S02]  /*28920*/  @!P3 IMAD.MOV.U32 R10, RZ, RZ, R7 ;  /* 0x000000ffff0ab224 */ /* 0x002fe400078e0007 */
[----:B------:R-:W-:Y:S01]  /*28930*/  @!P3 IMAD.MOV.U32 R11, RZ, RZ, R41 ;  /* 0x000000ffff0bb224 */ /* 0x000fe200078e0029 */
[----:B------:R-:W-:Y:S01]  /*28940*/  PRMT R112, RZ, 0x7610, R112 ;  /* 0x00007610ff707816 */ /* 0x000fe20000000070 */
[----:B------:R-:W2:Y:S04]  /*28950*/  LDL R7, [R1+0x64] ;  /* 0x0000640001077983 */ /* 0x000ea80000100800 */
[----:B------:R1:W2:Y:S04]  /*28960*/  @!P3 LDG.E.U16 R77, desc[UR24][R10.64] ;  /* 0x000000180a4db981 */ /* 0x0002a8000c1e1500 */
[----:B------:R-:W2:Y:S01]  /*28970*/  LDL R41, [R1+0x68] ;  /* 0x0000680001297983 */ /* 0x000ea20000100800 */
[----:B0-----:R-:W-:-:S02]  /*28980*/  SHF.R.U32.HI R79, RZ, 0x6, R40 ;  /* 0x00000006ff4f7819 */ /* 0x001fc40000011628 */
[----:B------:R-:W-:Y:S01]  /*28990*/  SHF.R.U32.HI R40, RZ, 0x6, R40 ;  /* 0x00000006ff287819 */ /* 0x000fe20000011628 */
[----:B-1----:R-:W-:Y:S02]  /*289a0*/  @!P5 IMAD.MOV.U32 R10, RZ, RZ, R5 ;  /* 0x000000ffff0ad224 */ /* 0x002fe400078e0005 */
[----:B------:R-:W-:Y:S01]  /*289b0*/  @!P5 IMAD.MOV.U32 R11, RZ, RZ, R6 ;  /* 0x000000ffff0bd224 */ /* 0x000fe200078e0006 */
[----:B------:R-:W-:Y:S01]  /*289c0*/  SGXT.U32 R40, R40, 0x1 ;  /* 0x000000012828781a */ /* 0x000fe20000000000 */
[----:B------:R-:W2:Y:S04]  /*289d0*/  LDL R6, [R1+0x70] ;  /* 0x0000700001067983 */ /* 0x000ea80000100800 */
[----:B------:R3:W2:Y:S01]  /*289e0*/  @!P5 LDG.E.U16 R26, desc[UR24][R10.64] ;  /* 0x000000180a1ad981 */ /* 0x0006a2000c1e1500 */
[----:B------:R-:W-:-:S03]  /*289f0*/  LOP3.LUT R40, R40, 0x34, RZ, 0xfc, !PT ;  /* 0x0000003428287812 */ /* 0x000fc600078efcff */
[----:B------:R-:W2:Y:S01]  /*28a00*/  LDL R5, [R1+0x74] ;  /* 0x0000740001057983 */ /* 0x000ea20000100800 */
[----:B------:R-:W-:-:S03]  /*28a10*/  ISETP.GE.AND P3, PT, R40, UR9, PT ;  /* 0x0000000928007c0c */ /* 0x000fc6000bf66270 */
[----:B------:R-:W2:Y:S01]  /*28a20*/  LDL R40, [R1+0x6c] ;  /* 0x00006c0001287983 */ /* 0x000ea20000100800 */
[----:B------:R-:W-:-:S04]  /*28a30*/  SGXT.U32 R79, R79, 0x1 ;  /* 0x000000014f4f781a */ /* 0x000fc80000000000 */
[----:B------:R-:W-:-:S04]  /*28a40*/  LOP3.LUT R79, R79, 0x32, RZ, 0xfc, !PT ;  /* 0x000000324f4f7812 */ /* 0x000fc800078efcff */
[----:B------:R-:W-:Y:S02]  /*28a50*/  ISETP.GE.AND P4, PT, R79, UR9, PT ;  /* 0x000000094f007c0c */ /* 0x000fe4000bf86270 */
[----:B------:R-:W0:Y:S01]  /*28a60*/  S2R R79, SR_TID.X ;  /* 0x00000000004f7919 */ /* 0x000e220000002100 */
[----:B---3--:R-:W-:Y:S02]  /*28a70*/  @!P2 IMAD.MOV.U32 R10, RZ, RZ, R0 ;  /* 0x000000ffff0aa224 */ /* 0x008fe400078e0000 */
[----:B------:R-:W3:Y:S01]  /*28a80*/  LDL R0, [R1+0x7c] ;  /* 0x00007c0001007983 */ /* 0x000ee20000100800 */
[----:B----4-:R-:W-:-:S03]  /*28a90*/  @!P2 IMAD.MOV.U32 R11, RZ, RZ, R2 ;  /* 0x000000ffff0ba224 */ /* 0x010fc600078e0002 */
[----:B------:R-:W4:Y:S04]  /*28aa0*/  LDL R2, [R1+0x78] ;  /* 0x0000780001027983 */ /* 0x000f280000100800 */
[----:B------:R1:W3:Y:S04]  /*28ab0*/  @!P2 LDG.E.U16 R112, desc[UR24][R10.64] ;  /* 0x000000180a70a981 */ /* 0x0002e8000c1e1500 */
[----:B------:R-:W3:Y:S01]  /*28ac0*/  LDL R11, [R1+0x60] ;  /* 0x00006000010b7983 */ /* 0x000ee20000100800 */
[----:B0-----:R-:W-:-:S04]  /*28ad0*/  SHF.R.U32.HI R79, RZ, 0x6, R79 ;  /* 0x00000006ff4f7819 */ /* 0x001fc8000001164f */
[----:B------:R-:W-:-:S04]  /*28ae0*/  SGXT.U32 R79, R79, 0x1 ;  /* 0x000000014f4f781a */ /* 0x000fc80000000000 */
[----:B------:R-:W-:-:S04]  /*28af0*/  LOP3.LUT R79, R79, 0x36, RZ, 0xfc, !PT ;  /* 0x000000364f4f7812 */ /* 0x000fc800078efcff */
[----:B------:R-:W-:Y:S02]  /*28b00*/  ISETP.GE.AND P5, PT, R79, UR9, PT ;  /* 0x000000094f007c0c */ /* 0x000fe4000bfa6270 */
[----:B------:R-:W1:Y:S01]  /*28b10*/  S2R R79, SR_TID.X ;  /* 0x00000000004f7919 */ /* 0x000e620000002100 */
[----:B------:R-:W-:Y:S02]  /*28b20*/  PRMT R110, RZ, 0x7610, R110 ;  /* 0x00007610ff6e7816 */ /* 0x000fe4000000006e */
[----:B------:R-:W-:Y:S02]  /*28b30*/  PRMT R75, RZ, 0x7610, R75 ;  /* 0x00007610ff4b7816 */ /* 0x000fe4000000004b */
[----:B------:R-:W-:Y:S02]  /*28b40*/  PRMT R25, RZ, 0x7610, R25 ;  /* 0x00007610ff197816 */ /* 0x000fe40000000019 */
[----:B-1----:R-:W-:-:S04]  /*28b50*/  SHF.R.U32.HI R10, RZ, 0x6, R79 ;  /* 0x00000006ff0a7819 */ /* 0x002fc8000001164f */
        /* <DEDUP_REMOVED lines=17> */
[----:B-1----:R-:W-:Y:S02]  /*28c70*/  @!P5 IMAD.MOV.U32 R10, RZ, RZ, R5 ;  /* 0x000000ffff0ad224 */ /* 0x002fe400078e0005 */
[----:B------:R-:W-:Y:S01]  /*28c80*/  @!P5 IMAD.MOV.U32 R11, RZ, RZ, R6 ;  /* 0x000000ffff0bd224 */ /* 0x000fe200078e0006 */
[----:B------:R-:W3:Y:S04]  /*28c90*/  LDL R5, [R1+0x8c] ;  /* 0x00008c0001057983 */ /* 0x000ee80000100800 */
[----:B------:R1:W3:Y:S04]  /*28ca0*/  @!P5 LDG.E.U16 R25, desc[UR24][R10.64] ;  /* 0x000000180a19d981 */ /* 0x0002e8000c1e1500 */
[----:B------:R-:W3:Y:S01]  /*28cb0*/  LDL R6, [R1+0x88] ;  /* 0x0000880001067983 */ /* 0x000ee20000100800 */
[----:B-1----:R-:W-:-:S02]  /*28cc0*/  @!P2 IMAD.MOV.U32 R10, RZ, RZ, R0 ;  /* 0x000000ffff0aa224 */ /* 0x002fc400078e0000 */
[----:B----4-:R-:W-:Y:S01]  /*28cd0*/  @!P2 IMAD.MOV.U32 R11, RZ, RZ, R2 ;  /* 0x000000ffff0ba224 */ /* 0x010fe200078e0002 */
[----:B------:R-:W-:Y:S01]  /*28ce0*/  SGXT.U32 R7, R7, 0x1 ;  /* 0x000000010707781a */ /* 0x000fe20000000000 */
[----:B------:R-:W4:Y:S04]  /*28cf0*/  LDL R2, [R1+0x98] ;  /* 0x0000980001027983 */ /* 0x000f280000100800 */
        /* <DEDUP_REMOVED lines=17> */
[----:B0-----:R-:W-:Y:S02]  /*28e10*/  @!P3 IMAD.MOV.U32 R10, RZ, RZ, R5 ;  /* 0x000000ffff0ab224 */ /* 0x001fe400078e0005 */
[----:B------:R-:W-:Y:S01]  /*28e20*/  @!P3 IMAD.MOV.U32 R11, RZ, RZ, R6 ;  /* 0x000000ffff0bb224 */ /* 0x000fe200078e0006 */
[----:B------:R-:W3:Y:S04]  /*28e30*/  LDL R5, [R1+0xa4] ;  /* 0x0000a40001057983 */ /* 0x000ee80000100800 */
[----:B------:R-:W2:Y:S01]  /*28e40*/  LDL R6, [R1+0xa0] ;  /* 0x0000a00001067983 */ /* 0x000ea20000100800 */
        /* <DEDUP_REMOVED lines=9> */
[----:B----4-:R-:W-:Y:S02]  /*28ee0*/  @!P5 IMAD.MOV.U32 R10, RZ, RZ, R7 ;  /* 0x000000ffff0ad224 */ /* 0x010fe400078e0007 */
[----:B------:R-:W-:Y:S01]  /*28ef0*/  @!P5 IMAD.MOV.U32 R11, RZ, RZ, R41 ;  /* 0x000000ffff0bd224 */ /* 0x000fe200078e0029 */
[----:B------:R-:W-:Y:S01]  /*28f00*/  PRMT R106, RZ, 0x7610, R106 ;  /* 0x00007610ff6a7816 */ /* 0x000fe2000000006a */
[----:B------:R-:W4:Y:S04]  /*28f10*/  LDL R7, [R1+0xac] ;  /* 0x0000ac0001077983 */ /* 0x000f280000100800 */
[----:B------:R1:W4:Y:S04]  /*28f20*/  @!P5 LDG.E.U16 R24, desc[UR24][R10.64] ;  /* 0x000000180a18d981 */ /* 0x000328000c1e1500 */
[----:B------:R-:W4:Y:S01]  /*28f30*/  LDL R41, [R1+0xb0] ;  /* 0x0000b00001297983 */ /* 0x000f220000100800 */
[----:B0-----:R-:W-:-:S02]  /*28f40*/  SHF.R.U32.HI R79, RZ, 0x6, R40 ;  /* 0x00000006ff4f7819 */ /* 0x001fc40000011628 */
[----:B------:R-:W-:Y:S01]  /*28f50*/  SHF.R.U32.HI R40, RZ, 0x6, R40 ;  /* 0x00000006ff287819 */ /* 0x000fe20000011628 */
[----:B-1----:R-:W-:Y:S02]  /*28f60*/  @!P2 IMAD.MOV.U32 R10, RZ, RZ, R0 ;  /* 0x000000ffff0aa224 */ /* 0x002fe400078e0000 */
[----:B------:R-:W-:Y:S01]  /*28f70*/  @!P2 IMAD.MOV.U32 R11, RZ, RZ, R2 ;  /* 0x000000ffff0ba224 */ /* 0x000fe200078e0002 */
[----:B------:R-:W-:Y:S01]  /*28f80*/  SGXT.U32 R40, R40, 0x1 ;  /* 0x000000012828781a */ /* 0x000fe20000000000 */
[----:B------:R-:W4:Y:S04]  /*28f90*/  LDL R2, [R1+0xb8] ;  /* 0x0000b80001027983 */ /* 0x000f280000100800 */
[----:B------:R3:W4:Y:S01]  /*28fa0*/  @!P2 LDG.E.U16 R86, desc[UR24][R10.64] ;  /* 0x000000180a56a981 */ /* 0x000722000c1e1500 */
[----:B------:R-:W-:-:S03]  /*28fb0*/  LOP3.LUT R40, R40, 0x46, RZ, 0xfc, !PT ;  /* 0x0000004628287812 */ /* 0x000fc600078efcff */
[----:B------:R-:W4:Y:S01]  /*28fc0*/  LDL R0, [R1+0xbc] ;  /* 0x0000bc0001007983 */ /* 0x000f220000100800 */
[----:B------:R-:W-:-:S03]  /*28fd0*/  ISETP.GE.AND P5, PT, R40, UR9, PT ;  /* 0x0000000928007c0c */ /* 0x000fc6000bfa6270 */
[----:B------:R-:W4:Y:S01]  /*28fe0*/  LDL R40, [R1+0xb4] ;  /* 0x0000b40001287983 */ /* 0x000f220000100800 */
[----:B------:R-:W-:-:S04]  /*28ff0*/  SGXT.U32 R79, R79, 0x1 ;  /* 0x000000014f4f781a */ /* 0x000fc80000000000 */
[----:B------:R-:W-:-:S04]  /*29000*/  LOP3.LUT R79, R79, 0x44, RZ, 0xfc, !PT ;  /* 0x000000444f4f7812 */ /* 0x000fc800078efcff */
[----:B------:R-:W-:Y:S02]  /*29010*/  ISETP.GE.AND P3, PT, R79, UR9, PT ;  /* 0x000000094f007c0c */ /* 0x000fe4000bf66270 */
[----:B------:R-:W0:Y:S01]  /*29020*/  S2R R79, SR_TID.X ;  /* 0x00000000004f7919 */ /* 0x000e220000002100 */
[----:B---3--:R-:W-:Y:S02]  /*29030*/  @!P4 IMAD.MOV.U32 R10, RZ, RZ, R5 ;  /* 0x000000ffff0ac224 */ /* 0x008fe400078e0005 */
[----:B------:R-:W3:Y:S01]  /*29040*/  LDL R5, [R1+0xc4] ;  /* 0x0000c40001057983 */ /* 0x000ee20000100800 */
[----:B--2---:R-:W-:-:S03]  /*29050*/  @!P4 IMAD.MOV.U32 R11, RZ, RZ, R6 ;  /* 0x000000ffff0bc224 */ /* 0x004fc600078e0006 */
[----:B------:R-:W2:Y:S04]  /*29060*/  LDL R6, [R1+0xc0] ;  /* 0x0000c00001067983 */ /* 0x000ea80000100800 */
[----:B------:R1:W2:Y:S04]  /*29070*/  @!P4 LDG.E.U16 R106, desc[UR24][R10.64] ;  /* 0x000000180a6ac981 */ /* 0x0002a8000c1e1500 */
[----:B------:R-:W2:Y:S01]  /*29080*/  LDL R11, [R1+0xa8] ;  /* 0x0000a800010b7983 */ /* 0x000ea20000100800 */
        /* <DEDUP_REMOVED lines=12> */
[----:B----4-:R-:W-:Y:S01]  /*29150*/  @!P3 IMAD.MOV.U32 R10, RZ, RZ, R7 ;  /* 0x000000ffff0ab224 */ /* 0x010fe200078e0007 */
[----:B------:R-:W-:-:S04]  /*29160*/  SHF.R.U32.HI R7, RZ, 0x6, R79 ;  /* 0x00000006ff077819 */ /* 0x000fc8000001164f */
[----:B------:R-:W-:-:S04]  /*29170*/  SGXT.U32 R7, R7, 0x1 ;  /* 0x000000010707781a */ /* 0x000fc80000000000 */
[----:B------:R-:W-:Y:S02]  /*29180*/  LOP3.LUT R7, R7, 0x4c, RZ, 0xfc, !PT ;  /* 0x0000004c07077812 */ /* 0x000fe400078efcff */
[----:B------:R-:W-:Y:S01]  /*29190*/  PRMT R103, RZ, 0x7610, R103 ;  /* 0x00007610ff677816 */ /* 0x000fe20000000067 */
[----:B--2---:R0:W2:Y:S02]  /*291a0*/  @!P3 LDG.E.U16 R72, desc[UR24][R10.64] ;  /* 0x000000180a48b981 */ /* 0x0040a4000c1e1500 */
[----:B0-----:R-:W-:Y:S02]  /*291b0*/  @!P5 IMAD.MOV.U32 R10, RZ, RZ, R40 ;  /* 0x000000ffff0ad224 */ /* 0x001fe400078e0028 */
[----:B------:R-:W-:Y:S01]  /*291c0*/  @!P5 IMAD.MOV.U32 R11, RZ, RZ, R41 ;  /* 0x000000ffff0bd224 */ /* 0x000fe200078e0029 */
[----:B------:R-:W-:Y:S01]  /*291d0*/  ISETP.GE.AND P3, PT, R7, UR9, PT ;  /* 0x0000000907007c0c */ /* 0x000fe2000bf66270 */
[----:B------:R-:W0:Y:S03]  /*291e0*/  S2R R40, SR_TID.X ;  /* 0x0000000000287919 */ /* 0x000e260000002100 */
[----:B------:R1:W4:Y:S01]  /*291f0*/  @!P5 LDG.E.U16 R23, desc[UR24][R10.64] ;  /* 0x000000180a17d981 */ /* 0x000322000c1e1500 */
[----:B------:R-:W-:-:S03]  /*29200*/  SHF.R.U32.HI R7, RZ, 0x6, R79 ;  /* 0x00000006ff077819 */ /* 0x000fc6000001164f */
[----:B------:R-:W2:Y:S04]  /*29210*/  LDL R79, [R1+0xcc] ;  /* 0x0000cc00014f7983 */ /* 0x000ea80000100800 */
[----:B------:R-:W4:Y:S01]  /*29220*/  LDL R41, [R1+0xd8] ;  /* 0x0000d80001297983 */ /* 0x000f220000100800 */
[----:B-1----:R-:W-:Y:S02]  /*29230*/  @!P2 IMAD.MOV.U32 R10, RZ, RZ, R0 ;  /* 0x000000ffff0aa224 */ /* 0x002fe400078e0000 */
[----:B------:R-:W-:Y:S01]  /*29240*/  @!P2 IMAD.MOV.U32 R11, RZ, RZ, R2 ;  /* 0x000000ffff0ba224 */ /* 0x000fe200078e0002 */
[----:B------:R-:W4:Y:S04]  /*29250*/  LDL R0, [R1+0xd4] ;  /* 0x0000d40001007983 */ /* 0x000f280000100800 */
[----:B------:R3:W4:Y:S04]  /*29260*/  @!P2 LDG.E.U16 R88, desc[UR24][R10.64] ;  /* 0x000000180a58a981 */ /* 0x000728000c1e1500 */
[----:B------:R-:W4:Y:S01]  /*29270*/  LDL R2, [R1+0xd0] ;  /* 0x0000d00001027983 */ /* 0x000f220000100800 */
[----:B---3--:R-:W-:-:S02]  /*29280*/  @!P4 IMAD.MOV.U32 R10, RZ, RZ, R5 ;  /* 0x000000ffff0ac224 */ /* 0x008fc400078e0005 */
[----:B------:R-:W-:Y:S01]  /*29290*/  @!P4 IMAD.MOV.U32 R11, RZ, RZ, R6 ;  /* 0x000000ffff0bc224 */ /* 0x000fe200078e0006 */
[----:B------:R-:W-:Y:S01]  /*292a0*/  SGXT.U32 R7, R7, 0x1 ;  /* 0x000000010707781a */ /* 0x000fe20000000000 */
[----:B------:R-:W3:Y:S04]  /*292b0*/  LDL R6, [R1+0xe0] ;  /* 0x0000e00001067983 */ /* 0x000ee80000100800 */
[----:B------:R1:W3:Y:S04]  /*292c0*/  @!P4 LDG.E.U16 R103, desc[UR24][R10.64] ;  /* 0x000000180a67c981 */ /* 0x0002e8000c1e1500 */
[----:B------:R-:W3:Y:S04]  /*292d0*/  LDL R5, [R1+0xe4] ;  /* 0x0000e40001057983 */ /* 0x000ee80000100800 */
[----:B------:R-:W3:Y:S01]  /*292e0*/  LDL R11, [R1+0xc8] ;  /* 0x0000c800010b7983 */ /* 0x000ee20000100800 */
[----:B------:R-:W-:-:S04]  /*292f0*/  LOP3.LUT R7, R7, 0x4e, RZ, 0xfc, !PT ;  /* 0x0000004e07077812 */ /* 0x000fc800078efcff */
[----:B------:R-:W-:Y:S02]  /*29300*/  ISETP.GE.AND P5, PT, R7, UR9, PT ;  /* 0x0000000907007c0c */ /* 0x000fe4000bfa6270 */
[----:B0-----:R-:W-:-:S04]  /*29310*/  SHF.R.U32.HI R7, RZ, 0x6, R40 ;  /* 0x00000006ff077819 */ /* 0x001fc80000011628 */
[----:B------:R-:W-:-:S04]  /*29320*/  SGXT.U32 R7, R7, 0x1 ;  /* 0x000000010707781a */ /* 0x000fc80000000000 */
[----:B------:R-:W-:-:S04]  /*29330*/  LOP3.LUT R7, R7, 0x50, RZ, 0xfc, !PT ;  /* 0x0000005007077812 */ /* 0x000fc800078efcff */
[----:B------:R-:W-:Y:S02]  /*29340*/  ISETP.GE.AND P2, PT, R7, UR9, PT ;  /* 0x0000000907007c0c */ /* 0x000fe4000bf46270 */
[----:B------:R-:W4:Y:S01]  /*29350*/  LDL R7, [R1+0xdc] ;  /* 0x0000dc0001077983 */ /* 0x000f220000100800 */
[----:B-1----:R-:W-:-:S04]  /*29360*/  SHF.R.U32.HI R10, RZ, 0x6, R40 ;  /* 0x00000006ff0a7819 */ /* 0x002fc80000011628 */
[----:B------:R-:W-:-:S04]  /*29370*/  SGXT.U32 R10, R10, 0x1 ;  /* 0x000000010a0a781a */ /* 0x000fc80000000000 */
[----:B------:R-:W-:Y:S02]  /*29380*/  LOP3.LUT R10, R10, 0x52, RZ, 0xfc, !PT ;  /* 0x000000520a0a7812 */ /* 0x000fe400078efcff */
[----:B------:R-:W-:Y:S02]  /*29390*/  PRMT R38, RZ, 0x7610, R38 ;  /* 0x00007610ff267816 */ /* 0x000fe40000000026 */
[----:B------:R-:W-:Y:S02]  /*293a0*/  ISETP.GE.AND P4, PT, R10, UR9, PT ;  /* 0x000000090a007c0c */ /* 0x000fe4000bf86270 */
[----:B------:R-:W-:-:S04]  /*293b0*/  SHF.R.U32.HI R40, RZ, 0x6, R40 ;  /* 0x00000006ff287819 */ /* 0x000fc80000011628 */
[----:B------:R-:W-:-:S04]  /*293c0*/  SGXT.U32 R40, R40, 0x1 ;  /* 0x000000012828781a */ /* 0x000fc80000000000 */
[----:B------:R-:W-:Y:S01]  /*293d0*/  LOP3.LUT R40, R40, 0x54, RZ, 0xfc, !PT ;  /* 0x0000005428287812 */ /* 0x000fe200078efcff */
[----:B--2---:R-:W-:-:S05]  /*293e0*/  @!P3 IMAD.MOV.U32 R10, RZ, RZ, R79 ;  /* 0x000000ffff0ab224 */ /* 0x004fca00078e004f */
[----:B---3--:R4:W2:Y:S02]  /*293f0*/  @!P3 LDG.E.U16 R38, desc[UR24][R10.64] ;  /* 0x000000180a26b981 */ /* 0x0088a4000c1e1500 */
[----:B----4-:R-:W-:Y:S02]  /*29400*/  @!P5 IMAD.MOV.U32 R10, RZ, RZ, R0 ;  /* 0x000000ffff0ad224 */ /* 0x010fe400078e0000 */
[----:B------:R-:W-:Y:S01]  /*29410*/  @!P5 IMAD.MOV.U32 R11, RZ, RZ, R2 ;  /* 0x000000ffff0bd224 */ /* 0x000fe200078e0002 */
[----:B------:R-:W3:Y:S04]  /*29420*/  LDL R0, [R1+0xec] ;  /* 0x0000ec0001007983 */ /* 0x000ee80000100800 */
[----:B------:R-:W4:Y:S01]  /*29430*/  LDL R2, [R1+0xe8] ;  /* 0x0000e80001027983 */ /* 0x000f220000100800 */
[----:B------:R-:W-:-:S02]  /*29440*/  ISETP.GE.AND P3, PT, R40, UR9, PT ;  /* 0x0000000928007c0c */ /* 0x000fc4000bf66270 */
[----:B------:R-:W0:Y:S01]  /*29450*/  S2R R40, SR_TID.X ;  /* 0x0000000000287919 */ /* 0x000e220000002100 */
[----:B------:R-:W-:-:S06]  /*29460*/  PRMT R22, RZ, 0x7610, R22 ;  /* 0x00007610ff167816 */ /* 0x000fcc0000000016 */
[----:B------:R1:W2:Y:S01]  /*29470*/  @!P5 LDG.E.U16 R22, desc[UR24][R10.64] ;  /* 0x000000180a16d981 */ /* 0x0002a2000c1e1500 */
[----:B0-----:R-:W-:-:S04]  /*29480*/  SHF.R.U32.HI R79, RZ, 0x6, R40 ;  /* 0x00000006ff4f7819 */ /* 0x001fc80000011628 */
[----:B------:R-:W-:-:S04]  /*29490*/  SGXT.U32 R79, R79, 0x1 ;  /* 0x000000014f4f781a */ /* 0x000fc80000000000 */
[----:B------:R-:W-:-:S04]  /*294a0*/  LOP3.LUT R79, R79, 0x56, RZ, 0xfc, !PT ;  /* 0x000000564f4f7812 */ /* 0x000fc800078efcff */
[----:B------:R-:W-:Y:S02]  /*294b0*/  ISETP.GE.AND P5, PT, R79, UR9, PT ;  /* 0x000000094f007c0c */ /* 0x000fe4000bfa6270 */
[----:B------:R-:W0:Y:S01]  /*294c0*/  S2R R79, SR_TID.X ;  /* 0x00000000004f7919 */ /* 0x000e220000002100 */
[----:B------:R-:W-:Y:S01]  /*294d0*/  PRMT R90, RZ, 0x7610, R90 ;  /* 0x00007610ff5a7816 */ /* 0x000fe2000000005a */
[----:B-1----:R-:W-:Y:S02]  /*294e0*/  @!P2 IMAD.MOV.U32 R10, RZ, RZ, R7 ;  /* 0x000000ffff0aa224 */ /* 0x002fe400078e0007 */
[----:B------:R-:W-:Y:S01]  /*294f0*/  @!P2 IMAD.MOV.U32 R11, RZ, RZ, R41 ;  /* 0x000000ffff0ba224 */ /* 0x000fe200078e0029 */
[----:B------:R-:W-:Y:S01]  /*29500*/  PRMT R101, RZ, 0x7610, R101 ;  /* 0x00007610ff657816 */ /* 0x000fe20000000065 */
[----:B------:R-:W2:Y:S04]  /*29510*/  LDL R7, [R1+0xf4] ;  /* 0x0000f40001077983 */ /* 0x000ea80000100800 */
[----:B------:R1:W2:Y:S01]  /*29520*/  @!P2 LDG.E.U16 R90, desc[UR24][R10.64] ;  /* 0x000000180a5aa981 */ /* 0x0002a2000c1e1500 */
[----:B------:R-:W-:-:S02]  /*29530*/  SHF.R.U32.HI R40, RZ, 0x6, R40 ;  /* 0x00000006ff287819 */ /* 0x000fc40000011628 */
[----:B------:R-:W-:Y:S01]  /*29540*/  PRMT R37, RZ, 0x7610, R37 ;  /* 0x00007610ff257816 */ /* 0x000fe20000000025 */
[----:B------:R-:W2:Y:S01]  /*29550*/  LDL R41, [R1+0xf8] ;  /* 0x0000f80001297983 */ /* 0x000ea20000100800 */
[----:B-1----:R-:W-:Y:S02]  /*29560*/  @!P4 IMAD.MOV.U32 R10, RZ, RZ, R5 ;  /* 0x000000ffff0ac224 */ /* 0x002fe400078e0005 */
[----:B------:R-:W-:Y:S01]  /*29570*/  @!P4 IMAD.MOV.U32 R11, RZ, RZ, R6 ;  /* 0x000000ffff0bc224 */ /* 0x000fe200078e0006 */
[----:B------:R-:W-:Y:S01]  /*29580*/  SGXT.U32 R40, R40, 0x1 ;  /* 0x000000012828781a */ /* 0x000fe20000000000 */
[----:B------:R-:W2:Y:S04]  /*29590*/  LDL R6, [R1+0x100] ;  /* 0x0001000001067983 */ /* 0x000ea80000100800 */
[----:B------:R0:W2:Y:S04]  /*295a0*/  @!P4 LDG.E.U16 R101, desc[UR24][R10.64] ;  /* 0x000000180a65c981 */ /* 0x0000a8000c1e1500 */
[----:B------:R-:W2:Y:S01]  /*295b0*/  LDL R5, [R1+0x104] ;  /* 0x0001040001057983 */ /* 0x000ea20000100800 */
[----:B0-----:R-:W-:-:S04]  /*295c0*/  SHF.R.U32.HI R11, RZ, 0x6, R79 ;  /* 0x00000006ff0b7819 */ /* 0x001fc8000001164f */
[----:B------:R-:W-:-:S04]  /*295d0*/  SGXT.U32 R11, R11, 0x1 ;  /* 0x000000010b0b781a */ /* 0x000fc80000000000 */
[----:B------:R-:W-:Y:S02]  /*295e0*/  LOP3.LUT R11, R11, 0x5a, RZ, 0xfc, !PT ;  /* 0x0000005a0b0b7812 */ /* 0x000fe400078efcff */
[----:B------:R-:W-:Y:S02]  /*295f0*/  LOP3.LUT R40, R40, 0x58, RZ, 0xfc, !PT ;  /* 0x0000005828287812 */ /* 0x000fe400078efcff */
[----:B------:R-:W-:Y:S02]  /*29600*/  ISETP.GE.AND P4, PT, R11, UR9, PT ;  /* 0x000000090b007c0c */ /* 0x000fe4000bf86270 */
[----:B------:R-:W-:Y:S02]  /*29610*/  ISETP.GE.AND P2, PT, R40, UR9, PT ;  /* 0x0000000928007c0c */ /* 0x000fe4000bf46270 */
[----:B------:R-:W2:Y:S01]  /*29620*/  LDL R40, [R1+0xfc] ;  /* 0x0000fc0001287983 */ /* 0x000ea20000100800 */
[----:B---3--:R-:W-:Y:S02]  /*29630*/  @!P3 IMAD.MOV.U32 R10, RZ, RZ, R0 ;  /* 0x000000ffff0ab224 */ /* 0x008fe400078e0000 */
[----:B----4-:R-:W-:Y:S01]  /*29640*/  @!P3 IMAD.MOV.U32 R11, RZ, RZ, R2 ;  /* 0x000000ffff0bb224 */ /* 0x010fe200078e0002 */
[----:B------:R-:W-:Y:S01]  /*29650*/  SHF.R.U32.HI R0, RZ, 0x6, R79 ;  /* 0x00000006ff007819 */ /* 0x000fe2000001164f */
[----:B------:R-:W3:Y:S04]  /*29660*/  LDL R2, [R1+0x108] ;  /* 0x0001080001027983 */ /* 0x000ee80000100800 */
[----:B------:R2:W4:Y:S01]  /*29670*/  @!P3 LDG.E.U16 R37, desc[UR24][R10.64] ;  /* 0x000000180a25b981 */ /* 0x000522000c1e1500 */
[----:B------:R-:W-:-:S03]  /*29680*/  SGXT.U32 R0, R0, 0x1 ;  /* 0x000000010000781a */ /* 0x000fc60000000000 */
[----:B------:R-:W3:Y:S01]  /*29690*/  LDL R11, [R1+0xf0] ;  /* 0x0000f000010b7983 */ /* 0x000ee20000100800 */
[----:B------:R-:W-:-:S04]  /*296a0*/  LOP3.LUT R0, R0, 0x5c, RZ, 0xfc, !PT ;  /* 0x0000005c00007812 */ /* 0x000fc800078efcff */
[----:B------:R-:W-:Y:S02]  /*296b0*/  ISETP.GE.AND P3, PT, R0, UR9, PT ;  /* 0x0000000900007c0c */ /* 0x000fe4000bf66270 */
[----:B------:R-:W4:Y:S01]  /*296c0*/  LDL R0, [R1+0x10c] ;  /* 0x00010c0001007983 */ /* 0x000f220000100800 */
[----:B------:R-:W-:Y:S02]  /*296d0*/  PRMT R21, RZ, 0x7610, R21 ;  /* 0x00007610ff157816 */ /* 0x000fe40000000015 */
[----:B------:R-:W-:Y:S02]  /*296e0*/  PRMT R92, RZ, 0x7610, R92 ;  /* 0x00007610ff5c7816 */ /* 0x000fe4000000005c */
[----:B------:R-:W-:Y:S02]  /*296f0*/  PRMT R99, RZ, 0x7610, R99 ;  /* 0x00007610ff637816 */ /* 0x000fe40000000063 */
[----:B------:R-:W-:Y:S01]  /*29700*/  PRMT R36, RZ, 0x7610, R36 ;  /* 0x00007610ff247816 */ /* 0x000fe20000000024 */
[----:B--2---:R-:W-:Y:S01]  /*29710*/  @!P5 IMAD.MOV.U32 R10, RZ, RZ, R7 ;  /* 0x000000ffff0ad224 */ /* 0x004fe200078e0007 */
[----:B------:R-:W-:-:S04]  /*29720*/  SHF.R.U32.HI R7, RZ, 0x6, R79 ;  /* 0x00000006ff077819 */ /* 0x000fc8000001164f */
[----:B------:R-:W-:-:S04]  /*29730*/  SGXT.U32 R7, R7, 0x1 ;  /* 0x000000010707781a */ /* 0x000fc80000000000 */
[----:B------:R-:W-:Y:S01]  /*29740*/  LOP3.LUT R7, R7, 0x5e, RZ, 0xfc, !PT ;  /* 0x0000005e07077812 */ /* 0x000fe200078efcff */
[----:B---3--:R0:W2:Y:S02]  /*29750*/  @!P5 LDG.E.U16 R21, desc[UR24][R10.64] ;  /* 0x000000180a15d981 */ /* 0x0080a4000c1e1500 */
[----:B0-----:R-:W-:Y:S02]  /*29760*/  @!P2 IMAD.MOV.U32 R10, RZ, RZ, R40 ;  /* 0x000000ffff0aa224 */ /* 0x001fe400078e0028 */
[----:B------:R-:W-:Y:S01]  /*29770*/  @!P2 IMAD.MOV.U32 R11, RZ, RZ, R41 ;  /* 0x000000ffff0ba224 */ /* 0x000fe200078e0029 */
[----:B------:R-:W-:Y:S01]  /*29780*/  ISETP.GE.AND P5, PT, R7, UR9, PT ;  /* 0x0000000907007c0c */ /* 0x000fe2000bfa6270 */
[----:B------:R-:W3:Y:S04]  /*29790*/  LDL R41, [R1+0x11c] ;  /* 0x00011c0001297983 */ /* 0x000ee80000100800 */
[----:B------:R0:W2:Y:S02]  /*297a0*/  @!P2 LDG.E.U16 R92, desc[UR24][R10.64] ;  /* 0x000000180a5ca981 */ /* 0x0000a4000c1e1500 */
[----:B0-----:R-:W-:-:S02]  /*297b0*/  @!P4 IMAD.MOV.U32 R10, RZ, RZ, R5 ;  /* 0x000000ffff0ac224 */ /* 0x001fc400078e0005 */
[----:B------:R-:W-:Y:S01]  /*297c0*/  @!P4 IMAD.MOV.U32 R11, RZ, RZ, R6 ;  /* 0x000000ffff0bc224 */ /* 0x000fe200078e0006 */
[----:B------:R-:W-:Y:S01]  /*297d0*/  SHF.R.U32.HI R7, RZ, 0x6, R79 ;  /* 0x00000006ff077819 */ /* 0x000fe2000001164f */
[----:B------:R-:W2:Y:S04]  /*297e0*/  LDL R6, [R1+0x120] ;  /* 0x0001200001067983 */ /* 0x000ea80000100800 */
[----:B------:R4:W2:Y:S04]  /*297f0*/  @!P4 LDG.E.U16 R99, desc[UR24][R10.64] ;  /* 0x000000180a63c981 */ /* 0x0008a8000c1e1500 */
[----:B------:R-:W2:Y:S04]  /*29800*/  LDL R79, [R1+0x118] ;  /* 0x00011800014f7983 */ /* 0x000ea80000100800 */
[----:B------:R-:W2:Y:S01]  /*29810*/  LDL R5, [R1+0x124] ;  /* 0x0001240001057983 */ /* 0x000ea20000100800 */
[----:B----4-:R-:W-:-:S02]  /*29820*/  @!P3 IMAD.MOV.U32 R10, RZ, RZ, R0 ;  /* 0x000000ffff0ab224 */ /* 0x010fc400078e0000 */
[----:B------:R-:W-:Y:S01]  /*29830*/  @!P3 IMAD.MOV.U32 R11, RZ, RZ, R2 ;  /* 0x000000ffff0bb224 */ /* 0x000fe200078e0002 */
[----:B------:R-:W4:Y:S04]  /*29840*/  LDL R0, [R1+0x12c] ;  /* 0x00012c0001007983 */ /* 0x000f280000100800 */
[----:B------:R0:W2:Y:S04]  /*29850*/  @!P3 LDG.E.U16 R36, desc[UR24][R10.64] ;  /* 0x000000180a24b981 */ /* 0x0000a8000c1e1500 */
[----:B------:R-:W2:Y:S04]  /*29860*/  LDL R2, [R1+0x128] ;  /* 0x0001280001027983 */ /* 0x000ea80000100800 */
[----:B------:R-:W0:Y:S04]  /*29870*/  LDL R10, [R1+0x110] ;  /* 0x00011000010a7983 */ /* 0x000e280000100800 */
[----:B------:R-:W0:Y:S01]  /*29880*/  LDL R11, [R1+0x114] ;  /* 0x00011400010b7983 */ /* 0x000e220000100800 */
[----:B------:R-:W1:Y:S01]  /*29890*/  S2R R40, SR_TID.X ;  /* 0x0000000000287919 */ /* 0x000e620000002100 */
[----:B------:R-:W-:-:S04]  /*298a0*/  SGXT.U32 R7, R7, 0x1 ;  /* 0x000000010707781a */ /* 0x000fc80000000000 */
[----:B------:R-:W-:-:S04]  /*298b0*/  LOP3.LUT R7, R7, 0x60, RZ, 0xfc, !PT ;  /* 0x0000006007077812 */ /* 0x000fc800078efcff */
[----:B------:R-:W-:Y:S02]  /*298c0*/  ISETP.GE.AND P2, PT, R7, UR9, PT ;  /* 0x0000000907007c0c */ /* 0x000fe4000bf46270 */
[----:B------:R-:W-:Y:S02]  /*298d0*/  PRMT R20, RZ, 0x7610, R20 ;  /* 0x00007610ff147816 */ /* 0x000fe40000000014 */
[----:B-1----:R-:W-:-:S04]  /*298e0*/  SHF.R.U32.HI R7, RZ, 0x6, R40 ;  /* 0x00000006ff077819 */ /* 0x002fc80000011628 */
[----:B------:R-:W-:-:S04]  /*298f0*/  SGXT.U32 R7, R7, 0x1 ;  /* 0x000000010707781a */ /* 0x000fc80000000000 */
[----:B------:R-:W-:-:S04]  /*29900*/  LOP3.LUT R7, R7, 0x62, RZ, 0xfc, !PT ;  /* 0x0000006207077812 */ /* 0x000fc800078efcff */
[----:B------:R-:W-:Y:S02]  /*29910*/  ISETP.GE.AND P4, PT, R7, UR9, PT ;  /* 0x0000000907007c0c */ /* 0x000fe4000bf86270 */
[----:B------:R-:W-:-:S04]  /*29920*/  SHF.R.U32.HI R7, RZ, 0x6, R40 ;  /* 0x00000006ff077819 */ /* 0x000fc80000011628 */
[----:B------:R-:W-:-:S04]  /*29930*/  SGXT.U32 R7, R7, 0x1 ;  /* 0x000000010707781a */ /* 0x000fc80000000000 */
[----:B------:R-:W-:Y:S02]  /*29940*/  LOP3.LUT R7, R7, 0x64, RZ, 0xfc, !PT ;  /* 0x0000006407077812 */ /* 0x000fe400078efcff */
[----:B------:R-:W-:Y:S02]  /*29950*/  PRMT R94, RZ, 0x7610, R94 ;  /* 0x00007610ff5e7816 */ /* 0x000fe4000000005e */
[----:B------:R-:W-:Y:S02]  /*29960*/  ISETP.GE.AND P3, PT, R7, UR9, PT ;  /* 0x0000000907007c0c */ /* 0x000fe4000bf66270 */
[----:B------:R-:W-:Y:S01]  /*29970*/  PRMT R98, RZ, 0x7610, R98 ;  /* 0x00007610ff627816 */ /* 0x000fe20000000062 */
[----:B------:R-:W5:Y:S01]  /*29980*/  LDL.LU R7, [R1+0xb24] ;  /* 0x000b240001077983 */ /* 0x000f620000300800 */
[----:B------:R-:W-:Y:S02]  /*29990*/  PRMT R35, RZ, 0x7610, R35 ;  /* 0x00007610ff237816 */ /* 0x000fe40000000023 */
[----:B0-----:R-:W-:-:S04]  /*299a0*/  @!P5 LOP3.LUT R11, R11, R10, RZ, 0x3c, !PT ;  /* 0x0000000a0b0bd212 */ /* 0x001fc800078e3cff */
[----:B------:R-:W-:-:S04]  /*299b0*/  @!P5 LOP3.LUT R10, R11, R10, RZ, 0x3c, !PT ;  /* 0x0000000a0b0ad212 */ /* 0x000fc800078e3cff */
[----:B------:R-:W-:-:S05]  /*299c0*/  @!P5 LOP3.LUT R11, R11, R10, RZ, 0x3c, !PT ;  /* 0x0000000a0b0bd212 */ /* 0x000fca00078e3cff */
[----:B------:R0:W4:Y:S02]  /*299d0*/  @!P5 LDG.E.U16 R20, desc[UR24][R10.64] ;  /* 0x000000180a14d981 */ /* 0x000124000c1e1500 */
[----:B0-----:R-:W-:-:S04]  /*299e0*/  SHF.R.U32.HI R11, RZ, 0x6, R40 ;  /* 0x00000006ff0b7819 */ /* 0x001fc80000011628 */
[----:B------:R-:W-:-:S04]  /*299f0*/  SGXT.U32 R11, R11, 0x1 ;  /* 0x000000010b0b781a */ /* 0x000fc80000000000 */
[----:B------:R-:W-:Y:S01]  /*29a00*/  LOP3.LUT R11, R11, 0x66, RZ, 0xfc, !PT ;  /* 0x000000660b0b7812 */ /* 0x000fe200078efcff */
[----:B---3--:R-:W-:-:S03]  /*29a10*/  @!P2 IMAD.MOV.U32 R10, RZ, RZ, R41 ;  /* 0x000000ffff0aa224 */ /* 0x008fc600078e0029 */
[----:B------:R-:W-:Y:S01]  /*29a20*/  ISETP.GE.AND P5, PT, R11, UR9, PT ;  /* 0x000000090b007c0c */ /* 0x000fe2000bfa6270 */
[----:B--2---:R-:W-:Y:S01]  /*29a30*/  @!P2 IMAD.MOV.U32 R11, RZ, RZ, R79 ;  /* 0x000000ffff0ba224 */ /* 0x004fe200078e004f */
[----:B------:R-:W-:Y:S01]  /*29a40*/  SHF.R.U32.HI R41, RZ, 0x6, R40 ;  /* 0x00000006ff297819 */ /* 0x000fe20000011628 */
[----:B------:R-:W2:Y:S04]  /*29a50*/  LDL R79, [R1+0x140] ;  /* 0x00014000014f7983 */ /* 0x000ea80000100800 */
[----:B------:R0:W3:Y:S02]  /*29a60*/  @!P2 LDG.E.U16 R94, desc[UR24][R10.64] ;  /* 0x000000180a5ea981 */ /* 0x0000e4000c1e1500 */
[----:B0-----:R-:W-:Y:S02]  /*29a70*/  @!P4 IMAD.MOV.U32 R10, RZ, RZ, R5 ;  /* 0x000000ffff0ac224 */ /* 0x001fe400078e0005 */
[----:B------:R-:W-:Y:S01]  /*29a80*/  @!P4 IMAD.MOV.U32 R11, RZ, RZ, R6 ;  /* 0x000000ffff0bc224 */ /* 0x000fe200078e0006 */
[----:B------:R-:W-:Y:S01]  /*29a90*/  SGXT.U32 R41, R41, 0x1 ;  /* 0x000000012929781a */ /* 0x000fe20000000000 */
[----:B------:R-:W2:Y:S04]  /*29aa0*/  LDL R5, [R1+0x13c] ;  /* 0x00013c0001057983 */ /* 0x000ea80000100800 */
[----:B------:R4:W2:Y:S02]  /*29ab0*/  @!P4 LDG.E.U16 R98, desc[UR24][R10.64] ;  /* 0x000000180a62c981 */ /* 0x0008a4000c1e1500 */
[----:B----4-:R-:W-:-:S02]  /*29ac0*/  @!P3 IMAD.MOV.U32 R10, RZ, RZ, R0 ;  /* 0x000000ffff0ab224 */ /* 0x010fc400078e0000 */
[----:B------:R-:W-:Y:S01]  /*29ad0*/  @!P3 IMAD.MOV.U32 R11, RZ, RZ, R2 ;  /* 0x000000ffff0bb224 */ /* 0x000fe200078e0002 */
[----:B------:R-:W-:Y:S01]  /*29ae0*/  SHF.R.U32.HI R6, RZ, 0x6, R40 ;  /* 0x00000006ff067819 */ /* 0x000fe20000011628 */
[----:B------:R-:W4:Y:S04]  /*29af0*/  LDL R2, [R1+0x148] ;  /* 0x0001480001027983 */ /* 0x000f280000100800 */
[----:B------:R0:W2:Y:S01]  /*29b00*/  @!P3 LDG.E.U16 R35, desc[UR24][R10.64] ;  /* 0x000000180a23b981 */ /* 0x0000a2000c1e1500 */
[----:B------:R-:W-:Y:S02]  /*29b10*/  LOP3.LUT R41, R41, 0x68, RZ, 0xfc, !PT ;  /* 0x0000006829297812 */ /* 0x000fe400078efcff */
[----:B------:R-:W-:Y:S01]  /*29b20*/  PRMT R19, RZ, 0x7610, R19 ;  /* 0x00007610ff137816 */ /* 0x000fe20000000013 */
[----:B------:R-:W2:Y:S04]  /*29b30*/  LDL R0, [R1+0x14c] ;  /* 0x00014c0001007983 */ /* 0x000ea80000100800 */
[----:B------:R-:W0:Y:S04]  /*29b40*/  LDL R10, [R1+0x130] ;  /* 0x00013000010a7983 */ /* 0x000e280000100800 */
[----:B------:R-:W0:Y:S01]  /*29b50*/  LDL R11, [R1+0x134] ;  /* 0x00013400010b7983 */ /* 0x000e220000100800 */
[----:B------:R-:W-:-:S04]  /*29b60*/  SGXT.U32 R6, R6, 0x1 ;  /* 0x000000010606781a */ /* 0x000fc80000000000 */
[----:B------:R-:W-:-:S04]  /*29b70*/  LOP3.LUT R6, R6, 0x6a, RZ, 0xfc, !PT ;  /* 0x0000006a06067812 */ /* 0x000fc800078efcff */
[----:B------:R-:W-:Y:S02]  /*29b80*/  ISETP.GE.AND P4, PT, R6, UR9, PT ;  /* 0x0000000906007c0c */ /* 0x000fe4000bf86270 */
[----:B------:R-:W-:-:S04]  /*29b90*/  SHF.R.U32.HI R6, RZ, 0x6, R40 ;  /* 0x00000006ff067819 */ /* 0x000fc80000011628 */
[----:B------:R-:W-:-:S04]  /*29ba0*/  SGXT.U32 R6, R6, 0x1 ;  /* 0x000000010606781a */ /* 0x000fc80000000000 */
[----:B------:R-:W-:Y:S02]  /*29bb0*/  LOP3.LUT R6, R6, 0x6c, RZ, 0xfc, !PT ;  /* 0x0000006c06067812 */ /* 0x000fe400078efcff */
[----:B------:R-:W-:Y:S02]  /*29bc0*/  ISETP.GE.AND P2, PT, R41, UR9, PT ;  /* 0x0000000929007c0c */ /* 0x000fe4000bf46270 */
[----:B------:R-:W2:Y:S01]  /*29bd0*/  LDL R41, [R1+0x144] ;  /* 0x0001440001297983 */ /* 0x000ea20000100800 */
[----:B------:R-:W-:-:S03]  /*29be0*/  ISETP.GE.AND P3, PT, R6, UR9, PT ;  /* 0x0000000906007c0c */ /* 0x000fc6000bf66270 */
[----:B------:R-:W5:Y:S01]  /*29bf0*/  LDL.LU R6, [R1+0xb20] ;  /* 0x000b200001067983 */ /* 0x000f620000300800 */
[----:B0-----:R-:W-:-:S04]  /*29c00*/  @!P5 LOP3.LUT R11, R11, R10, RZ, 0x3c, !PT ;  /* 0x0000000a0b0bd212 */ /* 0x001fc800078e3cff */
[----:B------:R-:W-:-:S04]  /*29c10*/  @!P5 LOP3.LUT R10, R11, R10, RZ, 0x3c, !PT ;  /* 0x0000000a0b0ad212 */ /* 0x000fc800078e3cff */
[----:B------:R-:W-:-:S05]  /*29c20*/  @!P5 LOP3.LUT R11, R11, R10, RZ, 0x3c, !PT ;  /* 0x0000000a0b0bd212 */ /* 0x000fca00078e3cff */
[----:B------:R0:W3:Y:S04]  /*29c30*/  @!P5 LDG.E.U16 R19, desc[UR24][R10.64] ;  /* 0x000000180a13d981 */ /* 0x0000e8000c1e1500 */
[----:B------:R-:W3:Y:S01]  /*29c40*/  LDL R11, [R1+0x138] ;  /* 0x00013800010b7983 */ /* 0x000ee20000100800 */
[----:B0-----:R-:W-:-:S04]  /*29c50*/  SHF.R.U32.HI R10, RZ, 0x6, R40 ;  /* 0x00000006ff0a7819 */ /* 0x001fc80000011628 */
[----:B------:R-:W-:-:S04]  /*29c60*/  SGXT.U32 R10, R10, 0x1 ;  /* 0x000000010a0a781a */ /* 0x000fc80000000000 */
[----:B------:R-:W-:Y:S02]  /*29c70*/  LOP3.LUT R10, R10, 0x6e, RZ, 0xfc, !PT ;  /* 0x0000006e0a0a7812 */ /* 0x000fe400078efcff */
[----:B------:R-:W-:Y:S02]  /*29c80*/  PRMT R96, RZ, 0x7610, R96 ;  /* 0x00007610ff607816 */ /* 0x000fe40000000060 */
[----:B------:R-:W-:Y:S01]  /*29c90*/  ISETP.GE.AND P5, PT, R10, UR9, PT ;  /* 0x000000090a007c0c */ /* 0x000fe2000bfa6270 */
[----:B--2---:R-:W-:Y:S01]  /*29ca0*/  @!P2 IMAD.MOV.U32 R10, RZ, RZ, R5 ;  /* 0x000000ffff0aa224 */ /* 0x004fe200078e0005 */
[----:B------:R-:W-:Y:S02]  /*29cb0*/  PRMT R95, RZ, 0x7610, R95 ;  /* 0x00007610ff5f7816 */ /* 0x000fe4000000005f */
[----:B------:R-:W-:Y:S01]  /*29cc0*/  PRMT R34, RZ, 0x7610, R34 ;  /* 0x00007610ff227816 */ /* 0x000fe20000000022 */
[----:B------:R-:W0:Y:S01]  /*29cd0*/  S2R R5, SR_TID.X ;  /* 0x0000000000057919 */ /* 0x000e220000002100 */
[----:B---3--:R1:W2:Y:S02]  /*29ce0*/  @!P2 LDG.E.U16 R96, desc[UR24][R10.64] ;  /* 0x000000180a60a981 */ /* 0x0082a4000c1e1500 */
[----:B-1----:R-:W-:-:S02]  /*29cf0*/  @!P4 IMAD.MOV.U32 R10, RZ, RZ, R41 ;  /* 0x000000ffff0ac224 */ /* 0x002fc400078e0029 */
[----:B------:R-:W-:Y:S01]  /*29d00*/  @!P4 IMAD.MOV.U32 R11, RZ, RZ, R79 ;  /* 0x000000ffff0bc224 */ /* 0x000fe200078e004f */
[----:B0-----:R-:W-:Y:S01]  /*29d10*/  SHF.R.U32.HI R5, RZ, 0x6, R5 ;  /* 0x00000006ff057819 */ /* 0x001fe20000011605 */
[----:B------:R-:W3:Y:S04]  /*29d20*/  LDL R79, [R1+0x160] ;  /* 0x00016000014f7983 */ /* 0x000ee80000100800 */
[----:B------:R0:W2:Y:S01]  /*29d30*/  @!P4 LDG.E.U16 R95, desc[UR24][R10.64] ;  /* 0x000000180a5fc981 */ /* 0x0000a2000c1e1500 */
[----:B------:R-:W-:Y:S02]  /*29d40*/  PRMT R18, RZ, 0x7610, R18 ;  /* 0x00007610ff127816 */ /* 0x000fe40000000012 */
[----:B------:R-:W-:Y:S01]  /*29d50*/  SHF.R.U32.HI R40, RZ, 0x6, R40 ;  /* 0x00000006ff287819 */ /* 0x000fe20000011628 */
[----:B------:R-:W2:Y:S01]  /*29d60*/  LDL R41, [R1+0x164] ;  /* 0x0001640001297983 */ /* 0x000ea20000100800 */
[----:B0-----:R-:W-:-:S02]  /*29d70*/  @!P3 IMAD.MOV.U32 R10, RZ, RZ, R0 ;  /* 0x000000ffff0ab224 */ /* 0x001fc400078e0000 */
[----:B----4-:R-:W-:Y:S01]  /*29d80*/  @!P3 IMAD.MOV.U32 R11, RZ, RZ, R2 ;  /* 0x000000ffff0bb224 */ /* 0x010fe200078e0002 */
[----:B------:R-:W-:Y:S01]  /*29d90*/  SGXT.U32 R5, R5, 0x1 ;  /* 0x000000010505781a */ /* 0x000fe20000000000 */
[----:B------:R-:W4:Y:S04]  /*29da0*/  LDL R2, [R1+0x168] ;  /* 0x0001680001027983 */ /* 0x000f280000100800 */
[----:B------:R0:W2:Y:S01]  /*29db0*/  @!P3 LDG.E.U16 R34, desc[UR24][R10.64] ;  /* 0x000000180a22b981 */ /* 0x0000a2000c1e1500 */
[----:B------:R-:W-:-:S03]  /*29dc0*/  SGXT.U32 R40, R40, 0x1 ;  /* 0x000000012828781a */ /* 0x000fc60000000000 */
[----:B------:R-:W2:Y:S04]  /*29dd0*/  LDL R0, [R1+0x16c] ;  /* 0x00016c0001007983 */ /* 0x000ea80000100800 */
[----:B------:R-:W0:Y:S04]  /*29de0*/  LDL R10, [R1+0x150] ;  /* 0x00015000010a7983 */ /* 0x000e280000100800 */
[----:B------:R-:W0:Y:S01]  /*29df0*/  LDL R11, [R1+0x154] ;  /* 0x00015400010b7983 */ /* 0x000e220000100800 */
[----:B------:R-:W-:-:S04]  /*29e00*/  LOP3.LUT R5, R5, 0x72, RZ, 0xfc, !PT ;  /* 0x0000007205057812 */ /* 0x000fc800078efcff */
[----:B------:R-:W-:Y:S02]  /*29e10*/  ISETP.GE.AND P4, PT, R5, UR9, PT ;  /* 0x0000000905007c0c */ /* 0x000fe4000bf86270 */
[----:B------:R-:W1:Y:S01]  /*29e20*/  S2R R5, SR_TID.X ;  /* 0x0000000000057919 */ /* 0x000e620000002100 */
[----:B------:R-:W-:-:S04]  /*29e30*/  LOP3.LUT R40, R40, 0x70, RZ, 0xfc, !PT ;  /* 0x0000007028287812 */ /* 0x000fc800078efcff */
[----:B------:R-:W-:Y:S02]  /*29e40*/  ISETP.GE.AND P2, PT, R40, UR9, PT ;  /* 0x0000000928007c0c */ /* 0x000fe4000bf46270 */
[----:B------:R-:W2:Y:S01]  /*29e50*/  LDL R40, [R1+0x15c] ;  /* 0x00015c0001287983 */ /* 0x000ea20000100800 */
[----:B-1----:R-:W-:-:S04]  /*29e60*/  SHF.R.U32.HI R5, RZ, 0x6, R5 ;  /* 0x00000006ff057819 */ /* 0x002fc80000011605 */
[----:B------:R-:W-:-:S04]  /*29e70*/  SGXT.U32 R5, R5, 0x1 ;  /* 0x000000010505781a */ /* 0x000fc80000000000 */
[----:B------:R-:W-:-:S04]  /*29e80*/  LOP3.LUT R5, R5, 0x74, RZ, 0xfc, !PT ;  /* 0x0000007405057812 */ /* 0x000fc800078efcff */
[----:B------:R-:W-:Y:S02]  /*29e90*/  ISETP.GE.AND P3, PT, R5, UR9, PT ;  /* 0x0000000905007c0c */ /* 0x000fe4000bf66270 */
[----:B------:R-:W5:Y:S01]  /*29ea0*/  LDL.LU R5, [R1+0xb1c] ;  /* 0x000b1c0001057983 */ /* 0x000f620000300800 */
[----:B0-----:R-:W-:-:S04]  /*29eb0*/  @!P5 LOP3.LUT R11, R11, R10, RZ, 0x3c, !PT ;  /* 0x0000000a0b0bd212 */ /* 0x001fc800078e3cff */
[----:B------:R-:W-:-:S04]  /*29ec0*/  @!P5 LOP3.LUT R10, R11, R10, RZ, 0x3c, !PT ;  /* 0x0000000a0b0ad212 */ /* 0x000fc800078e3cff */
[----:B------:R-:W-:-:S05]  /*29ed0*/  @!P5 LOP3.LUT R11, R11, R10, RZ, 0x3c, !PT ;  /* 0x0000000a0b0bd212 */ /* 0x000fca00078e3cff */
[----:B------:R0:W3:Y:S02]  /*29ee0*/  @!P5 LDG.E.U16 R18, desc[UR24][R10.64] ;  /* 0x000000180a12d981 */ /* 0x0000e4000c1e1500 */
[----:B0-----:R-:W0:Y:S02]  /*29ef0*/  S2R R11, SR_TID.X ;  /* 0x00000000000b7919 */ /* 0x001e240000002100 */
[----:B0-----:R-:W-:Y:S02]  /*29f00*/  SHF.R.U32.HI R10, RZ, 0x6, R11 ;  /* 0x00000006ff0a7819 */ /* 0x001fe4000001160b */
[----:B------:R-:W3:Y:S02]  /*29f10*/  LDL R11, [R1+0x158] ;  /* 0x00015800010b7983 */ /* 0x000ee40000100800 */
[----:B------:R-:W-:-:S04]  /*29f20*/  SGXT.U32 R10, R10, 0x1 ;  /* 0x000000010a0a781a */ /* 0x000fc80000000000 */
[----:B------:R-:W-:Y:S02]  /*29f30*/  LOP3.LUT R10, R10, 0x76, RZ, 0xfc, !PT ;  /* 0x000000760a0a7812 */ /* 0x000fe400078efcff */
[----:B------:R-:W-:Y:S02]  /*29f40*/  PRMT R97, RZ, 0x7610, R97 ;  /* 0x00007610ff617816 */ /* 0x000fe40000000061 */
[----:B------:R-:W-:Y:S01]  /*29f50*/  ISETP.GE.AND P5, PT, R10, UR9, PT ;  /* 0x000000090a007c0c */ /* 0x000fe2000bfa6270 */
[----:B--2---:R-:W-:Y:S01]  /*29f60*/  @!P2 IMAD.MOV.U32 R10, RZ, RZ, R40 ;  /* 0x000000ffff0aa224 */ /* 0x004fe200078e0028 */
[----:B------:R-:W-:Y:S02]  /*29f70*/  PRMT R93, RZ, 0x7610, R93 ;  /* 0x00007610ff5d7816 */ /* 0x000fe4000000005d */
[----:B------:R-:W-:Y:S02]  /*29f80*/  PRMT R33, RZ, 0x7610, R33 ;  /* 0x00007610ff217816 */ /* 0x000fe40000000021 */
[----:B---3--:R0:W2:Y:S02]  /*29f90*/  @!P2 LDG.E.U16 R97, desc[UR24][R10.64] ;  /* 0x000000180a61a981 */ /* 0x0080a4000c1e1500 */
[----:B0-----:R-:W0:Y:S01]  /*29fa0*/  S2R R11, SR_TID.X ;  /* 0x00000000000b7919 */ /* 0x001e220000002100 */
[----:B------:R-:W-:Y:S01]  /*29fb0*/  @!P4 IMAD.MOV.U32 R10, RZ, RZ, R41 ;  /* 0x000000ffff0ac224 */ /* 0x000fe200078e0029 */
[----:B------:R-:W1:Y:S01]  /*29fc0*/  S2R R40, SR_TID.X ;  /* 0x0000000000287919 */ /* 0x000e620000002100 */
[----:B------:R-:W-:Y:S01]  /*29fd0*/  PRMT R17, RZ, 0x7610, R17 ;  /* 0x00007610ff117816 */ /* 0x000fe20000000011 */
[----:B------:R-:W3:Y:S01]  /*29fe0*/  LDL R41, [R1+0x188] ;  /* 0x0001880001297983 */ /* 0x000ee20000100800 */
[----:B0-----:R-:W-:-:S04]  /*29ff0*/  SHF.R.U32.HI R11, RZ, 0x6, R11 ;  /* 0x00000006ff0b7819 */ /* 0x001fc8000001160b */
[----:B------:R-:W-:-:S04]  /*2a000*/  SGXT.U32 R11, R11, 0x1 ;  /* 0x000000010b0b781a */ /* 0x000fc80000000000 */
[----:B------:R-:W-:-:S04]  /*2a010*/  LOP3.LUT R11, R11, 0x78, RZ, 0xfc, !PT ;  /* 0x000000780b0b7812 */ /* 0x000fc800078efcff */
[----:B------:R-:W-:Y:S01]  /*2a020*/  ISETP.GE.AND P2, PT, R11, UR9, PT ;  /* 0x000000090b007c0c */ /* 0x000fe2000bf46270 */
[----:B------:R-:W-:Y:S01]  /*2a030*/  @!P4 IMAD.MOV.U32 R11, RZ, RZ, R79 ;  /* 0x000000ffff0bc224 */ /* 0x000fe200078e004f */
[----:B-1----:R-:W-:Y:S01]  /*2a040*/  SHF.R.U32.HI R40, RZ, 0x6, R40 ;  /* 0x00000006ff287819 */ /* 0x002fe20000011628 */
[----:B------:R-:W2:Y:S04]  /*2a050*/  LDL R79, [R1+0x184] ;  /* 0x00018400014f7983 */ /* 0x000ea80000100800 */
[----:B------:R0:W2:Y:S02]  /*2a060*/  @!P4 LDG.E.U16 R93, desc[UR24][R10.64] ;  /* 0x000000180a5dc981 */ /* 0x0000a4000c1e1500 */
[----:B0-----:R-:W-:Y:S02]  /*2a070*/  @!P3 IMAD.MOV.U32 R10, RZ, RZ, R0 ;  /* 0x000000ffff0ab224 */ /* 0x001fe400078e0000 */
[----:B----4-:R-:W-:-:S05]  /*2a080*/  @!P3 IMAD.MOV.U32 R11, RZ, RZ, R2 ;  /* 0x000000ffff0bb224 */ /* 0x010fca00078e0002 */
[----:B------:R0:W4:Y:S04]  /*2a090*/  @!P3 LDG.E.U16 R33, desc[UR24][R10.64] ;  /* 0x000000180a21b981 */ /* 0x000128000c1e1500 */
[----:B------:R-:W0:Y:S04]  /*2a0a0*/  LDL R10, [R1+0x170] ;  /* 0x00017000010a7983 */ /* 0x000e280000100800 */
[----:B------:R-:W0:Y:S01]  /*2a0b0*/  LDL R11, [R1+0x174] ;  /* 0x00017400010b7983 */ /* 0x000e220000100800 */
[----:B------:R-:W1:Y:S01]  /*2a0c0*/  S2R R0, SR_TID.X ;  /* 0x0000000000007919 */ /* 0x000e620000002100 */
[----:B------:R-:W-:-:S02]  /*2a0d0*/  SGXT.U32 R40, R40, 0x1 ;  /* 0x000000012828781a */ /* 0x000fc40000000000 */
[----:B-1----:R-:W-:-:S04]  /*2a0e0*/  SHF.R.U32.HI R2, RZ, 0x6, R0 ;  /* 0x00000006ff027819 */ /* 0x002fc80000011600 */
[----:B------:R-:W-:-:S04]  /*2a0f0*/  SGXT.U32 R2, R2, 0x1 ;  /* 0x000000010202781a */ /* 0x000fc80000000000 */
[----:B------:R-:W-:-:S04]  /*2a100*/  LOP3.LUT R2, R2, 0x7e, RZ, 0xfc, !PT ;  /* 0x0000007e02027812 */ /* 0x000fc800078efcff */
[----:B------:R-:W-:Y:S02]  /*2a110*/  ISETP.GE.AND P3, PT, R2, UR9, PT ;  /* 0x0000000902007c0c */ /* 0x000fe4000bf66270 */
[----:B------:R-:W1:Y:S01]  /*2a120*/  S2R R2, SR_TID.X ;  /* 0x0000000000027919 */ /* 0x000e620000002100 */
[----:B------:R-:W-:-:S04]  /*2a130*/  SHF.R.U32.HI R0, RZ, 0x6, R0 ;  /* 0x00000006ff007819 */ /* 0x000fc80000011600 */
[----:B------:R-:W-:Y:S02]  /*2a140*/  SGXT.U32 R0, R0, 0x1 ;  /* 0x000000010000781a */ /* 0x000fe40000000000 */
[----:B------:R-:W-:Y:S02]  /*2a150*/  LOP3.LUT R40, R40, 0x7a, RZ, 0xfc, !PT ;  /* 0x0000007a28287812 */ /* 0x000fe400078efcff */
[----:B------:R-:W-:Y:S02]  /*2a160*/  LOP3.LUT R0, R0, 0x7c, RZ, 0xfc, !PT ;  /* 0x0000007c00007812 */ /* 0x000fe400078efcff */
[----:B------:R-:W-:Y:S02]  /*2a170*/  ISETP.GE.AND P4, PT, R40, UR9, PT ;  /* 0x0000000928007c0c */ /* 0x000fe4000bf86270 */
[----:B------:R-:W2:Y:S01]  /*2a180*/  LDL R40, [R1+0x18c] ;  /* 0x00018c0001287983 */ /* 0x000ea20000100800 */
[----:B------:R-:W-:-:S03]  /*2a190*/  ISETP.GE.AND P6, PT, R0, UR9, PT ;  /* 0x0000000900007c0c */ /* 0x000fc6000bfc6270 */
[----:B------:R-:W5:Y:S01]  /*2a1a0*/  LDL.LU R0, [R1+0xb18] ;  /* 0x000b180001007983 */ /* 0x000f620000300800 */
[----:B-1----:R-:W-:Y:S02]  /*2a1b0*/  LOP3.LUT R2, R2, 0x7f, RZ, 0xc0, !PT ;  /* 0x0000007f02027812 */ /* 0x002fe400078ec0ff */
[----:B0-----:R-:W-:-:S04]  /*2a1c0*/  @!P5 LOP3.LUT R11, R11, R10, RZ, 0x3c, !PT ;  /* 0x0000000a0b0bd212 */ /* 0x001fc800078e3cff */
[----:B------:R-:W-:-:S04]  /*2a1d0*/  @!P5 LOP3.LUT R10, R11, R10, RZ, 0x3c, !PT ;  /* 0x0000000a0b0ad212 */ /* 0x000fc800078e3cff */
[----:B------:R-:W-:-:S05]  /*2a1e0*/  @!P5 LOP3.LUT R11, R11, R10, RZ, 0x3c, !PT ;  /* 0x0000000a0b0bd212 */ /* 0x000fca00078e3cff */
[----:B------:R0:W2:Y:S04]  /*2a1f0*/  @!P5 LDG.E.U16 R17, desc[UR24][R10.64] ;  /* 0x000000180a11d981 */ /* 0x0000a8000c1e1500 */
[----:B------:R-:W0:Y:S04]  /*2a200*/  LDL R10, [R1+0x178] ;  /* 0x00017800010a7983 */ /* 0x000e280000100800 */
[----:B------:R-:W0:Y:S01]  /*2a210*/  LDL R11, [R1+0x17c] ;  /* 0x00017c00010b7983 */ /* 0x000e220000100800 */
[----:B------:R-:W-:-:S03]  /*2a220*/  ISETP.GE.AND P5, PT, R2, UR9, PT ;  /* 0x0000000902007c0c */ /* 0x000fc6000bfa6270 */
[----:B------:R-:W2:Y:S01]  /*2a230*/  LDL R2, [R1+0x180] ;  /* 0x0001800001027983 */ /* 0x000ea20000100800 */
[----:B------:R-:W-:Y:S02]  /*2a240*/  PRMT R100, RZ, 0x7610, R100 ;  /* 0x00007610ff647816 */ /* 0x000fe40000000064 */
[----:B------:R-:W-:Y:S02]  /*2a250*/  PRMT R91, RZ, 0x7610, R91 ;  /* 0x00007610ff5b7816 */ /* 0x000fe4000000005b */
[----:B------:R-:W-:Y:S02]  /*2a260*/  PRMT R32, RZ, 0x7610, R32 ;  /* 0x00007610ff207816 */ /* 0x000fe40000000020 */
[----:B0-----:R-:W-:-:S04]  /*2a270*/  @!P2 LOP3.LUT R11, R11, R10, RZ, 0x3c, !PT ;  /* 0x0000000a0b0ba212 */ /* 0x001fc800078e3cff */
[----:B------:R-:W-:-:S04]  /*2a280*/  @!P2 LOP3.LUT R10, R11, R10, RZ, 0x3c, !PT ;  /* 0x0000000a0b0aa212 */ /* 0x000fc800078e3cff */
[----:B------:R-:W-:-:S05]  /*2a290*/  @!P2 LOP3.LUT R11, R11, R10, RZ, 0x3c, !PT ;  /* 0x0000000a0b0ba212 */ /* 0x000fca00078e3cff */
[----:B------:R2:W4:Y:S02]  /*2a2a0*/  @!P2 LDG.E.U16 R100, desc[UR24][R10.64] ;  /* 0x000000180a64a981 */ /* 0x000524000c1e1500 */
[----:B--2---:R-:W-:Y:S02]  /*2a2b0*/  @!P4 IMAD.MOV.U32 R10, RZ, RZ, R79 ;  /* 0x000000ffff0ac224 */ /* 0x004fe400078e004f */
[----:B------:R-:W-:Y:S01]  /*2a2c0*/  @!P4 IMAD.MOV.U32 R11, RZ, RZ, R2 ;  /* 0x000000ffff0bc224 */ /* 0x000fe200078e0002 */
[----:B------:R-:W-:Y:S01]  /*2a2d0*/  PRMT R16, RZ, 0x7610, R16 ;  /* 0x00007610ff107816 */ /* 0x000fe20000000010 */
[----:B------:R-:W2:Y:S04]  /*2a2e0*/  LDL R79, [R1+0x604] ;  /* 0x00060400014f7983 */ /* 0x000ea80000100800 */
[----:B------:R0:W2:Y:S01]  /*2a2f0*/  @!P4 LDG.E.U16 R91, desc[UR24][R10.64] ;  /* 0x000000180a5bc981 */ /* 0x0000a2000c1e1500 */
[----:B------:R-:W-:-:S02]  /*2a300*/  PRMT R15, RZ, 0x7610, R15 ;  /* 0x00007610ff0f7816 */ /* 0x000fc4000000000f */
[----:B------:R-:W-:Y:S01]  /*2a310*/  PRMT R14, RZ, 0x7610, R14 ;  /* 0x00007610ff0e7816 */ /* 0x000fe2000000000e */
[----:B------:R-:W2:Y:S01]  /*2a320*/  LDL R2, [R1+0x608] ;  /* 0x0006080001027983 */ /* 0x000ea20000100800 */
[----:B0-----:R-:W-:Y:S02]  /*2a330*/  @!P6 IMAD.MOV.U32 R10, RZ, RZ, R40 ;  /* 0x000000ffff0ae224 */ /* 0x001fe400078e0028 */
[----:B---3--:R-:W-:Y:S01]  /*2a340*/  @!P6 IMAD.MOV.U32 R11, RZ, RZ, R41 ;  /* 0x000000ffff0be224 */ /* 0x008fe200078e0029 */
[----:B------:R-:W3:Y:S04]  /*2a350*/  LDL R40, [R1+0x5e0] ;  /* 0x0005e00001287983 */ /* 0x000ee80000100800 */
[----:B------:R0:W2:Y:S04]  /*2a360*/  @!P6 LDG.E.U16 R32, desc[UR24][R10.64] ;  /* 0x000000180a20e981 */ /* 0x0000a8000c1e1500 */
[----:B------:R-:W3:Y:S04]  /*2a370*/  LDL R41, [R1+0x5dc] ;  /* 0x0005dc0001297983 */ /* 0x000ee80000100800 */
[----:B------:R-:W0:Y:S04]  /*2a380*/  LDL R10, [R1+0x190] ;  /* 0x00019000010a7983 */ /* 0x000e280000100800 */
[----:B------:R-:W0:Y:S02]  /*2a390*/  LDL R11, [R1+0x194] ;  /* 0x00019400010b7983 */ /* 0x000e240000100800 */
[----:B0-----:R-:W-:-:S04]  /*2a3a0*/  @!P3 LOP3.LUT R11, R11, R10, RZ, 0x3c, !PT ;  /* 0x0000000a0b0bb212 */ /* 0x001fc800078e3cff */
[----:B------:R-:W-:-:S04]  /*2a3b0*/  @!P3 LOP3.LUT R10, R11, R10, RZ, 0x3c, !PT ;  /* 0x0000000a0b0ab212 */ /* 0x000fc800078e3cff */
[----:B------:R-:W-:-:S05]  /*2a3c0*/  @!P3 LOP3.LUT R11, R11, R10, RZ, 0x3c, !PT ;  /* 0x0000000a0b0bb212 */ /* 0x000fca00078e3cff */
[----:B------:R0:W2:Y:S01]  /*2a3d0*/  @!P3 LDG.E.U16 R16, desc[UR24][R10.64] ;  /* 0x000000180a10b981 */ /* 0x0000a2000c1e1500 */
[----:B------:R-:W-:Y:S06]  /*2a3e0*/  BAR.SYNC.DEFER_BLOCKING 0x0 ;  /* 0x0000000000007b1d */ /* 0x000fec0000010000 */
[----:B------:R-:W0:Y:S04]  /*2a3f0*/  LDL R10, [R1+0x198] ;  /* 0x00019800010a7983 */ /* 0x000e280000100800 */
[----:B------:R-:W0:Y:S02]  /*2a400*/  LDL R11, [R1+0x19c] ;  /* 0x00019c00010b7983 */ /* 0x000e240000100800 */
[----:B0-----:R-:W-:-:S04]  /*2a410*/  @!P5 LOP3.LUT R11, R11, R10, RZ, 0x3c, !PT ;  /* 0x0000000a0b0bd212 */ /* 0x001fc800078e3cff */
[----:B------:R-:W-:-:S04]  /*2a420*/  @!P5 LOP3.LUT R10, R11, R10, RZ, 0x3c, !PT ;  /* 0x0000000a0b0ad212 */ /* 0x000fc800078e3cff */
[----:B------:R-:W-:-:S05]  /*2a430*/  @!P5 LOP3.LUT R11, R11, R10, RZ, 0x3c, !PT ;  /* 0x0000000a0b0bd212 */ /* 0x000fca00078e3cff */
[----:B------:R0:W2:Y:S04]  /*2a440*/  @!P5 LDG.E.U16 R15, desc[UR24][R10.64] ;  /* 0x000000180a0fd981 */ /* 0x0000a8000c1e1500 */
[----:B------:R-:W0:Y:S04]  /*2a450*/  LDL R10, [R1+0x1d8] ;  /* 0x0001d800010a7983 */ /* 0x000e280000100800 */
[----:B------:R-:W0:Y:S02]  /*2a460*/  LDL R11, [R1+0x1dc] ;  /* 0x0001dc00010b7983 */ /* 0x000e240000100800 */
[----:B0-----:R-:W-:-:S04]  /*2a470*/  @!P5 LOP3.LUT R11, R11, R10, RZ, 0x3c, !PT ;  /* 0x0000000a0b0bd212 */ /* 0x001fc800078e3cff */
[----:B------:R-:W-:-:S04]  /*2a480*/  @!P5 LOP3.LUT R10, R11, R10, RZ, 0x3c, !PT ;  /* 0x0000000a0b0ad212 */ /* 0x000fc800078e3cff */
[----:B------:R-:W-:-:S05]  /*2a490*/  @!P5 LOP3.LUT R11, R11, R10, RZ, 0x3c, !PT ;  /* 0x0000000a0b0bd212 */ /* 0x000fca00078e3cff */
[----:B------:R-:W4:Y:S04]  /*2a4a0*/  @!P5 LDG.E.U16 R14, desc[UR24][R10.64] ;  /* 0x000000180a0ed981 */ /* 0x000f28000c1e1500 */
[----:B------:R-:W4:Y:S04]  /*2a4b0*/  LDL R10, [R1+0x238] ;  /* 0x00023800010a7983 */ /* 0x000f280000100800 */
[----:B------:R-:W4:Y:S01]  /*2a4c0*/  LDL R11, [R1+0x23c] ;  /* 0x00023c00010b7983 */ /* 0x000f220000100800 */
[----:B------:R-:W-:Y:S02]  /*2a4d0*/  PRMT R13, RZ, 0x7610, R13 ;  /* 0x00007610ff0d7816 */ /* 0x000fe4000000000d */
[----:B------:R-:W-:-:S06]  /*2a4e0*/  PRMT R12, RZ, 0x7610, R12 ;  /* 0x00007610ff0c7816 */ /* 0x000fcc000000000c */
[----:B---3--:R2:W3:Y:S02]  /*2a4f0*/  @!P5 LDG.E.U16 R12, desc[UR24][R40.64] ;  /* 0x00000018280cd981 */ /* 0x0084e4000c1e1500 */
[----:B--2---:R-:W-:Y:S02]  /*2a500*/  @!P5 IMAD.MOV.U32 R40, RZ, RZ, R2 ;  /* 0x000000ffff28d224 */ /* 0x004fe400078e0002 */
[----:B------:R-:W-:Y:S01]  /*2a510*/  @!P5 IMAD.MOV.U32 R41, RZ, RZ, R79 ;  /* 0x000000ffff29d224 */ /* 0x000fe200078e004f */
[----:B------:R-:W-:Y:S01]  /*2a520*/  PRMT R9, RZ, 0x7610, R9 ;  /* 0x00007610ff097816 */ /* 0x000fe20000000009 */
[----:B------:R-:W2:Y:S01]  /*2a530*/  LDL R79, [R1+0x6d8] ;  /* 0x0006d800014f7983 */ /* 0x000ea20000100800 */
[----:B------:R-:W-:Y:S02]  /*2a540*/  PRMT R139, RZ, 0x7610, R139 ;  /* 0x00007610ff8b7816 */ /* 0x000fe4000000008b */
[----:B------:R-:W-:Y:S01]  /*2a550*/  PRMT R138, RZ, 0x7610, R138 ;  /* 0x00007610ff8a7816 */ /* 0x000fe2000000008a */
[----:B------:R-:W2:Y:S01]  /*2a560*/  LDL R2, [R1+0x6dc] ;  /* 0x0006dc0001027983 */ /* 0x000ea20000100800 */
[----:B----4-:R-:W-:-:S04]  /*2a570*/  @!P5 LOP3.LUT R11, R11, R10, RZ, 0x3c, !PT ;  /* 0x0000000a0b0bd212 */ /* 0x010fc800078e3cff */
[----:B------:R-:W-:-:S04]  /*2a580*/  @!P5 LOP3.LUT R10, R11, R10, RZ, 0x3c, !PT ;  /* 0x0000000a0b0ad212 */ /* 0x000fc800078e3cff */
[----:B------:R-:W-:-:S05]  /*2a590*/  @!P5 LOP3.LUT R11, R11, R10, RZ, 0x3c, !PT ;  /* 0x0000000a0b0bd212 */ /* 0x000fca00078e3cff */
[----:B------:R0:W4:Y:S02]  /*2a5a0*/  @!P5 LDG.E.U16 R13, desc[UR24][R10.64] ;  /* 0x000000180a0dd981 */ /* 0x000124000c1e1500 */
[----:B0-----:R-:W-:-:S06]  /*2a5b0*/  PRMT R11, RZ, 0x7610, R11 ;  /* 0x00007610ff0b7816 */ /* 0x001fcc000000000b */
[----:B------:R0:W2:Y:S04]  /*2a5c0*/  @!P5 LDG.E.U16 R11, desc[UR24][R40.64] ;  /* 0x00000018280bd981 */ /* 0x0000a8000c1e1500 */
[----:B------:R-:W0:Y:S04]  /*2a5d0*/  LDL R40, [R1+0x62c] ;  /* 0x00062c0001287983 */ /* 0x000e280000100800 */
[----:B------:R-:W0:Y:S01]  /*2a5e0*/  LDL R41, [R1+0x630] ;  /* 0x0006300001297983 */ /* 0x000e220000100800 */
[----:B------:R-:W-:Y:S02]  /*2a5f0*/  PRMT R10, RZ, 0x7610, R10 ;  /* 0x00007610ff0a7816 */ /* 0x000fe4000000000a */
        /* <DEDUP_REMOVED lines=23> */
[----:B------:R-:W0:Y:S01]  /*2a770*/  LDL R41, [R1+0x6bc] ;  /* 0x0006bc0001297983 */ /* 0x000e220000100800 */
[----:B------:R-:W-:Y:S02]  /*2a780*/  PRMT R137, RZ, 0x7610, R137 ;  /* 0x00007610ff897816 */ /* 0x000fe40000000089 */
[----:B------:R-:W-:-:S02]  /*2a790*/  PRMT R136, RZ, 0x7610, R136 ;  /* 0x00007610ff887816 */ /* 0x000fc40000000088 */
[----:B0-----:R-:W-:-:S04]  /*2a7a0*/  @!P5 LOP3.LUT R41, R41, R40, RZ, 0x3c, !PT ;  /* 0x000000282929d212 */ /* 0x001fc800078e3cff */
[----:B------:R-:W-:-:S04]  /*2a7b0*/  @!P5 LOP3.LUT R40, R41, R40, RZ, 0x3c, !PT ;  /* 0x000000282928d212 */ /* 0x000fc800078e3cff */
[----:B------:R-:W-:-:S05]  /*2a7c0*/  @!P5 LOP3.LUT R41, R41, R40, RZ, 0x3c, !PT ;  /* 0x000000282929d212 */ /* 0x000fca00078e3cff */
[----:B------:R2:W3:Y:S02]  /*2a7d0*/  @!P5 LDG.E.U16 R137, desc[UR24][R40.64] ;  /* 0x000000182889d981 */ /* 0x0004e4000c1e1500 */
[----:B--2---:R-:W-:Y:S02]  /*2a7e0*/  @!P5 IMAD.MOV.U32 R40, RZ, RZ, R2 ;  /* 0x000000ffff28d224 */ /* 0x004fe400078e0002 */
[----:B------:R-:W-:Y:S01]  /*2a7f0*/  @!P5 IMAD.MOV.U32 R41, RZ, RZ, R79 ;  /* 0x000000ffff29d224 */ /* 0x000fe200078e004f */
[----:B------:R-:W-:Y:S01]  /*2a800*/  PRMT R135, RZ, 0x7610, R135 ;  /* 0x00007610ff877816 */ /* 0x000fe20000000087 */
[----:B------:R-:W2:Y:S04]  /*2a810*/  LDL R79, [R1+0x798] ;  /* 0x00079800014f7983 */ /* 0x000ea80000100800 */
[----:B------:R0:W2:Y:S01]  /*2a820*/  @!P5 LDG.E.U16 R136, desc[UR24][R40.64] ;  /* 0x000000182888d981 */ /* 0x0000a2000c1e1500 */
[----:B------:R-:W-:-:S02]  /*2a830*/  PRMT R134, RZ, 0x7610, R134 ;  /* 0x00007610ff867816 */ /* 0x000fc40000000086 */
[----:B------:R-:W-:Y:S01]  /*2a840*/  PRMT R133, RZ, 0x7610, R133 ;  /* 0x00007610ff857816 */ /* 0x000fe20000000085 */
[----:B------:R-:W2:Y:S04]  /*2a850*/  LDL R2, [R1+0x79c] ;  /* 0x00079c0001027983 */ /* 0x000ea80000100800 */
        /* <DEDUP_REMOVED lines=352> */
[----:B------:R0:W3:Y:S04]  /*2be60*/  @!P5 LDG.E.U16 R43, desc[UR24][R40.64] ;  /* 0x00000018282bd981 */ /* 0x0000e8000c1e1500 */
[----:B------:R-:W0:Y:S04]  /*2be70*/  LDL R40, [R1+0x980] ;  /* 0x0009800001287983 */ /* 0x000e280000100800 */
[----:B------:R-:W0:Y:S01]  /*2be80*/  LDL R41, [R1+0x984] ;  /* 0x0009840001297983 */ /* 0x000e220000100800 */
[----:B------:R-:W-:-:S03]  /*2be90*/  PRMT R42, RZ, 0x7610, R42 ;  /* 0x00007610ff2a7816 */ /* 0x000fc6000000002a */
[----:B------:R2:W-:Y:S02]  /*2bea0*/  STS.U16 [R3+UR10+0x24000], R78 ;  /* 0x0240004e03007988 */ /* 0x0005e4000800040a */
[----:B--2---:R-:W-:Y:S02]  /*2beb0*/  @!P5 IMAD.MOV.U32 R78, RZ, RZ, R2 ;  /* 0x000000ffff4ed224 */ /* 0x004fe400078e0002 */
[----:B------:R-:W-:Y:S04]  /*2bec0*/  STS.U16 [R3+UR10+0x24800], R39 ;  /* 0x0248002703007988 */ /* 0x000fe8000800040a */
[----:B------:R-:W-:Y:S04]  /*2bed0*/  STS.U16 [R3+UR10+0x24c00], R74 ;  /* 0x024c004a03007988 */ /* 0x000fe8000800040a */
[----:B------:R1:W-:Y:S01]  /*2bee0*/  STS.U16 [R3+UR10+0x24400], R83 ;  /* 0x0244005303007988 */ /* 0x0003e2000800040a */
[----:B0-----:R-:W-:-:S03]  /*2bef0*/  @!P5 LOP3.LUT R41, R41, R40, RZ, 0x3c, !PT ;  /* 0x000000282929d212 */ /* 0x001fc600078e3cff */
[----:B------:R0:W-:Y:S01]  /*2bf00*/  STS.U16 [R3+UR10+0x25400], R82 ;  /* 0x0254005203007988 */ /* 0x0001e2000800040a */
[----:B------:R-:W-:-:S03]  /*2bf10*/  @!P5 LOP3.LUT R40, R41, R40, RZ, 0x3c, !PT ;  /* 0x000000282928d212 */ /* 0x000fc600078e3cff */
[----:B-1----:R-:W2:Y:S01]  /*2bf20*/  LDL R83, [R1+0x640] ;  /* 0x0006400001537983 */ /* 0x002ea20000100800 */
[----:B------:R-:W-:-:S03]  /*2bf30*/  @!P5 LOP3.LUT R41, R41, R40, RZ, 0x3c, !PT ;  /* 0x000000282929d212 */ /* 0x000fc600078e3cff */
[----:B------:R-:W2:Y:S04]  /*2bf40*/  LDL R2, [R1+0x618] ;  /* 0x0006180001027983 */ /* 0x000ea80000100800 */
[----:B------:R1:W2:Y:S01]  /*2bf50*/  @!P5 LDG.E.U16 R42, desc[UR24][R40.64] ;  /* 0x00000018282ad981 */ /* 0x0002a2000c1e1500 */
[----:B------:R-:W-:Y:S02]  /*2bf60*/  PRMT R39, RZ, 0x7610, R39 ;  /* 0x00007610ff277816 */ /* 0x000fe40000000027 */
[----:B------:R-:W-:Y:S01]  /*2bf70*/  PRMT R74, RZ, 0x7610, R74 ;  /* 0x00007610ff4a7816 */ /* 0x000fe2000000004a */
[----:B0-----:R-:W2:Y:S01]  /*2bf80*/  LDL R82, [R1+0x63c] ;  /* 0x00063c0001527983 */ /* 0x001ea20000100800 */
[----:B-1----:R-:W-:-:S06]  /*2bf90*/  PRMT R41, RZ, 0x7610, R41 ;  /* 0x00007610ff297816 */ /* 0x002fcc0000000029 */
        /* <DEDUP_REMOVED lines=19> */
[----:B------:R0:W3:Y:S04]  /*2c0d0*/  @!P5 LDG.E.U16 R74, desc[UR24][R78.64] ;  /* 0x000000184e4ad981 */ /* 0x0000e8000c1e1500 */
[----:B------:R-:W3:Y:S01]  /*2c0e0*/  LDL R79, [R1+0x614] ;  /* 0x00061400014f7983 */ /* 0x000ee20000100800 */
[-C--:B--2---:R-:W-:Y:S01]  /*2c0f0*/  @!P5 LOP3.LUT R83, R83, R82.reuse, RZ, 0x3c, !PT ;  /* 0x000000525353d212 */ /* 0x084fe200078e3cff */
[----:B0-----:R-:W-:Y:S02]  /*2c100*/  @!P5 IMAD.MOV.U32 R78, RZ, RZ, R2 ;  /* 0x000000ffff4ed224 */ /* 0x001fe400078e0002 */
[----:B------:R0:W-:Y:S01]  /*2c110*/  STS.U16 [R3+UR10+0x25000], R76 ;  /* 0x0250004c03007988 */ /* 0x0001e2000800040a */
[----:B------:R-:W-:-:S03]  /*2c120*/  @!P5 LOP3.LUT R82, R83, R82, RZ, 0x3c, !PT ;  /* 0x000000525352d212 */ /* 0x000fc600078e3cff */
[----:B------:R1:W-:Y:S04]  /*2c130*/  STS.U16 [R3+UR10+0x25c00], R84 ;  /* 0x025c005403007988 */ /* 0x0003e8000800040a */
[----:B------:R2:W-:Y:S01]  /*2c140*/  STS.U16 [R3+UR10+0x26000], R86 ;  /* 0x0260005603007988 */ /* 0x0005e2000800040a */
[----:B0-----:R-:W-:Y:S02]  /*2c150*/  PRMT R76, RZ, 0x7610, R76 ;  /* 0x00007610ff4c7816 */ /* 0x001fe4000000004c */
[----:B------:R-:W-:Y:S01]  /*2c160*/  @!P5 LOP3.LUT R83, R83, R82, RZ, 0x3c, !PT ;  /* 0x000000525353d212 */ /* 0x000fe200078e3cff */
[----:B------:R-:W2:Y:S04]  /*2c170*/  LDL R2, [R1+0x6cc] ;  /* 0x0006cc0001027983 */ /* 0x000ea80000100800 */
[----:B---3--:R0:W3:Y:S02]  /*2c180*/  @!P5 LDG.E.U16 R76, desc[UR24][R78.64] ;  /* 0x000000184e4cd981 */ /* 0x0080e4000c1e1500 */
        /* <DEDUP_REMOVED lines=11> */
[----:B-1----:R-:W-:Y:S02]  /*2c240*/  PRMT R84, RZ, 0x7610, R84 ;  /* 0x00007610ff547816 */ /* 0x002fe40000000054 */
[----:B0-----:R-:W-:-:S04]  /*2c250*/  @!P5 LOP3.LUT R83, R83, R82, RZ, 0x3c, !PT ;  /* 0x000000525353d212 */ /* 0x001fc800078e3cff */
[----:B------:R-:W-:-:S04]  /*2c260*/  @!P5 LOP3.LUT R82, R83, R82, RZ, 0x3c, !PT ;  /* 0x000000525352d212 */ /* 0x000fc800078e3cff */
[----:B------:R-:W-:-:S05]  /*2c270*/  @!P5 LOP3.LUT R83, R83, R82, RZ, 0x3c, !PT ;  /* 0x000000525353d212 */ /* 0x000fca00078e3cff */
[----:B------:R0:W3:Y:S04]  /*2c280*/  @!P5 LDG.E.U16 R84, desc[UR24][R82.64] ;  /* 0x000000185254d981 */ /* 0x0000e8000c1e1500 */
[----:B------:R-:W0:Y:S04]  /*2c290*/  LDL R82, [R1+0x6a8] ;  /* 0x0006a80001527983 */ /* 0x000e280000100800 */
[----:B------:R-:W0:Y:S01]  /*2c2a0*/  LDL R83, [R1+0x6ac] ;  /* 0x0006ac0001537983 */ /* 0x000e220000100800 */
[----:B--2---:R-:W-:Y:S02]  /*2c2b0*/  PRMT R86, RZ, 0x7610, R86 ;  /* 0x00007610ff567816 */ /* 0x004fe40000000056 */
[----:B0-----:R-:W-:-:S04]  /*2c2c0*/  @!P5 LOP3.LUT R83, R83, R82, RZ, 0x3c, !PT ;  /* 0x000000525353d212 */ /* 0x001fc800078e3cff */
[----:B------:R-:W-:-:S04]  /*2c2d0*/  @!P5 LOP3.LUT R82, R83, R82, RZ, 0x3c, !PT ;  /* 0x000000525352d212 */ /* 0x000fc800078e3cff */
[----:B------:R-:W-:-:S05]  /*2c2e0*/  @!P5 LOP3.LUT R83, R83, R82, RZ, 0x3c, !PT ;  /* 0x000000525353d212 */ /* 0x000fca00078e3cff */
[----:B------:R0:W2:Y:S04]  /*2c2f0*/  @!P5 LDG.E.U16 R86, desc[UR24][R82.64] ;  /* 0x000000185256d981 */ /* 0x0000a8000c1e1500 */
[----:B------:R-:W2:Y:S01]  /*2c300*/  LDL R83, [R1+0x6c8] ;  /* 0x0006c80001537983 */ /* 0x000ea20000100800 */
[----:B0-----:R-:W-:-:S03]  /*2c310*/  @!P5 IMAD.MOV.U32 R82, RZ, RZ, R2 ;  /* 0x000000ffff52d224 */ /* 0x001fc600078e0002 */
[----:B------:R0:W-:Y:S04]  /*2c320*/  STS.U16 [R3+UR10+0x26400], R88 ;  /* 0x0264005803007988 */ /* 0x0001e8000800040a */
[----:B------:R1:W-:Y:S04]  /*2c330*/  STS.U16 [R3+UR10+0x26800], R90 ;  /* 0x0268005a03007988 */ /* 0x0003e8000800040a */
[----:B------:R1:W-:Y:S01]  /*2c340*/  STS.U16 [R3+UR10+0x26c00], R92 ;  /* 0x026c005c03007988 */ /* 0x0003e2000800040a */
[----:B0-----:R-:W-:-:S03]  /*2c350*/  PRMT R88, RZ, 0x7610, R88 ;  /* 0x00007610ff587816 */ /* 0x001fc60000000058 */
[----:B------:R0:W-:Y:S04]  /*2c360*/  STS.U16 [R3+UR10+0x27000], R94 ;  /* 0x0270005e03007988 */ /* 0x0001e8000800040a */
[----:B------:R0:W-:Y:S04]  /*2c370*/  STS.U16 [R3+UR10+0x27400], R96 ;  /* 0x0274006003007988 */ /* 0x0001e8000800040a */
[----:B------:R-:W3:Y:S04]  /*2c380*/  LDL R2, [R1+0x76c] ;  /* 0x00076c0001027983 */ /* 0x000ee80000100800 */
[----:B--2---:R2:W2:Y:S04]  /*2c390*/  @!P5 LDG.E.U16 R88, desc[UR24][R82.64] ;  /* 0x000000185258d981 */ /* 0x0044a8000c1e1500 */
[----:B------:R-:W2:Y:S04]  /*2c3a0*/  LDL R82, [R1+0x6e8] ;  /* 0x0006e80001527983 */ /* 0x000ea80000100800 */
[----:B------:R-:W2:Y:S01]  /*2c3b0*/  LDL R83, [R1+0x6ec] ;  /* 0x0006ec0001537983 */ /* 0x000ea20000100800 */
[----:B-1----:R-:W-:-:S02]  /*2c3c0*/  PRMT R90, RZ, 0x7610, R90 ;  /* 0x00007610ff5a7816 */ /* 0x002fc4000000005a */
[----:B--2---:R-:W-:-:S04]  /*2c3d0*/  @!P5 LOP3.LUT R83, R83, R82, RZ, 0x3c, !PT ;  /* 0x000000525353d212 */ /* 0x004fc800078e3cff */
[----:B------:R-:W-:-:S04]  /*2c3e0*/  @!P5 LOP3.LUT R82, R83, R82, RZ, 0x3c, !PT ;  /* 0x000000525352d212 */ /* 0x000fc800078e3cff */
[----:B------:R-:W-:-:S05]  /*2c3f0*/  @!P5 LOP3.LUT R83, R83, R82, RZ, 0x3c, !PT ;  /* 0x000000525353d212 */ /* 0x000fca00078e3cff */
[----:B------:R1:W2:Y:S04]  /*2c400*/  @!P5 LDG.E.U16 R90, desc[UR24][R82.64] ;  /* 0x00000018525ad981 */ /* 0x0002a8000c1e1500 */
[----:B------:R-:W1:Y:S04]  /*2c410*/  LDL R82, [R1+0x708] ;  /* 0x0007080001527983 */ /* 0x000e680000100800 */
[----:B------:R-:W1:Y:S01]  /*2c420*/  LDL R83, [R1+0x70c] ;  /* 0x00070c0001537983 */ /* 0x000e620000100800 */
[----:B------:R-:W-:Y:S02]  /*2c430*/  PRMT R92, RZ, 0x7610, R92 ;  /* 0x00007610ff5c7816 */ /* 0x000fe4000000005c */
[----:B-1----:R-:W-:-:S04]  /*2c440*/  @!P5 LOP3.LUT R83, R83, R82, RZ, 0x3c, !PT ;  /* 0x000000525353d212 */ /* 0x002fc800078e3cff */
[----:B------:R-:W-:-:S04]  /*2c450*/  @!P5 LOP3.LUT R82, R83, R82, RZ, 0x3c, !PT ;  /* 0x000000525352d212 */ /* 0x000fc800078e3cff */
[----:B------:R-:W-:-:S05]  /*2c460*/  @!P5 LOP3.LUT R83, R83, R82, RZ, 0x3c, !PT ;  /* 0x000000525353d212 */ /* 0x000fca00078e3cff */
[----:B------:R1:W2:Y:S04]  /*2c470*/  @!P5 LDG.E.U16 R92, desc[UR24][R82.64] ;  /* 0x00000018525cd981 */ /* 0x0002a8000c1e1500 */
[----:B------:R-:W1:Y:S04]  /*2c480*/  LDL R82, [R1+0x728] ;  /* 0x0007280001527983 */ /* 0x000e680000100800 */
[----:B------:R-:W1:Y:S01]  /*2c490*/  LDL R83, [R1+0x72c] ;  /* 0x00072c0001537983 */ /* 0x000e620000100800 */
[----:B0-----:R-:W-:Y:S02]  /*2c4a0*/  PRMT R94, RZ, 0x7610, R94 ;  /* 0x00007610ff5e7816 */ /* 0x001fe4000000005e */
[----:B-1----:R-:W-:-:S04]  /*2c4b0*/  @!P5 LOP3.LUT R83, R83, R82, RZ, 0x3c, !PT ;  /* 0x000000525353d212 */ /* 0x002fc800078e3cff */
        /* <DEDUP_REMOVED lines=10> */
[----:B------:R-:W2:Y:S01]  /*2c560*/  LDL R83, [R1+0x768] ;  /* 0x0007680001537983 */ /* 0x000ea20000100800 */
[----:B---3--:R-:W-:-:S03]  /*2c570*/  @!P5 IMAD.MOV.U32 R82, RZ, RZ, R2 ;  /* 0x000000ffff52d224 */ /* 0x008fc600078e0002 */
[----:B------:R0:W-:Y:S02]  /*2c580*/  STS.U16 [R3+UR10+0x27800], R97 ;  /* 0x0278006103007988 */ /* 0x0001e4000800040a */
[----:B0-----:R-:W-:-:S06]  /*2c590*/  PRMT R97, RZ, 0x7610, R97 ;  /* 0x00007610ff617816 */ /* 0x001fcc0000000061 */
[----:B--2---:R0:W2:Y:S04]  /*2c5a0*/  @!P5 LDG.E.U16 R97, desc[UR24][R82.64] ;  /* 0x000000185261d981 */ /* 0x0040a8000c1e1500 */
[----:B------:R-:W0:Y:S04]  /*2c5b0*/  LDL R82, [R1+0x788] ;  /* 0x0007880001527983 */ /* 0x000e280000100800 */
[----:B------:R-:W0:Y:S04]  /*2c5c0*/  LDL R83, [R1+0x78c] ;  /* 0x00078c0001537983 */ /* 0x000e280000100800 */
[----:B------:R1:W-:Y:S02]  /*2c5d0*/  STS.U16 [R3+UR10+0x27c00], R100 ;  /* 0x027c006403007988 */ /* 0x0003e4000800040a */
[----:B-1----:R-:W-:-:S02]  /*2c5e0*/  PRMT R100, RZ, 0x7610, R100 ;  /* 0x00007610ff647816 */ /* 0x002fc40000000064 */
[----:B0-----:R-:W-:-:S04]  /*2c5f0*/  @!P5 LOP3.LUT R83, R83, R82, RZ, 0x3c, !PT ;  /* 0x000000525353d212 */ /* 0x001fc800078e3cff */
[----:B------:R-:W-:-:S04]  /*2c600*/  @!P5 LOP3.LUT R82, R83, R82, RZ, 0x3c, !PT ;  /* 0x000000525352d212 */ /* 0x000fc800078e3cff */
[----:B------:R-:W-:-:S05]  /*2c610*/  @!P5 LOP3.LUT R83, R83, R82, RZ, 0x3c, !PT ;  /* 0x000000525353d212 */ /* 0x000fca00078e3cff */
[----:B------:R0:W3:Y:S04]  /*2c620*/  @!P5 LDG.E.U16 R100, desc[UR24][R82.64] ;  /* 0x000000185264d981 */ /* 0x0000e8000c1e1500 */
[----:B------:R-:W0:Y:S04]  /*2c630*/  LDL R82, [R1+0x7a8] ;  /* 0x0007a80001527983 */ /* 0x000e280000100800 */
[----:B------:R-:W0:Y:S01]  /*2c640*/  LDL R83, [R1+0x7ac] ;  /* 0x0007ac0001537983 */ /* 0x000e220000100800 */
[----:B------:R-:W-:-:S03]  /*2c650*/  LOP3.LUT R2, R3, 0x20, RZ, 0x3c, !PT ;  /* 0x0000002003027812 */ /* 0x000fc600078e3cff */
[----:B------:R-:W-:Y:S04]  /*2c660*/  STS.U16 [R3+UR10+0x25800], R112 ;  /* 0x0258007003007988 */ /* 0x000fe8000800040a */
[----:B------:R1:W-:Y:S02]  /*2c670*/  STS.U16 [R2+UR10+0x24100], R102 ;  /* 0x0241006602007988 */ /* 0x0003e4000800040a */
[----:B-1----:R-:W-:Y:S02]  /*2c680*/  PRMT R102, RZ, 0x7610, R102 ;  /* 0x00007610ff667816 */ /* 0x002fe40000000066 */
[----:B0-----:R-:W-:-:S04]  /*2c690*/  @!P5 LOP3.LUT R83, R83, R82, RZ, 0x3c, !PT ;  /* 0x000000525353d212 */ /* 0x001fc800078e3cff */
[----:B------:R-:W-:-:S04]  /*2c6a0*/  @!P5 LOP3.LUT R82, R83, R82, RZ, 0x3c, !PT ;  /* 0x000000525352d212 */ /* 0x000fc800078e3cff */
[----:B------:R-:W-:-:S05]  /*2c6b0*/  @!P5 LOP3.LUT R83, R83, R82, RZ, 0x3c, !PT ;  /* 0x000000525353d212 */ /* 0x000fca00078e3cff */
[----:B------:R0:W2:Y:S04]  /*2c6c0*/  @!P5 LDG.E.U16 R102, desc[UR24][R82.64] ;  /* 0x000000185266d981 */ /* 0x0000a8000c1e1500 */
[----:B------:R-:W0:Y:S04]  /*2c6d0*/  LDL R82, [R1+0x7c8] ;  /* 0x0007c80001527983 */ /* 0x000e280000100800 */
[----:B------:R-:W0:Y:S04]  /*2c6e0*/  LDL R83, [R1+0x7cc] ;  /* 0x0007cc0001537983 */ /* 0x000e280000100800 */
[----:B------:R1:W-:Y:S02]  /*2c6f0*/  STS.U16 [R2+UR10+0x24500], R104 ;  /* 0x0245006802007988 */ /* 0x0003e4000800040a */
[----:B-1----:R-:W-:-:S02]  /*2c700*/  PRMT R104, RZ, 0x7610, R104 ;  /* 0x00007610ff687816 */ /* 0x002fc40000000068 */
        /* <DEDUP_REMOVED lines=117> */
[----:B------:R-:W0:Y:S01]  /*2ce60*/  LDL R83, [R1+0x1b4] ;  /* 0x0001b40001537983 */ /* 0x000e220000100800 */
[----:B------:R-:W-:-:S05]  /*2ce70*/  LOP3.LUT R2, R3, 0x40, RZ, 0x3c, !PT ;  /* 0x0000004003027812 */ /* 0x000fca00078e3cff */
        /* <DEDUP_REMOVED lines=18> */
[----:B------:R1:W-:Y:S04]  /*2cfa0*/  STS.U16 [R2+UR10+0x24e00], R81 ;  /* 0x024e005102007988 */ /* 0x0003e8000800040a */
[----:B------:R3:W-:Y:S04]  /*2cfb0*/  STS.U16 [R2+UR10+0x25200], R80 ;  /* 0x0252005002007988 */ /* 0x0007e8000800040a */
[----:B-1----:R-:W2:Y:S04]  /*2cfc0*/  LDL R81, [R1+0x620] ;  /* 0x0006200001517983 */ /* 0x002ea80000100800 */
[----:B---3--:R-:W2:Y:S01]  /*2cfd0*/  LDL R80, [R1+0x61c] ;  /* 0x00061c0001507983 */ /* 0x008ea20000100800 */
[----:B0-----:R-:W-:-:S04]  /*2cfe0*/  @!P5 LOP3.LUT R83, R83, R82, RZ, 0x3c, !PT ;  /* 0x000000525353d212 */ /* 0x001fc800078e3cff */
[----:B------:R-:W-:-:S04]  /*2cff0*/  @!P5 LOP3.LUT R82, R83, R82, RZ, 0x3c, !PT ;  /* 0x000000525352d212 */ /* 0x000fc800078e3cff */
[----:B------:R-:W-:-:S05]  /*2d000*/  @!P5 LOP3.LUT R83, R83, R82, RZ, 0x3c, !PT ;  /* 0x000000525353d212 */ /* 0x000fca00078e3cff */
[----:B------:R0:W3:Y:S04]  /*2d010*/  @!P5 LDG.E.U16 R85, desc[UR24][R82.64] ;  /* 0x000000185255d981 */ /* 0x0000e8000c1e1500 */
[----:B------:R-:W0:Y:S04]  /*2d020*/  LDL R82, [R1+0x5f4] ;  /* 0x0005f40001527983 */ /* 0x000e280000100800 */
[----:B------:R-:W0:Y:S01]  /*2d030*/  LDL R83, [R1+0x5f8] ;  /* 0x0005f80001537983 */ /* 0x000e220000100800 */
[----:B------:R-:W-:Y:S02]  /*2d040*/  PRMT R112, RZ, 0x7610, R112 ;  /* 0x00007610ff707816 */ /* 0x000fe40000000070 */
[----:B--2---:R-:W-:-:S04]  /*2d050*/  @!P5 LOP3.LUT R81, R81, R80, RZ, 0x3c, !PT ;  /* 0x000000505151d212 */ /* 0x004fc800078e3cff */
[----:B------:R-:W-:-:S04]  /*2d060*/  @!P5 LOP3.LUT R80, R81, R80, RZ, 0x3c, !PT ;  /* 0x000000505150d212 */ /* 0x000fc800078e3cff */
[----:B------:R-:W-:Y:S02]  /*2d070*/  @!P5 LOP3.LUT R81, R81, R80, RZ, 0x3c, !PT ;  /* 0x000000505151d212 */ /* 0x000fe400078e3cff */
[----:B0-----:R-:W-:-:S04]  /*2d080*/  @!P5 LOP3.LUT R83, R83, R82, RZ, 0x3c, !PT ;  /* 0x000000525353d212 */ /* 0x001fc800078e3cff */
[----:B------:R-:W-:-:S04]  /*2d090*/  @!P5 LOP3.LUT R82, R83, R82, RZ, 0x3c, !PT ;  /* 0x000000525352d212 */ /* 0x000fc800078e3cff */
[----:B------:R-:W-:-:S05]  /*2d0a0*/  @!P5 LOP3.LUT R83, R83, R82, RZ, 0x3c, !PT ;  /* 0x000000525353d212 */ /* 0x000fca00078e3cff */
[----:B------:R0:W2:Y:S02]  /*2d0b0*/  @!P5 LDG.E.U16 R112, desc[UR24][R82.64] ;  /* 0x000000185270d981 */ /* 0x0000a4000c1e1500 */
[----:B0-----:R-:W-:-:S06]  /*2d0c0*/  PRMT R82, RZ, 0x7610, R82 ;  /* 0x00007610ff527816 */ /* 0x001fcc0000000052 */
        /* <DEDUP_REMOVED lines=50> */
[----:B------:R-:W-:Y:S01]  /*2d3f0*/  @!P5 LOP3.LUT R37, R37, R36, RZ, 0x3c, !PT ;  /* 0x000000242525d212 */ /* 0x000fe200078e3cff */
[----:B------:R1:W-:Y:S04]  /*2d400*/  STS.U16 [R2+UR10+0x27200], R35 ;  /* 0x0272002302007988 */ /* 0x0003e8000800040a */
[----:B------:R2:W-:Y:S04]  /*2d410*/  STS.U16 [R2+UR10+0x27600], R34 ;  /* 0x0276002202007988 */ /* 0x0005e8000800040a */
[----:B-1----:R-:W3:Y:S04]  /*2d420*/  LDL R35, [R1+0x754] ;  /* 0x0007540001237983 */ /* 0x002ee80000100800 */
[----:B--2---:R-:W3:Y:S01]  /*2d430*/  LDL R34, [R1+0x750] ;  /* 0x0007500001227983 */ /* 0x004ee20000100800 */
[----:B0-----:R-:W-:-:S04]  /*2d440*/  @!P5 LOP3.LUT R73, R73, R72, RZ, 0x3c, !PT ;  /* 0x000000484949d212 */ /* 0x001fc800078e3cff */
[----:B------:R-:W-:-:S04]  /*2d450*/  @!P5 LOP3.LUT R72, R73, R72, RZ, 0x3c, !PT ;  /* 0x000000484948d212 */ /* 0x000fc800078e3cff */
[----:B------:R-:W-:-:S05]  /*2d460*/  @!P5 LOP3.LUT R73, R73, R72, RZ, 0x3c, !PT ;  /* 0x000000484949d212 */ /* 0x000fca00078e3cff */
[----:B------:R0:W2:Y:S02]  /*2d470*/  @!P5 LDG.E.U16 R81, desc[UR24][R72.64] ;  /* 0x000000184851d981 */ /* 0x0000a4000c1e1500 */
[----:B0-----:R-:W-:-:S06]  /*2d480*/  PRMT R72, RZ, 0x7610, R72 ;  /* 0x00007610ff487816 */ /* 0x001fcc0000000048 */
[----:B------:R0:W2:Y:S04]  /*2d490*/  @!P5 LDG.E.U16 R72, desc[UR24][R36.64] ;  /* 0x000000182448d981 */ /* 0x0000a8000c1e1500 */
[----:B------:R-:W0:Y:S04]  /*2d4a0*/  LDL R36, [R1+0x730] ;  /* 0x0007300001247983 */ /* 0x000e280000100800 */
[----:B------:R-:W0:Y:S01]  /*2d4b0*/  LDL R37, [R1+0x734] ;  /* 0x0007340001257983 */ /* 0x000e220000100800 */
[----:B------:R-:W-:Y:S02]  /*2d4c0*/  PRMT R73, RZ, 0x7610, R73 ;  /* 0x00007610ff497816 */ /* 0x000fe40000000049 */
[----:B---3--:R-:W-:-:S04]  /*2d4d0*/  @!P5 LOP3.LUT R35, R35, R34, RZ, 0x3c, !PT ;  /* 0x000000222323d212 */ /* 0x008fc800078e3cff */
[----:B------:R-:W-:-:S04]  /*2d4e0*/  @!P5 LOP3.LUT R34, R35, R34, RZ, 0x3c, !PT ;  /* 0x000000222322d212 */ /* 0x000fc800078e3cff */
[----:B------:R-:W-:Y:S01]  /*2d4f0*/  @!P5 LOP3.LUT R35, R35, R34, RZ, 0x3c, !PT ;  /* 0x000000222323d212 */ /* 0x000fe200078e3cff */
[----:B------:R1:W-:Y:S04]  /*2d500*/  STS.U16 [R2+UR10+0x27a00], R33 ;  /* 0x027a002102007988 */ /* 0x0003e8000800040a */
[----:B------:R3:W-:Y:S04]  /*2d510*/  STS.U16 [R2+UR10+0x27e00], R32 ;  /* 0x027e002002007988 */ /* 0x0007e8000800040a */
[----:B-1----:R-:W2:Y:S04]  /*2d520*/  LDL R33, [R1+0x794] ;  /* 0x0007940001217983 */ /* 0x002ea80000100800 */
[----:B---3--:R-:W2:Y:S01]  /*2d530*/  LDL R32, [R1+0x790] ;  /* 0x0007900001207983 */ /* 0x008ea20000100800 */
[----:B0-----:R-:W-:-:S04]  /*2d540*/  @!P5 LOP3.LUT R37, R37, R36, RZ, 0x3c, !PT ;  /* 0x000000242525d212 */ /* 0x001fc800078e3cff */
[----:B------:R-:W-:-:S04]  /*2d550*/  @!P5 LOP3.LUT R36, R37, R36, RZ, 0x3c, !PT ;  /* 0x000000242524d212 */ /* 0x000fc800078e3cff */
[----:B------:R-:W-:-:S05]  /*2d560*/  @!P5 LOP3.LUT R37, R37, R36, RZ, 0x3c, !PT ;  /* 0x000000242525d212 */ /* 0x000fca00078e3cff */
[----:B------:R0:W3:Y:S02]  /*2d570*/  @!P5 LDG.E.U16 R73, desc[UR24][R36.64] ;  /* 0x000000182449d981 */ /* 0x0000e4000c1e1500 */
[----:B0-----:R-:W-:-:S06]  /*2d580*/  PRMT R36, RZ, 0x7610, R36 ;  /* 0x00007610ff247816 */ /* 0x001fcc0000000024 */
[----:B------:R0:W3:Y:S04]  /*2d590*/  @!P5 LDG.E.U16 R36, desc[UR24][R34.64] ;  /* 0x000000182224d981 */ /* 0x0000e8000c1e1500 */
[----:B------:R-:W0:Y:S04]  /*2d5a0*/  LDL R34, [R1+0x770] ;  /* 0x0007700001227983 */ /* 0x000e280000100800 */
[----:B------:R-:W0:Y:S01]  /*2d5b0*/  LDL R35, [R1+0x774] ;  /* 0x0007740001237983 */ /* 0x000e220000100800 */
[----:B------:R-:W-:Y:S02]  /*2d5c0*/  PRMT R37, RZ, 0x7610, R37 ;  /* 0x00007610ff257816 */ /* 0x000fe40000000025 */
[----:B--2---:R-:W-:-:S04]  /*2d5d0*/  @!P5 LOP3.LUT R33, R33, R32, RZ, 0x3c, !PT ;  /* 0x000000202121d212 */ /* 0x004fc800078e3cff */
[----:B------:R-:W-:-:S04]  /*2d5e0*/  @!P5 LOP3.LUT R32, R33, R32, RZ, 0x3c, !PT ;  /* 0x000000202120d212 */ /* 0x000fc800078e3cff */
[----:B------:R-:W-:Y:S02]  /*2d5f0*/  @!P5 LOP3.LUT R33, R33, R32, RZ, 0x3c, !PT ;  /* 0x000000202121d212 */ /* 0x000fe400078e3cff */
[----:B------:R-:W-:-:S05]  /*2d600*/  LOP3.LUT R2, R3, 0x60, RZ, 0x3c, !PT ;  /* 0x0000006003027812 */ /* 0x000fca00078e3cff */
        /* <DEDUP_REMOVED lines=144> */
[----:B----4-:R1:W-:Y:S04]  /*2df10*/  STS.U16 [R4+UR10+0x10800], R13 ;  /* 0x0108000d04007988 */ /* 0x0103e8000800040a */
[----:B------:R3:W-:Y:S04]  /*2df20*/  STS.U16 [R4+UR10+0x10c00], R12 ;  /* 0x010c000c04007988 */ /* 0x0007e8000800040a */
[----:B-1----:R-:W4:Y:S04]  /*2df30*/  LDL R13, [R1+0x600] ;  /* 0x00060000010d7983 */ /* 0x002f280000100800 */
[----:B---3--:R-:W4:Y:S01]  /*2df40*/  LDL R12, [R1+0x5fc] ;  /* 0x0005fc00010c7983 */ /* 0x008f220000100800 */
[----:B0-----:R-:W-:-:S04]  /*2df50*/  @!P5 LOP3.LUT R17, R17, R16, RZ, 0x3c, !PT ;  /* 0x000000101111d212 */ /* 0x001fc800078e3cff */
[----:B------:R-:W-:-:S04]  /*2df60*/  @!P5 LOP3.LUT R16, R17, R16, RZ, 0x3c, !PT ;  /* 0x000000101110d212 */ /* 0x000fc800078e3cff */
[----:B------:R-:W-:-:S05]  /*2df70*/  @!P5 LOP3.LUT R17, R17, R16, RZ, 0x3c, !PT ;  /* 0x000000101111d212 */ /* 0x000fca00078e3cff */
[----:B------:R0:W3:Y:S02]  /*2df80*/  @!P5 LDG.E.U16 R19, desc[UR24][R16.64] ;  /* 0x000000181013d981 */ /* 0x0000e4000c1e1500 */
[----:B0-----:R-:W-:-:S06]  /*2df90*/  PRMT R16, RZ, 0x7610, R16 ;  /* 0x00007610ff107816 */ /* 0x001fcc0000000010 */
[----:B------:R0:W2:Y:S04]  /*2dfa0*/  @!P5 LDG.E.U16 R16, desc[UR24][R14.64] ;  /* 0x000000180e10d981 */ /* 0x0000a8000c1e1500 */
[----:B------:R-:W0:Y:S04]  /*2dfb0*/  LDL R14, [R1+0x5d4] ;  /* 0x0005d400010e7983 */ /* 0x000e280000100800 */
[----:B------:R-:W0:Y:S01]  /*2dfc0*/  LDL R15, [R1+0x5d8] ;  /* 0x0005d800010f7983 */ /* 0x000e220000100800 */
[----:B------:R-:W-:Y:S02]  /*2dfd0*/  PRMT R17, RZ, 0x7610, R17 ;  /* 0x00007610ff117816 */ /* 0x000fe40000000011 */
[----:B----4-:R-:W-:-:S04]  /*2dfe0*/  @!P5 LOP3.LUT R13, R13, R12, RZ, 0x3c, !PT ;  /* 0x0000000c0d0dd212 */ /* 0x010fc800078e3cff */
[----:B------:R-:W-:-:S04]  /*2dff0*/  @!P5 LOP3.LUT R12, R13, R12, RZ, 0x3c, !PT ;  /* 0x0000000c0d0cd212 */ /* 0x000fc800078e3cff */
[----:B------:R-:W-:Y:S01]  /*2e000*/  @!P5 LOP3.LUT R13, R13, R12, RZ, 0x3c, !PT ;  /* 0x0000000c0d0dd212 */ /* 0x000fe200078e3cff */
[----:B------:R1:W-:Y:S04]  /*2e010*/  STS.U16 [R4+UR10+0x11000], R11 ;  /* 0x0110000b04007988 */ /* 0x0003e8000800040a */
[----:B------:R4:W-:Y:S04]  /*2e020*/  STS.U16 [R4+UR10+0x11400], R10 ;  /* 0x0114000a04007988 */ /* 0x0009e8000800040a */
[----:B-1----:R-:W2:Y:S04]  /*2e030*/  LDL R11, [R1+0x650] ;  /* 0x00065000010b7983 */ /* 0x002ea80000100800 */
[----:B----4-:R-:W2:Y:S01]  /*2e040*/  LDL R10, [R1+0x64c] ;  /* 0x00064c00010a7983 */ /* 0x010ea20000100800 */
[----:B0-----:R-:W-:-:S04]  /*2e050*/  @!P5 LOP3.LUT R15, R15, R14, RZ, 0x3c, !PT ;  /* 0x0000000e0f0fd212 */ /* 0x001fc800078e3cff */
[----:B------:R-:W-:-:S04]  /*2e060*/  @!P5 LOP3.LUT R14, R15, R14, RZ, 0x3c, !PT ;  /* 0x0000000e0f0ed212 */ /* 0x000fc800078e3cff */
[----:B------:R-:W-:-:S05]  /*2e070*/  @!P5 LOP3.LUT R15, R15, R14, RZ, 0x3c, !PT ;  /* 0x0000000e0f0fd212 */ /* 0x000fca00078e3cff */
[----:B------:R0:W4:Y:S02]  /*2e080*/  @!P5 LDG.E.U16 R17, desc[UR24][R14.64] ;  /* 0x000000180e11d981 */ /* 0x000124000c1e1500 */
        /* <DEDUP_REMOVED lines=12> */
[----:B0-----:R-:W-:Y:S02]  /*2e150*/  PRMT R12, RZ, 0x7610, R12 ;  /* 0x00007610ff0c7816 */ /* 0x001fe4000000000c */
[----:B------:R-:W2:Y:S04]  /*2e160*/  LDL R13, [R1+0x674] ;  /* 0x00067400010d7983 */ /* 0x000ea80000100800 */
[----:B------:R2:W3:Y:S04]  /*2e170*/  @!P5 LDG.E.U16 R12, desc[UR24][R10.64] ;  /* 0x000000180a0cd981 */ /* 0x0004e8000c1e1500 */
[----:B------:R-:W3:Y:S04]  /*2e180*/  LDL R11, [R1+0x2b4] ;  /* 0x0002b400010b7983 */ /* 0x000ee80000100800 */
[----:B------:R0:W-:Y:S02]  /*2e190*/  STS.U16 [R4+UR10+0x11800], R9 ;  /* 0x0118000904007988 */ /* 0x0001e4000800040a */
[----:B0-----:R-:W-:-:S02]  /*2e1a0*/  PRMT R9, RZ, 0x7610, R9 ;  /* 0x00007610ff097816 */ /* 0x001fc40000000009 */
        /* <DEDUP_REMOVED lines=24> */
[----:B------:R1:W-:Y:S01]  /*2e330*/  STS.U16 [R4+UR10+0x17c00], R70 ;  /* 0x017c004604007988 */ /* 0x0003e2000800040a */
[----:B--2---:R-:W-:Y:S01]  /*2e340*/  @!P5 IMAD.MOV.U32 R10, RZ, RZ, R13 ;  /* 0x000000ffff0ad224 */ /* 0x004fe200078e000d */
[----:B0-----:R-:W-:-:S02]  /*2e350*/  LOP3.LUT R133, R4, 0x40, RZ, 0x3c, !PT ;  /* 0x0000004004857812 */ /* 0x001fc400078e3cff */
[----:B-1----:R-:W2:Y:S04]  /*2e360*/  LDL R70, [R1+0x40c] ;  /* 0x00040c0001467983 */ /* 0x002ea80000100800 */
[----:B------:R-:W2:Y:S04]  /*2e370*/  LDL R71, [R1+0x41c] ;  /* 0x00041c0001477983 */ /* 0x000ea80000100800 */
[----:B------:R-:W2:Y:S04]  /*2e380*/  LDL R138, [R1+0x478] ;  /* 0x00047800018a7983 */ /* 0x000ea80000100800 */
[----:B------:R-:W2:Y:S04]  /*2e390*/  LDL R137, [R1+0x47c] ;  /* 0x00047c0001897983 */ /* 0x000ea80000100800 */
[----:B---3--:R0:W3:Y:S04]  /*2e3a0*/  @!P5 LDG.E.U16 R9, desc[UR24][R10.64] ;  /* 0x000000180a09d981 */ /* 0x0080e8000c1e1500 */
[----:B------:R-:W2:Y:S04]  /*2e3b0*/  LDL R136, [R1+0x480] ;  /* 0x0004800001887983 */ /* 0x000ea80000100800 */
[----:B------:R-:W2:Y:S01]  /*2e3c0*/  LDL R135, [R1+0x484] ;  /* 0x0004840001877983 */ /* 0x000ea20000100800 */
[----:B0-----:R-:W-:-:S02]  /*2e3d0*/  LOP3.LUT R11, R4, 0x10, RZ, 0x3c, !PT ;  /* 0x00000010040b7812 */ /* 0x001fc400078e3cff */
[C---:B------:R-:W-:Y:S01]  /*2e3e0*/  LOP3.LUT R13, R4.reuse, 0x20, RZ, 0x3c, !PT ;  /* 0x00000020040d7812 */ /* 0x040fe200078e3cff */
[----:B------:R-:W2:Y:S04]  /*2e3f0*/  LDL R10, [R1+0x1c4] ;  /* 0x0001c400010a7983 */ /* 0x000ea80000100800 */
        /* <DEDUP_REMOVED lines=64> */
[----:B0-----:R-:W2:Y:S04]  /*2e800*/  LDL R11, [R1+0x1c0] ;  /* 0x0001c000010b7983 */ /* 0x001ea80000100800 */
[----:B------:R-:W3:Y:S01]  /*2e810*/  LDL R42, [R1+0x1c8] ;  /* 0x0001c800012a7983 */ /* 0x000ee20000100800 */
[----:B-1----:R-:W-:-:S03]  /*2e820*/  LOP3.LUT R13, R4, 0x30, RZ, 0x3c, !PT ;  /* 0x00000030040d7812 */ /* 0x002fc600078e3cff */
[----:B------:R-:W3:Y:S04]  /*2e830*/  LDL R41, [R1+0x1cc] ;  /* 0x0001cc0001297983 */ /* 0x000ee80000100800 */
        /* <DEDUP_REMOVED lines=23> */
[----:B------:R-:W3:Y:S04]  /*2e9b0*/  LDL R40, [R1+0x1d0] ;  /* 0x0001d00001287983 */ /* 0x000ee80000100800 */
[----:B------:R-:W3:Y:S04]  /*2e9c0*/  LDL R39, [R1+0x1d4] ;  /* 0x0001d40001277983 */ /* 0x000ee80000100800 */
[----:B------:R-:W-:Y:S04]  /*2e9d0*/  STS.U16 [R13+UR10+0x15d80], R26 ;  /* 0x015d801a0d007988 */ /* 0x000fe8000800040a */
[----:B------:R-:W-:Y:S04]  /*2e9e0*/  STS.U16 [R13+UR10+0x16180], R27 ;  /* 0x0161801b0d007988 */ /* 0x000fe8000800040a */
[----:B------:R-:W-:Y:S04]  /*2e9f0*/  STS.U16 [R13+UR10+0x16580], R24 ;  /* 0x016580180d007988 */ /* 0x000fe8000800040a */
[----:B------:R-:W-:Y:S04]  /*2ea00*/  STS.U16 [R13+UR10+0x16980], R25 ;  /* 0x016980190d007988 */ /* 0x000fe8000800040a */
[----:B------:R1:W-:Y:S04]  /*2ea10*/  STS.U16 [R13+UR10+0x16d80], R22 ;  /* 0x016d80160d007988 */ /* 0x0003e8000800040a */
[----:B------:R4:W-:Y:S04]  /*2ea20*/  STS.U16 [R13+UR10+0x17180], R23 ;  /* 0x017180170d007988 */ /* 0x0009e8000800040a */
[----:B0-----:R-:W3:Y:S04]  /*2ea30*/  LDL R29, [R1+0x228] ;  /* 0x00022800011d7983 */ /* 0x001ee80000100800 */
[----:B-1----:R-:W3:Y:S04]  /*2ea40*/  LDL R22, [R1+0x224] ;  /* 0x0002240001167983 */ /* 0x002ee80000100800 */
[----:B----4-:R-:W4:Y:S04]  /*2ea50*/  LDL R23, [R1+0x200] ;  /* 0x0002000001177983 */ /* 0x010f280000100800 */
[----:B------:R-:W4:Y:S01]  /*2ea60*/  LDL R28, [R1+0x22c] ;  /* 0x00022c00011c7983 */ /* 0x000f220000100800 */
[----:B------:R-:W-:-:S03]  /*2ea70*/  PRMT R96, RZ, 0x7610, R96 ;  /* 0x00007610ff607816 */ /* 0x000fc60000000060 */
[----:B------:R-:W4:Y:S04]  /*2ea80*/  LDL R25, [R1+0x230] ;  /* 0x0002300001197983 */ /* 0x000f280000100800 */
[----:B------:R-:W4:Y:S01]  /*2ea90*/  LDL R24, [R1+0x234] ;  /* 0x0002340001187983 */ /* 0x000f220000100800 */
[----:B------:R-:W-:-:S03]  /*2eaa0*/  PRMT R94, RZ, 0x7610, R94 ;  /* 0x00007610ff5e7816 */ /* 0x000fc6000000005e */
[----:B------:R-:W4:Y:S04]  /*2eab0*/  LDL R27, [R1+0x254] ;  /* 0x00025400011b7983 */ /* 0x000f280000100800 */
[----:B------:R-:W4:Y:S01]  /*2eac0*/  LDL R26, [R1+0x258] ;  /* 0x00025800011a7983 */ /* 0x000f220000100800 */
[----:B------:R-:W-:-:S03]  /*2ead0*/  PRMT R92, RZ, 0x7610, R92 ;  /* 0x00007610ff5c7816 */ /* 0x000fc6000000005c */
        /* <DEDUP_REMOVED lines=8> */
[----:B------:R1:W-:Y:S04]  /*2eb60*/  STS.U16 [R133+UR10+0x11600], R12 ;  /* 0x0116000c85007988 */ /* 0x0003e8000800040a */
[----:B0-----:R-:W4:Y:S04]  /*2eb70*/  LDL R13, [R1+0x25c] ;  /* 0x00025c00010d7983 */ /* 0x001f280000100800 */
[----:B------:R-:W4:Y:S04]  /*2eb80*/  LDL R21, [R1+0x264] ;  /* 0x0002640001157983 */ /* 0x000f280000100800 */
[----:B-1----:R-:W4:Y:S04]  /*2eb90*/  LDL R12, [R1+0x260] ;  /* 0x00026000010c7983 */ /* 0x002f280000100800 */
[----:B------:R-:W4:Y:S04]  /*2eba0*/  LDL R20, [R1+0x268] ;  /* 0x0002680001147983 */ /* 0x000f280000100800 */
[----:B------:R-:W4:Y:S04]  /*2ebb0*/  LDL R15, [R1+0x26c] ;  /* 0x00026c00010f7983 */ /* 0x000f280000100800 */
[----:B------:R-:W4:Y:S01]  /*2ebc0*/  LDL R14, [R1+0x270] ;  /* 0x00027000010e7983 */ /* 0x000f220000100800 */
[----:B------:R-:W-:-:S02]  /*2ebd0*/  PRMT R90, RZ, 0x7610, R90 ;  /* 0x00007610ff5a7816 */ /* 0x000fc4000000005a */
[----:B------:R-:W-:Y:S01]  /*2ebe0*/  PRMT R88, RZ, 0x7610, R88 ;  /* 0x00007610ff587816 */ /* 0x000fe20000000058 */
[----:B------:R-:W4:Y:S01]  /*2ebf0*/  LDL R17, [R1+0x27c] ;  /* 0x00027c0001117983 */ /* 0x000f220000100800 */
[----:B------:R-:W-:-:S03]  /*2ec00*/  PRMT R86, RZ, 0x7610, R86 ;  /* 0x00007610ff567816 */ /* 0x000fc60000000056 */
[----:B------:R-:W4:Y:S01]  /*2ec10*/  LDL R16, [R1+0x280] ;  /* 0x0002800001107983 */ /* 0x000f220000100800 */
[----:B------:R-:W-:-:S03]  /*2ec20*/  PRMT R84, RZ, 0x7610, R84 ;  /* 0x00007610ff547816 */ /* 0x000fc60000000054 */
[----:B------:R-:W4:Y:S04]  /*2ec30*/  LDL R19, [R1+0x28c] ;  /* 0x00028c0001137983 */ /* 0x000f280000100800 */
        /* <DEDUP_REMOVED lines=15> */
[----:B--2---:R3:W2:Y:S04]  /*2ed30*/  @!P5 LDG.E.U16 R96, desc[UR24][R10.64] ;  /* 0x000000180a60d981 */ /* 0x0046a8000c1e1500 */
[----:B------:R-:W2:Y:S04]  /*2ed40*/  LDL R49, [R1+0x348] ;  /* 0x0003480001317983 */ /* 0x000ea80000100800 */
[----:B------:R-:W2:Y:S01]  /*2ed50*/  LDL R48, [R1+0x34c] ;  /* 0x00034c0001307983 */ /* 0x000ea20000100800 */
[----:B---3--:R-:W-:-:S02]  /*2ed60*/  @!P5 IMAD.MOV.U32 R10, RZ, RZ, R41 ;  /* 0x000000ffff0ad224 */ /* 0x008fc400078e0029 */
[----:B------:R-:W-:Y:S01]  /*2ed70*/  @!P5 IMAD.MOV.U32 R11, RZ, RZ, R42 ;  /* 0x000000ffff0bd224 */ /* 0x000fe200078e002a */
[----:B------:R0:W-:Y:S04]  /*2ed80*/  STS.U16 [R133+UR10+0x11a00], R9 ;  /* 0x011a000985007988 */ /* 0x0001e8000800040a */
[----:B------:R1:W3:Y:S04]  /*2ed90*/  @!P5 LDG.E.U16 R94, desc[UR24][R10.64] ;  /* 0x000000180a5ed981 */ /* 0x0002e8000c1e1500 */
[----:B------:R-:W2:Y:S04]  /*2eda0*/  LDL R41, [R1+0x308] ;  /* 0x0003080001297983 */ /* 0x000ea80000100800 */
        /* <DEDUP_REMOVED lines=19> */
[----:B------:R-:W2:Y:S01]  /*2eee0*/  LDL R67, [R1+0x3e8] ;  /* 0x0003e80001437983 */ /* 0x000ea20000100800 */
[----:B-1----:R-:W-:Y:S01]  /*2eef0*/  @!P5 IMAD.MOV.U32 R11, RZ, RZ, R40 ;  /* 0x000000ffff0bd224 */ /* 0x002fe200078e0028 */
[----:B0-----:R-:W-:-:S02]  /*2ef00*/  PRMT R9, RZ, 0x7610, R9 ;  /* 0x00007610ff097816 */ /* 0x001fc40000000009 */
[----:B------:R-:W2:Y:S01]  /*2ef10*/  LDL R40, [R1+0x30c] ;  /* 0x00030c0001287983 */ /* 0x000ea20000100800 */
[----:B------:R-:W-:-:S03]  /*2ef20*/  @!P5 IMAD.MOV.U32 R10, RZ, RZ, R39 ;  /* 0x000000ffff0ad224 */ /* 0x000fc600078e0027 */
[----:B------:R-:W2:Y:S04]  /*2ef30*/  LDL R39, [R1+0x2f8] ;  /* 0x0002f80001277983 */ /* 0x000ea80000100800 */
[----:B------:R0:W2:Y:S04]  /*2ef40*/  @!P5 LDG.E.U16 R92, desc[UR24][R10.64] ;  /* 0x000000180a5cd981 */ /* 0x0000a8000c1e1500 */
[----:B------:R-:W2:Y:S04]  /*2ef50*/  LDL R69, [R1+0x3f8] ;  /* 0x0003f80001457983 */ /* 0x000ea80000100800 */
[----:B------:R-:W2:Y:S04]  /*2ef60*/  LDL R75, [R1+0x408] ;  /* 0x00040800014b7983 */ /* 0x000ea80000100800 */
[----:B------:R-:W2:Y:S04]  /*2ef70*/  LDL R74, [R1+0x418] ;  /* 0x00041800014a7983 */ /* 0x000ea80000100800 */
[----:B------:R-:W2:Y:S04]  /*2ef80*/  LDL R73, [R1+0x428] ;  /* 0x0004280001497983 */ /* 0x000ea80000100800 */
[----:B------:R-:W2:Y:S04]  /*2ef90*/  LDL R72, [R1+0x42c] ;  /* 0x00042c0001487983 */ /* 0x000ea80000100800 */
[----:B------:R-:W2:Y:S01]  /*2efa0*/  LDL R77, [R1+0x438] ;  /* 0x00043800014d7983 */ /* 0x000ea20000100800 */
[----:B0-----:R-:W-:-:S03]  /*2efb0*/  @!P5 IMAD.MOV.U32 R10, RZ, RZ, R22 ;  /* 0x000000ffff0ad224 */ /* 0x001fc600078e0016 */
[----:B------:R-:W2:Y:S01]  /*2efc0*/  LDL R22, [R1+0x278] ;  /* 0x0002780001167983 */ /* 0x000ea20000100800 */
[----:B----4-:R-:W-:-:S03]  /*2efd0*/  @!P5 IMAD.MOV.U32 R11, RZ, RZ, R23 ;  /* 0x000000ffff0bd224 */ /* 0x010fc600078e0017 */
[----:B------:R-:W4:Y:S04]  /*2efe0*/  LDL R23, [R1+0x274] ;  /* 0x0002740001177983 */ /* 0x000f280000100800 */
[----:B------:R0:W3:Y:S04]  /*2eff0*/  @!P5 LDG.E.U16 R90, desc[UR24][R10.64] ;  /* 0x000000180a5ad981 */ /* 0x0000e8000c1e1500 */
[----:B------:R-:W3:Y:S04]  /*2f000*/  LDL R76, [R1+0x43c] ;  /* 0x00043c00014c7983 */ /* 0x000ee80000100800 */
[----:B------:R-:W3:Y:S01]  /*2f010*/  LDL R79, [R1+0x458] ;  /* 0x00045800014f7983 */ /* 0x000ee20000100800 */
[----:B0-----:R-:W-:-:S02]  /*2f020*/  @!P5 IMAD.MOV.U32 R10, RZ, RZ, R28 ;  /* 0x000000ffff0ad224 */ /* 0x001fc400078e001c */
[----:B------:R-:W-:Y:S01]  /*2f030*/  @!P5 IMAD.MOV.U32 R11, RZ, RZ, R29 ;  /* 0x000000ffff0bd224 */ /* 0x000fe200078e001d */
[----:B------:R-:W3:Y:S04]  /*2f040*/  LDL R28, [R1+0x2a8] ;  /* 0x0002a800011c7983 */ /* 0x000ee80000100800 */
[----:B------:R0:W3:Y:S04]  /*2f050*/  @!P5 LDG.E.U16 R88, desc[UR24][R10.64] ;  /* 0x000000180a58d981 */ /* 0x0000e8000c1e1500 */
[----:B------:R-:W3:Y:S04]  /*2f060*/  LDL R29, [R1+0x2a4] ;  /* 0x0002a400011d7983 */ /* 0x000ee80000100800 */
[----:B------:R-:W3:Y:S01]  /*2f070*/  LDL R78, [R1+0x45c] ;  /* 0x00045c00014e7983 */ /* 0x000ee20000100800 */
[----:B0-----:R-:W-:-:S02]  /*2f080*/  @!P5 IMAD.MOV.U32 R10, RZ, RZ, R24 ;  /* 0x000000ffff0ad224 */ /* 0x001fc400078e0018 */
[----:B------:R-:W-:Y:S01]  /*2f090*/  @!P5 IMAD.MOV.U32 R11, RZ, RZ, R25 ;  /* 0x000000ffff0bd224 */ /* 0x000fe200078e0019 */
[----:B------:R-:W3:Y:S04]  /*2f0a0*/  LDL R24, [R1+0x288] ;  /* 0x0002880001187983 */ /* 0x000ee80000100800 */
        /* <DEDUP_REMOVED lines=9> */
[----:B------:R1:W3:Y:S04]  /*2f140*/  @!P5 LDG.E.U16 R9, desc[UR24][R12.64] ;  /* 0x000000180c09d981 */ /* 0x0002e8000c1e1500 */
[----:B------:R-:W3:Y:S01]  /*2f150*/  LDL R83, [R1+0x468] ;  /* 0x0004680001537983 */ /* 0x000ee20000100800 */
[----:B0-----:R-:W-:-:S03]  /*2f160*/  PRMT R11, RZ, 0x7610, R11 ;  /* 0x00007610ff0b7816 */ /* 0x001fc6000000000b */
[----:B------:R-:W3:Y:S01]  /*2f170*/  LDL R82, [R1+0x46c] ;  /* 0x00046c0001527983 */ /* 0x000ee20000100800 */
[----:B-1----:R-:W-:Y:S02]  /*2f180*/  @!P5 IMAD.MOV.U32 R12, RZ, RZ, R20 ;  /* 0x000000ffff0cd224 */ /* 0x002fe400078e0014 */
[----:B------:R-:W-:Y:S01]  /*2f190*/  @!P5 IMAD.MOV.U32 R13, RZ, RZ, R21 ;  /* 0x000000ffff0dd224 */ /* 0x000fe200078e0015 */
[----:B------:R2:W3:Y:S04]  /*2f1a0*/  @!P5 LDG.E.U16 R11, desc[UR24][R14.64] ;  /* 0x000000180e0bd981 */ /* 0x0004e8000c1e1500 */
[----:B------:R-:W3:Y:S04]  /*2f1b0*/  LDL R21, [R1+0x29c] ;  /* 0x00029c0001157983 */ /* 0x000ee80000100800 */
[----:B------:R-:W3:Y:S04]  /*2f1c0*/  LDL R20, [R1+0x2a0] ;  /* 0x0002a00001147983 */ /* 0x000ee80000100800 */
[----:B------:R-:W3:Y:S04]  /*2f1d0*/  LDL R134, [R1+0x490] ;  /* 0x0004900001867983 */ /* 0x000ee80000100800 */
[----:B------:R-:W3:Y:S04]  /*2f1e0*/  LDL R132, [R1+0x494] ;  /* 0x0004940001847983 */ /* 0x000ee80000100800 */
[----:B------:R-:W3:Y:S01]  /*2f1f0*/  LDL R139, [R1+0x4bc] ;  /* 0x0004bc00018b7983 */ /* 0x000ee20000100800 */
[----:B--2---:R-:W-:-:S03]  /*2f200*/  @!P5 IMAD.MOV.U32 R14, RZ, RZ, R22 ;  /* 0x000000ffff0ed224 */ /* 0x004fc600078e0016 */
[----:B------:R-:W2:Y:S01]  /*2f210*/  LDL R22, [R1+0x2b0] ;  /* 0x0002b00001167983 */ /* 0x000ea20000100800 */
[----:B----4-:R-:W-:-:S03]  /*2f220*/  @!P5 IMAD.MOV.U32 R15, RZ, RZ, R23 ;  /* 0x000000ffff0fd224 */ /* 0x010fc600078e0017 */
[----:B------:R-:W2:Y:S01]  /*2f230*/  LDL R23, [R1+0x2ac] ;  /* 0x0002ac0001177983 */ /* 0x000ea20000100800 */
[----:B------:R-:W-:-:S06]  /*2f240*/  PRMT R10, RZ, 0x7610, R10 ;  /* 0x00007610ff0a7816 */ /* 0x000fcc000000000a */
[----:B------:R0:W4:Y:S02]  /*2f250*/  @!P5 LDG.E.U16 R10, desc[UR24][R12.64] ;  /* 0x000000180c0ad981 */ /* 0x000124000c1e1500 */
[----:B0-----:R-:W-:Y:S02]  /*2f260*/  PRMT R12, RZ, 0x7610, R12 ;  /* 0x00007610ff0c7816 */ /* 0x001fe4000000000c */
[----:B------:R-:W-:-:S04]  /*2f270*/  PRMT R13, RZ, 0x7610, R13 ;  /* 0x00007610ff0d7816 */ /* 0x000fc8000000000d */
[----:B------:R0:W4:Y:S04]  /*2f280*/  @!P5 LDG.E.U16 R12, desc[UR24][R14.64] ;  /* 0x000000180e0cd981 */ /* 0x000128000c1e1500 */
[----:B------:R3:W4:Y:S01]  /*2f290*/  @!P5 LDG.E.U16 R13, desc[UR24][R16.64] ;  /* 0x00000018100dd981 */ /* 0x000722000c1e1500 */
[----:B0-----:R-:W-:Y:S02]  /*2f2a0*/  PRMT R14, RZ, 0x7610, R14 ;  /* 0x00007610ff0e7816 */ /* 0x001fe4000000000e */
[----:B------:R-:W-:Y:S01]  /*2f2b0*/  PRMT R15, RZ, 0x7610, R15 ;  /* 0x00007610ff0f7816 */ /* 0x000fe2000000000f */
[----:B---3--:R-:W-:Y:S02]  /*2f2c0*/  @!P5 IMAD.MOV.U32 R16, RZ, RZ, R24 ;  /* 0x000000ffff10d224 */ /* 0x008fe400078e0018 */
[----:B------:R-:W-:Y:S01]  /*2f2d0*/  @!P5 IMAD.MOV.U32 R17, RZ, RZ, R25 ;  /* 0x000000ffff11d224 */ /* 0x000fe200078e0019 */
[----:B------:R-:W3:Y:S04]  /*2f2e0*/  LDL R24, [R1+0x2c4] ;  /* 0x0002c40001187983 */ /* 0x000ee80000100800 */
[----:B------:R-:W3:Y:S04]  /*2f2f0*/  LDL R25, [R1+0x2c0] ;  /* 0x0002c00001197983 */ /* 0x000ee80000100800 */
[----:B------:R0:W4:Y:S04]  /*2f300*/  @!P5 LDG.E.U16 R14, desc[UR24][R16.64] ;  /* 0x00000018100ed981 */ /* 0x000128000c1e1500 */
[----:B------:R1:W4:Y:S01]  /*2f310*/  @!P5 LDG.E.U16 R15, desc[UR24][R18.64] ;  /* 0x00000018120fd981 */ /* 0x000322000c1e1500 */
[----:B0-----:R-:W-:Y:S01]  /*2f320*/  PRMT R16, RZ, 0x7610, R16 ;  /* 0x00007610ff107816 */ /* 0x001fe20000000010 */
[----:B-1----:R-:W-:-:S02]  /*2f330*/  @!P5 IMAD.MOV.U32 R18, RZ, RZ, R26 ;  /* 0x000000ffff12d224 */ /* 0x002fc400078e001a */
[----:B------:R-:W-:Y:S01]  /*2f340*/  @!P5 IMAD.MOV.U32 R19, RZ, RZ, R27 ;  /* 0x000000ffff13d224 */ /* 0x000fe200078e001b */
[----:B------:R-:W4:Y:S04]  /*2f350*/  LDL R26, [R1+0x2d4] ;  /* 0x0002d400011a7983 */ /* 0x000f280000100800 */
[----:B------:R-:W4:Y:S01]  /*2f360*/  LDL R27, [R1+0x2d0] ;  /* 0x0002d000011b7983 */ /* 0x000f220000100800 */
[----:B------:R-:W-:-:S03]  /*2f370*/  PRMT R17, RZ, 0x7610, R17 ;  /* 0x00007610ff117816 */ /* 0x000fc60000000011 */
[----:B------:R0:W4:Y:S02]  /*2f380*/  @!P5 LDG.E.U16 R16, desc[UR24][R18.64] ;  /* 0x000000181210d981 */ /* 0x000124000c1e1500 */
[----:B0-----:R-:W-:Y:S02]  /*2f390*/  PRMT R19, RZ, 0x7610, R19 ;  /* 0x00007610ff137816 */ /* 0x001fe40000000013 */
[----:B------:R0:W4:Y:S02]  /*2f3a0*/  @!P5 LDG.E.U16 R17, desc[UR24][R20.64] ;  /* 0x000000181411d981 */ /* 0x000124000c1e1500 */
[----:B0-----:R-:W-:Y:S02]  /*2f3b0*/  @!P5 IMAD.MOV.U32 R20, RZ, RZ, R28 ;  /* 0x000000ffff14d224 */ /* 0x001fe400078e001c */
[----:B------:R-:W-:Y:S01]  /*2f3c0*/  @!P5 IMAD.MOV.U32 R21, RZ, RZ, R29 ;  /* 0x000000ffff15d224 */ /* 0x000fe200078e001d */
[----:B------:R-:W4:Y:S04]  /*2f3d0*/  LDL R28, [R1+0x2e4] ;  /* 0x0002e400011c7983 */ /* 0x000f280000100800 */
[----:B------:R-:W4:Y:S04]  /*2f3e0*/  LDL R29, [R1+0x2e0] ;  /* 0x0002e000011d7983 */ /* 0x000f280000100800 */
[----:B--2---:R0:W2:Y:S02]  /*2f3f0*/  @!P5 LDG.E.U16 R19, desc[UR24][R22.64] ;  /* 0x000000181613d981 */ /* 0x0040a4000c1e1500 */
[----:B0-----:R-:W-:-:S02]  /*2f400*/  @!P5 IMAD.MOV.U32 R22, RZ, RZ, R30 ;  /* 0x000000ffff16d224 */ /* 0x001fc400078e001e */
[----:B------:R-:W-:Y:S01]  /*2f410*/  @!P5 IMAD.MOV.U32 R23, RZ, RZ, R31 ;  /* 0x000000ffff17d224 */ /* 0x000fe200078e001f */
[----:B------:R-:W2:Y:S04]  /*2f420*/  LDL R30, [R1+0x2f4] ;  /* 0x0002f400011e7983 */ /* 0x000ea80000100800 */
[----:B------:R-:W2:Y:S01]  /*2f430*/  LDL R31, [R1+0x2f0] ;  /* 0x0002f000011f7983 */ /* 0x000ea20000100800 */
[----:B------:R-:W-:-:S06]  /*2f440*/  PRMT R18, RZ, 0x7610, R18 ;  /* 0x00007610ff127816 */ /* 0x000fcc0000000012 */
[----:B------:R0:W2:Y:S02]  /*2f450*/  @!P5 LDG.E.U16 R18, desc[UR24][R20.64] ;  /* 0x000000181412d981 */ /* 0x0000a4000c1e1500 */
[----:B0-----:R-:W-:Y:S02]  /*2f460*/  PRMT R20, RZ, 0x7610, R20 ;  /* 0x00007610ff147816 */ /* 0x001fe40000000014 */
[----:B------:R-:W-:-:S04]  /*2f470*/  PRMT R21, RZ, 0x7610, R21 ;  /* 0x00007610ff157816 */ /* 0x000fc80000000015 */
[----:B------:R0:W2:Y:S04]  /*2f480*/  @!P5 LDG.E.U16 R20, desc[UR24][R22.64] ;  /* 0x000000181614d981 */ /* 0x0000a8000c1e1500 */
[----:B---3--:R1:W3:Y:S01]  /*2f490*/  @!P5 LDG.E.U16 R21, desc[UR24][R24.64] ;  /* 0x000000181815d981 */ /* 0x0082e2000c1e1500 */
[----:B0-----:R-:W-:Y:S02]  /*2f4a0*/  PRMT R22, RZ, 0x7610, R22 ;  /* 0x00007610ff167816 */ /* 0x001fe40000000016 */
[----:B------:R-:W-:Y:S01]  /*2f4b0*/  PRMT R23, RZ, 0x7610, R23 ;  /* 0x00007610ff177816 */ /* 0x000fe20000000017 */
[----:B-1----:R-:W-:Y:S02]  /*2f4c0*/  @!P5 IMAD.MOV.U32 R24, RZ, RZ, R32 ;  /* 0x000000ffff18d224 */ /* 0x002fe400078e0020 */
[----:B------:R-:W-:Y:S01]  /*2f4d0*/  @!P5 IMAD.MOV.U32 R25, RZ, RZ, R33 ;  /* 0x000000ffff19d224 */ /* 0x000fe200078e0021 */
[----:B------:R-:W3:Y:S04]  /*2f4e0*/  LDL R32, [R1+0x304] ;  /* 0x0003040001207983 */ /* 0x000ee80000100800 */
[----:B------:R-:W3:Y:S04]  /*2f4f0*/  LDL R33, [R1+0x300] ;  /* 0x0003000001217983 */ /* 0x000ee80000100800 */
[----:B------:R0:W3:Y:S04]  /*2f500*/  @!P5 LDG.E.U16 R22, desc[UR24][R24.64] ;  /* 0x000000181816d981 */ /* 0x0000e8000c1e1500 */
[----:B----4-:R1:W4:Y:S01]  /*2f510*/  @!P5 LDG.E.U16 R23, desc[UR24][R26.64] ;  /* 0x000000181a17d981 */ /* 0x010322000c1e1500 */
        /* <DEDUP_REMOVED lines=93> */
[----:B------:R0:W3:Y:S04]  /*2faf0*/  @!P5 LDG.E.U16 R46, desc[UR24][R48.64] ;  /* 0x00000018302ed981 */ /* 0x0000e8000c1e1500 */
[----:B------:R-:W3:Y:S04]  /*2fb00*/  LDL R57, [R1+0x3c0] ;  /* 0x0003c00001397983 */ /* 0x000ee80000100800 */
[----:B----4-:R1:W4:Y:S01]  /*2fb10*/  @!P5 LDG.E.U16 R47, desc[UR24][R50.64] ;  /* 0x00000018322fd981 */ /* 0x010322000c1e1500 */
[----:B0-----:R-:W-:-:S02]  /*2fb20*/  PRMT R48, RZ, 0x7610, R48 ;  /* 0x00007610ff307816 */ /* 0x001fc40000000030 */
[----:B------:R-:W-:Y:S01]  /*2fb30*/  PRMT R49, RZ, 0x7610, R49 ;  /* 0x00007610ff317816 */ /* 0x000fe20000000031 */
[----:B-1----:R-:W-:Y:S02]  /*2fb40*/  @!P5 IMAD.MOV.U32 R50, RZ, RZ, R58 ;  /* 0x000000ffff32d224 */ /* 0x002fe400078e003a */
[----:B------:R-:W-:Y:S01]  /*2fb50*/  @!P5 IMAD.MOV.U32 R51, RZ, RZ, R59 ;  /* 0x000000ffff33d224 */ /* 0x000fe200078e003b */
[----:B------:R-:W4:Y:S04]  /*2fb60*/  LDL R58, [R1+0x3d4] ;  /* 0x0003d400013a7983 */ /* 0x000f280000100800 */
[----:B------:R0:W4:Y:S04]  /*2fb70*/  @!P5 LDG.E.U16 R48, desc[UR24][R50.64] ;  /* 0x000000183230d981 */ /* 0x000128000c1e1500 */
[----:B------:R-:W4:Y:S01]  /*2fb80*/  LDL R59, [R1+0x3d0] ;  /* 0x0003d000013b7983 */ /* 0x000f220000100800 */
[----:B0-----:R-:W-:-:S03]  /*2fb90*/  PRMT R51, RZ, 0x7610, R51 ;  /* 0x00007610ff337816 */ /* 0x001fc60000000033 */
[----:B------:R0:W4:Y:S02]  /*2fba0*/  @!P5 LDG.E.U16 R49, desc[UR24][R52.64] ;  /* 0x000000183431d981 */ /* 0x000124000c1e1500 */
[----:B0-----:R-:W-:Y:S02]  /*2fbb0*/  @!P5 IMAD.MOV.U32 R52, RZ, RZ, R60 ;  /* 0x000000ffff34d224 */ /* 0x001fe400078e003c */
[----:B------:R-:W-:Y:S01]  /*2fbc0*/  @!P5 IMAD.MOV.U32 R53, RZ, RZ, R61 ;  /* 0x000000ffff35d224 */ /* 0x000fe200078e003d */
[----:B------:R-:W4:Y:S04]  /*2fbd0*/  LDL R60, [R1+0x3e4] ;  /* 0x0003e400013c7983 */ /* 0x000f280000100800 */
[----:B------:R-:W4:Y:S04]  /*2fbe0*/  LDL R61, [R1+0x3e0] ;  /* 0x0003e000013d7983 */ /* 0x000f280000100800 */
[----:B--2---:R0:W2:Y:S02]  /*2fbf0*/  @!P5 LDG.E.U16 R51, desc[UR24][R54.64] ;  /* 0x000000183633d981 */ /* 0x0040a4000c1e1500 */
[----:B0-----:R-:W-:-:S02]  /*2fc00*/  @!P5 IMAD.MOV.U32 R55, RZ, RZ, R66 ;  /* 0x000000ffff37d224 */ /* 0x001fc400078e0042 */
[----:B------:R-:W2:Y:S01]  /*2fc10*/  LDL R66, [R1+0x3ec] ;  /* 0x0003ec0001427983 */ /* 0x000ea20000100800 */
[----:B------:R-:W-:Y:S01]  /*2fc20*/  PRMT R50, RZ, 0x7610, R50 ;  /* 0x00007610ff327816 */ /* 0x000fe20000000032 */
[----:B------:R-:W-:Y:S02]  /*2fc30*/  @!P5 IMAD.MOV.U32 R54, RZ, RZ, R62 ;  /* 0x000000ffff36d224 */ /* 0x000fe400078e003e */
[----:B------:R-:W2:Y:S04]  /*2fc40*/  LDL R62, [R1+0x3f4] ;  /* 0x0003f400013e7983 */ /* 0x000ea80000100800 */
[----:B------:R0:W2:Y:S02]  /*2fc50*/  @!P5 LDG.E.U16 R50, desc[UR24][R52.64] ;  /* 0x000000183432d981 */ /* 0x0000a4000c1e1500 */
[----:B0-----:R-:W-:-:S02]  /*2fc60*/  PRMT R52, RZ, 0x7610, R52 ;  /* 0x00007610ff347816 */ /* 0x001fc40000000034 */
[----:B------:R-:W-:-:S04]  /*2fc70*/  PRMT R53, RZ, 0x7610, R53 ;  /* 0x00007610ff357816 */ /* 0x000fc80000000035 */
[----:B------:R0:W2:Y:S02]  /*2fc80*/  @!P5 LDG.E.U16 R52, desc[UR24][R54.64] ;  /* 0x000000183634d981 */ /* 0x0000a4000c1e1500 */
[----:B0-----:R-:W-:Y:S02]  /*2fc90*/  PRMT R54, RZ, 0x7610, R54 ;  /* 0x00007610ff367816 */ /* 0x001fe40000000036 */
[----:B---3--:R0:W3:Y:S01]  /*2fca0*/  @!P5 LDG.E.U16 R53, desc[UR24][R56.64] ;  /* 0x000000183835d981 */ /* 0x0080e2000c1e1500 */
[----:B------:R-:W-:Y:S01]  /*2fcb0*/  PRMT R55, RZ, 0x7610, R55 ;  /* 0x00007610ff377816 */ /* 0x000fe20000000037 */
[----:B0-----:R-:W-:Y:S02]  /*2fcc0*/  @!P5 IMAD.MOV.U32 R56, RZ, RZ, R63 ;  /* 0x000000ffff38d224 */ /* 0x001fe400078e003f */
        /* <DEDUP_REMOVED lines=9> */
[----:B------:R-:W4:Y:S04]  /*2fd60*/  LDL R65, [R1+0x400] ;  /* 0x0004000001417983 */ /* 0x000f280000100800 */
[----:B------:R0:W4:Y:S02]  /*2fd70*/  @!P5 LDG.E.U16 R57, desc[UR24][R60.64] ;  /* 0x000000183c39d981 */ /* 0x000124000c1e1500 */
[----:B0-----:R-:W-:-:S02]  /*2fd80*/  @!P5 IMAD.MOV.U32 R61, RZ, RZ, R67 ;  /* 0x000000ffff3dd224 */ /* 0x001fc400078e0043 */
[----:B------:R-:W4:Y:S01]  /*2fd90*/  LDL R67, [R1+0x410] ;  /* 0x0004100001437983 */ /* 0x000f220000100800 */
[----:B--2---:R-:W-:-:S03]  /*2fda0*/  @!P5 IMAD.MOV.U32 R60, RZ, RZ, R66 ;  /* 0x000000ffff3cd224 */ /* 0x004fc600078e0042 */
[----:B------:R-:W2:Y:S01]  /*2fdb0*/  LDL R66, [R1+0x414] ;  /* 0x0004140001427983 */ /* 0x000ea20000100800 */
[----:B------:R-:W-:-:S06]  /*2fdc0*/  PRMT R56, RZ, 0x7610, R56 ;  /* 0x00007610ff387816 */ /* 0x000fcc0000000038 */
[----:B------:R0:W2:Y:S02]  /*2fdd0*/  @!P5 LDG.E.U16 R56, desc[UR24][R58.64] ;  /* 0x000000183a38d981 */ /* 0x0000a4000c1e1500 */
[----:B0-----:R-:W-:Y:S02]  /*2fde0*/  PRMT R58, RZ, 0x7610, R58 ;  /* 0x00007610ff3a7816 */ /* 0x001fe4000000003a */
[----:B------:R-:W-:-:S04]  /*2fdf0*/  PRMT R59, RZ, 0x7610, R59 ;  /* 0x00007610ff3b7816 */ /* 0x000fc8000000003b */
[----:B------:R0:W2:Y:S02]  /*2fe00*/  @!P5 LDG.E.U16 R58, desc[UR24][R60.64] ;  /* 0x000000183c3ad981 */ /* 0x0000a4000c1e1500 */
[----:B0-----:R-:W-:Y:S02]  /*2fe10*/  PRMT R60, RZ, 0x7610, R60 ;  /* 0x00007610ff3c7816 */ /* 0x001fe4000000003c */
[----:B------:R-:W-:Y:S01]  /*2fe20*/  PRMT R61, RZ, 0x7610, R61 ;  /* 0x00007610ff3d7816 */ /* 0x000fe2000000003d */
[----:B---3--:R0:W3:Y:S02]  /*2fe30*/  @!P5 LDG.E.U16 R59, desc[UR24][R62.64] ;  /* 0x000000183e3bd981 */ /* 0x0080e4000c1e1500 */
        /* <DEDUP_REMOVED lines=8> */
[----:B------:R-:W4:Y:S04]  /*2fec0*/  LDL R70, [R1+0x434] ;  /* 0x0004340001467983 */ /* 0x000f280000100800 */
[----:B--2---:R0:W2:Y:S02]  /*2fed0*/  @!P5 LDG.E.U16 R63, desc[UR24][R66.64] ;  /* 0x00000018423fd981 */ /* 0x0040a4000c1e1500 */
[----:B0-----:R-:W-:Y:S02]  /*2fee0*/  @!P5 IMAD.MOV.U32 R66, RZ, RZ, R71 ;  /* 0x000000ffff42d224 */ /* 0x001fe400078e0047 */
[----:B------:R-:W4:Y:S01]  /*2fef0*/  LDL R71, [R1+0x430] ;  /* 0x0004300001477983 */ /* 0x000f220000100800 */
[----:B------:R-:W-:Y:S02]  /*2ff00*/  @!P5 IMAD.MOV.U32 R65, RZ, RZ, R75 ;  /* 0x000000ffff41d224 */ /* 0x000fe400078e004b */
[----:B------:R-:W-:Y:S01]  /*2ff10*/  @!P5 IMAD.MOV.U32 R67, RZ, RZ, R74 ;  /* 0x000000ffff43d224 */ /* 0x000fe200078e004a */
[----:B------:R-:W2:Y:S04]  /*2ff20*/  LDL R75, [R1+0x450] ;  /* 0x00045000014b7983 */ /* 0x000ea80000100800 */
[----:B------:R-:W2:Y:S01]  /*2ff30*/  LDL R74, [R1+0x454] ;  /* 0x00045400014a7983 */ /* 0x000ea20000100800 */
[----:B------:R-:W-:-:S06]  /*2ff40*/  PRMT R62, RZ, 0x7610, R62 ;  /* 0x00007610ff3e7816 */ /* 0x000fcc000000003e */
[----:B------:R0:W2:Y:S02]  /*2ff50*/  @!P5 LDG.E.U16 R62, desc[UR24][R64.64] ;  /* 0x00000018403ed981 */ /* 0x0000a4000c1e1500 */
[----:B0-----:R-:W-:Y:S02]  /*2ff60*/  PRMT R65, RZ, 0x7610, R65 ;  /* 0x00007610ff417816 */ /* 0x001fe40000000041 */
[----:B------:R-:W-:-:S06]  /*2ff70*/  PRMT R64, RZ, 0x7610, R64 ;  /* 0x00007610ff407816 */ /* 0x000fcc0000000040 */
[----:B------:R0:W2:Y:S02]  /*2ff80*/  @!P5 LDG.E.U16 R64, desc[UR24][R66.64] ;  /* 0x000000184240d981 */ /* 0x0000a4000c1e1500 */
[----:B0-----:R-:W-:Y:S02]  /*2ff90*/  PRMT R67, RZ, 0x7610, R67 ;  /* 0x00007610ff437816 */ /* 0x001fe40000000043 */
[----:B---3--:R0:W3:Y:S02]  /*2ffa0*/  @!P5 LDG.E.U16 R65, desc[UR24][R68.64] ;  /* 0x000000184441d981 */ /* 0x0080e4000c1e1500 */
[----:B0-----:R-:W-:Y:S02]  /*2ffb0*/  @!P5 IMAD.MOV.U32 R68, RZ, RZ, R72 ;  /* 0x000000ffff44d224 */ /* 0x001fe400078e0048 */
[----:B------:R-:W-:Y:S01]  /*2ffc0*/  @!P5 IMAD.MOV.U32 R69, RZ, RZ, R73 ;  /* 0x000000ffff45d224 */ /* 0x000fe200078e0049 */
[----:B------:R-:W3:Y:S04]  /*2ffd0*/  LDL R72, [R1+0x444] ;  /* 0x0004440001487983 */ /* 0x000ee80000100800 */
[----:B------:R-:W3:Y:S04]  /*2ffe0*/  LDL R73, [R1+0x440] ;  /* 0x0004400001497983 */ /* 0x000ee80000100800 */
[----:B----4-:R0:W4:Y:S02]  /*2fff0*/  @!P5 LDG.E.U16 R67, desc[UR24][R70.64] ;  /* 0x000000184643d981 */ /* 0x010124000c1e1500 */
[----:B0-----:R-:W-:-:S02]  /*30000*/  @!P5 IMAD.MOV.U32 R70, RZ, RZ, R76 ;  /* 0x000000ffff46d224 */ /* 0x001fc400078e004c */
[----:B------:R-:W-:Y:S01]  /*30010*/  @!P5 IMAD.MOV.U32 R71, RZ, RZ, R77 ;  /* 0x000000ffff47d224 */ /* 0x000fe200078e004d */
[----:B------:R-:W4:Y:S04]  /*30020*/  LDL R76, [R1+0x464] ;  /* 0x00046400014c7983 */ /* 0x000f280000100800 */
[----:B------:R-:W4:Y:S01]  /*30030*/  LDL R77, [R1+0x460] ;  /* 0x00046000014d7983 */ /* 0x000f220000100800 */
[----:B------:R-:W-:-:S06]  /*30040*/  PRMT R66, RZ, 0x7610, R66 ;  /* 0x00007610ff427816 */ /* 0x000fcc0000000042 */
[----:B------:R0:W4:Y:S02]  /*30050*/  @!P5 LDG.E.U16 R66, desc[UR24][R68.64] ;  /* 0x000000184442d981 */ /* 0x000124000c1e1500 */
[----:B0-----:R-:W-:-:S06]  /*30060*/  PRMT R68, RZ, 0x7610, R68 ;  /* 0x00007610ff447816 */ /* 0x001fcc0000000044 */
[----:B------:R0:W4:Y:S02]  /*30070*/  @!P5 LDG.E.U16 R68, desc[UR24][R70.64] ;  /* 0x000000184644d981 */ /* 0x000124000c1e1500 */
[----:B0-----:R-:W-:-:S06]  /*30080*/  PRMT R71, RZ, 0x7610, R71 ;  /* 0x00007610ff477816 */ /* 0x001fcc0000000047 */
[----:B--2---:R0:W2:Y:S02]  /*30090*/  @!P5 LDG.E.U16 R71, desc[UR24][R74.64] ;  /* 0x000000184a47d981 */ /* 0x0040a4000c1e1500 */
[----:B0-----:R-:W-:Y:S02]  /*300a0*/  @!P5 IMAD.MOV.U32 R74, RZ, RZ, R78 ;  /* 0x000000ffff4ad224 */ /* 0x001fe400078e004e */
[----:B------:R-:W-:Y:S01]  /*300b0*/  @!P5 IMAD.MOV.U32 R75, RZ, RZ, R79 ;  /* 0x000000ffff4bd224 */ /* 0x000fe200078e004f */
[----:B------:R-:W2:Y:S04]  /*300c0*/  LDL R78, [R1+0x474] ;  /* 0x00047400014e7983 */ /* 0x000ea80000100800 */
[----:B------:R-:W2:Y:S01]  /*300d0*/  LDL R79, [R1+0x470] ;  /* 0x00047000014f7983 */ /* 0x000ea20000100800 */
[----:B------:R-:W-:-:S02]  /*300e0*/  PRMT R69, RZ, 0x7610, R69 ;  /* 0x00007610ff457816 */ /* 0x000fc40000000045 */
[----:B------:R-:W-:-:S04]  /*300f0*/  PRMT R70, RZ, 0x7610, R70 ;  /* 0x00007610ff467816 */ /* 0x000fc80000000046 */
[----:B---3--:R0:W3:Y:S02]  /*30100*/  @!P5 LDG.E.U16 R69, desc[UR24][R72.64] ;  /* 0x000000184845d981 */ /* 0x0080e4000c1e1500 */
[----:B0-----:R-:W-:Y:S02]  /*30110*/  @!P5 IMAD.MOV.U32 R72, RZ, RZ, R80 ;  /* 0x000000ffff48d224 */ /* 0x001fe400078e0050 */
[----:B------:R-:W-:Y:S01]  /*30120*/  @!P5 IMAD.MOV.U32 R73, RZ, RZ, R81 ;  /* 0x000000ffff49d224 */ /* 0x000fe200078e0051 */
[----:B------:R-:W3:Y:S04]  /*30130*/  LDL R80, [R1+0x48c] ;  /* 0x00048c0001507983 */ /* 0x000ee80000100800 */
[----:B------:R-:W3:Y:S04]  /*30140*/  LDL R81, [R1+0x488] ;  /* 0x0004880001517983 */ /* 0x000ee80000100800 */
[----:B------:R0:W3:Y:S02]  /*30150*/  @!P5 LDG.E.U16 R70, desc[UR24][R72.64] ;  /* 0x000000184846d981 */ /* 0x0000e4000c1e1500 */
[----:B0-----:R-:W-:-:S06]  /*30160*/  PRMT R73, RZ, 0x7610, R73 ;  /* 0x00007610ff497816 */ /* 0x001fcc0000000049 */
[----:B----4-:R0:W4:Y:S02]  /*30170*/  @!P5 LDG.E.U16 R73, desc[UR24][R76.64] ;  /* 0x000000184c49d981 */ /* 0x010124000c1e1500 */
[----:B0-----:R-:W-:Y:S02]  /*30180*/  @!P5 IMAD.MOV.U32 R76, RZ, RZ, R82 ;  /* 0x000000ffff4cd224 */ /* 0x001fe400078e0052 */
[----:B------:R-:W-:Y:S01]  /*30190*/  @!P5 IMAD.MOV.U32 R77, RZ, RZ, R83 ;  /* 0x000000ffff4dd224 */ /* 0x000fe200078e0053 */
[----:B------:R-:W4:Y:S04]  /*301a0*/  LDL R82, [R1+0x49c] ;  /* 0x00049c0001527983 */ /* 0x000f280000100800 */
[----:B------:R-:W4:Y:S01]  /*301b0*/  LDL R83, [R1+0x498] ;  /* 0x0004980001537983 */ /* 0x000f220000100800 */
[----:B------:R-:W-:-:S06]  /*301c0*/  PRMT R72, RZ, 0x7610, R72 ;  /* 0x00007610ff487816 */ /* 0x000fcc0000000048 */
[----:B------:R0:W4:Y:S02]  /*301d0*/  @!P5 LDG.E.U16 R72, desc[UR24][R74.64] ;  /* 0x000000184a48d981 */ /* 0x000124000c1e1500 */
[----:B0-----:R-:W-:Y:S02]  /*301e0*/  PRMT R74, RZ, 0x7610, R74 ;  /* 0x00007610ff4a7816 */ /* 0x001fe4000000004a */
[----:B------:R-:W-:-:S04]  /*301f0*/  PRMT R75, RZ, 0x7610, R75 ;  /* 0x00007610ff4b7816 */ /* 0x000fc8000000004b */
[----:B------:R0:W4:Y:S02]  /*30200*/  @!P5 LDG.E.U16 R74, desc[UR24][R76.64] ;  /* 0x000000184c4ad981 */ /* 0x000124000c1e1500 */
[----:B0-----:R-:W-:Y:S02]  /*30210*/  PRMT R76, RZ, 0x7610, R76 ;  /* 0x00007610ff4c7816 */ /* 0x001fe4000000004c */
[----:B--2---:R0:W2:Y:S01]  /*30220*/  @!P5 LDG.E.U16 R75, desc[UR24][R78.64] ;  /* 0x000000184e4bd981 */ /* 0x0040a2000c1e1500 */
[----:B------:R-:W-:Y:S01]  /*30230*/  PRMT R77, RZ, 0x7610, R77 ;  /* 0x00007610ff4d7816 */ /* 0x000fe2000000004d */
[----:B0-----:R-:W-:Y:S02]  /*30240*/  @!P5 IMAD.MOV.U32 R78, RZ, RZ, R137 ;  /* 0x000000ffff4ed224 */ /* 0x001fe400078e0089 */
[----:B------:R-:W-:Y:S01]  /*30250*/  @!P5 IMAD.MOV.U32 R79, RZ, RZ, R138 ;  /* 0x000000ffff4fd224 */ /* 0x000fe200078e008a */
[----:B------:R-:W2:Y:S04]  /*30260*/  LDL R137, [R1+0x4ac] ;  /* 0x0004ac0001897983 */ /* 0x000ea80000100800 */
[----:B------:R0:W2:Y:S04]  /*30270*/  @!P5 LDG.E.U16 R76, desc[UR24][R78.64] ;  /* 0x000000184e4cd981 */ /* 0x0000a8000c1e1500 */
[----:B------:R-:W2:Y:S01]  /*30280*/  LDL R138, [R1+0x4a8] ;  /* 0x0004a800018a7983 */ /* 0x000ea20000100800 */
[----:B0-----:R-:W-:-:S02]  /*30290*/  @!P5 IMAD.MOV.U32 R78, RZ, RZ, R135 ;  /* 0x000000ffff4ed224 */ /* 0x001fc400078e0087 */
[----:B------:R-:W-:Y:S01]  /*302a0*/  @!P5 IMAD.MOV.U32 R79, RZ, RZ, R136 ;  /* 0x000000ffff4fd224 */ /* 0x000fe200078e0088 */
[----:B------:R-:W2:Y:S04]  /*302b0*/  LDL R135, [R1+0x4b4] ;  /* 0x0004b40001877983 */ /* 0x000ea80000100800 */
[----:B------:R0:W2:Y:S04]  /*302c0*/  @!P5 LDG.E.U16 R77, desc[UR24][R78.64] ;  /* 0x000000184e4dd981 */ /* 0x0000a8000c1e1500 */
[----:B------:R-:W2:Y:S01]  /*302d0*/  LDL R136, [R1+0x4b0] ;  /* 0x0004b00001887983 */ /* 0x000ea20000100800 */
[----:B0-----:R-:W-:-:S02]  /*302e0*/  PRMT R78, RZ, 0x7610, R78 ;  /* 0x00007610ff4e7816 */ /* 0x001fc4000000004e */
[----:B------:R-:W-:-:S04]  /*302f0*/  PRMT R79, RZ, 0x7610, R79 ;  /* 0x00007610ff4f7816 */ /* 0x000fc8000000004f */
[----:B---3--:R0:W3:Y:S02]  /*30300*/  @!P5 LDG.E.U16 R78, desc[UR24][R80.64] ;  /* 0x00000018504ed981 */ /* 0x0080e4000c1e1500 */
[----:B0-----:R-:W-:Y:S02]  /*30310*/  @!P5 IMAD.MOV.U32 R80, RZ, RZ, R132 ;  /* 0x000000ffff50d224 */ /* 0x001fe400078e0084 */
[----:B------:R-:W-:Y:S01]  /*30320*/  @!P5 IMAD.MOV.U32 R81, RZ, RZ, R134 ;  /* 0x000000ffff51d224 */ /* 0x000fe200078e0086 */
[----:B------:R-:W-:Y:S01]  /*30330*/  PRMT R85, RZ, 0x7610, R85 ;  /* 0x00007610ff557816 */ /* 0x000fe20000000055 */
[----:B------:R-:W2:Y:S04]  /*30340*/  LDL R134, [R1+0x4c0] ;  /* 0x0004c00001867983 */ /* 0x000ea80000100800 */
[----:B------:R0:W2:Y:S01]  /*30350*/  @!P5 LDG.E.U16 R79, desc[UR24][R80.64] ;  /* 0x00000018504fd981 */ /* 0x0000a2000c1e1500 */
[----:B------:R-:W-:-:S03]  /*30360*/  PRMT R87, RZ, 0x7610, R87 ;  /* 0x00007610ff577816 */ /* 0x000fc60000000057 */
[----:B------:R-:W2:Y:S01]  /*30370*/  LDL R132, [R1+0x4c4] ;  /* 0x0004c40001847983 */ /* 0x000ea20000100800 */
[----:B0-----:R-:W-:-:S06]  /*30380*/  PRMT R80, RZ, 0x7610, R80 ;  /* 0x00007610ff507816 */ /* 0x001fcc0000000050 */
[----:B----4-:R0:W4:Y:S04]  /*30390*/  @!P5 LDG.E.U16 R80, desc[UR24][R82.64] ;  /* 0x000000185250d981 */ /* 0x010128000c1e1500 */
[----:B------:R-:W0:Y:S04]  /*303a0*/  LDL R82, [R1+0x4a0] ;  /* 0x0004a00001527983 */ /* 0x000e280000100800 */
[----:B------:R-:W0:Y:S01]  /*303b0*/  LDL R83, [R1+0x4a4] ;  /* 0x0004a40001537983 */ /* 0x000e220000100800 */
[----:B------:R-:W-:Y:S02]  /*303c0*/  PRMT R81, RZ, 0x7610, R81 ;  /* 0x00007610ff517816 */ /* 0x000fe40000000051 */
[----:B0-----:R-:W-:-:S04]  /*303d0*/  @!P5 LOP3.LUT R83, R83, R82, RZ, 0x3c, !PT ;  /* 0x000000525353d212 */ /* 0x001fc800078e3cff */
[----:B------:R-:W-:-:S04]  /*303e0*/  @!P5 LOP3.LUT R82, R83, R82, RZ, 0x3c, !PT ;  /* 0x000000525352d212 */ /* 0x000fc800078e3cff */
[----:B------:R-:W-:-:S05]  /*303f0*/  @!P5 LOP3.LUT R83, R83, R82, RZ, 0x3c, !PT ;  /* 0x000000525353d212 */ /* 0x000fca00078e3cff */
[----:B------:R2:W3:Y:S02]  /*30400*/  @!P5 LDG.E.U16 R81, desc[UR24][R82.64] ;  /* 0x000000185251d981 */ /* 0x0004e4000c1e1500 */
[----:B--2---:R-:W-:Y:S02]  /*30410*/  @!P5 IMAD.MOV.U32 R82, RZ, RZ, R137 ;  /* 0x000000ffff52d224 */ /* 0x004fe400078e0089 */
        /* <DEDUP_REMOVED lines=8> */
[----:B------:R-:W2:Y:S04]  /*304a0*/  LDL R136, [R1+0x4d0] ;  /* 0x0004d00001887983 */ /* 0x000ea80000100800 */
[----:B------:R-:W2:Y:S01]  /*304b0*/  LDL R83, [R1+0x4b8] ;  /* 0x0004b80001537983 */ /* 0x000ea20000100800 */
[----:B------:R-:W-:Y:S01]  /*304c0*/  PRMT R89, RZ, 0x7610, R89 ;  /* 0x00007610ff597816 */ /* 0x000fe20000000059 */
[----:B0-----:R-:W-:Y:S01]  /*304d0*/  @!P5 IMAD.MOV.U32 R82, RZ, RZ, R139 ;  /* 0x000000ffff52d224 */ /* 0x001fe200078e008b */
[----:B------:R-:W-:Y:S01]  /*304e0*/  PRMT R91, RZ, 0x7610, R91 ;  /* 0x00007610ff5b7816 */ /* 0x000fe2000000005b */
[----:B------:R-:W3:Y:S01]  /*304f0*/  LDL R139, [R1+0x4e4] ;  /* 0x0004e400018b7983 */ /* 0x000ee20000100800 */
[----:B------:R-:W-:-:S02]  /*30500*/  PRMT R93, RZ, 0x7610, R93 ;  /* 0x00007610ff5d7816 */ /* 0x000fc4000000005d */
[----:B------:R-:W-:Y:S01]  /*30510*/  PRMT R95, RZ, 0x7610, R95 ;  /* 0x00007610ff5f7816 */ /* 0x000fe2000000005f */
[----:B--2---:R0:W2:Y:S02]  /*30520*/  @!P5 LDG.E.U16 R89, desc[UR24][R82.64] ;  /* 0x000000185259d981 */ /* 0x0040a4000c1e1500 */
[----:B0-----:R-:W-:Y:S02]  /*30530*/  @!P5 IMAD.MOV.U32 R82, RZ, RZ, R132 ;  /* 0x000000ffff52d224 */ /* 0x001fe400078e0084 */
[----:B------:R-:W-:Y:S01]  /*30540*/  @!P5 IMAD.MOV.U32 R83, RZ, RZ, R134 ;  /* 0x000000ffff53d224 */ /* 0x000fe200078e0086 */
[----:B------:R-:W-:Y:S01]  /*30550*/  PRMT R97, RZ, 0x7610, R97 ;  /* 0x00007610ff617816 */ /* 0x000fe20000000061 */
        /* <DEDUP_REMOVED lines=13> */
[----:B------:R-:W0:Y:S04]  /*30630*/  LDL R82, [R1+0x4d8] ;  /* 0x0004d80001527983 */ /* 0x000e280000100800 */
[----:B------:R-:W0:Y:S02]  /*30640*/  LDL R83, [R1+0x4dc] ;  /* 0x0004dc0001537983 */ /* 0x000e240000100800 */
[----:B0-----:R-:W-:-:S04]  /*30650*/  @!P5 LOP3.LUT R83, R83, R82, RZ, 0x3c, !PT ;  /* 0x000000525353d212 */ /* 0x001fc800078e3cff */
[----:B------:R-:W-:-:S04]  /*30660*/  @!P5 LOP3.LUT R82, R83, R82, RZ, 0x3c, !PT ;  /* 0x000000525352d212 */ /* 0x000fc800078e3cff */
[----:B------:R-:W-:-:S05]  /*30670*/  @!P5 LOP3.LUT R83, R83, R82, RZ, 0x3c, !PT ;  /* 0x000000525353d212 */ /* 0x000fca00078e3cff */
[----:B------:R3:W2:Y:S04]  /*30680*/  @!P5 LDG.E.U16 R97, desc[UR24][R82.64] ;  /* 0x000000185261d981 */ /* 0x0006a8000c1e1500 */
[----:B------:R-:W2:Y:S01]  /*30690*/  LDL R83, [R1+0x4e0] ;  /* 0x0004e00001537983 */ /* 0x000ea20000100800 */
[----:B------:R-:W-:Y:S01]  /*306a0*/  PRMT R98, RZ, 0x7610, R98 ;  /* 0x00007610ff627816 */ /* 0x000fe20000000062 */
[----:B---3--:R-:W-:Y:S01]  /*306b0*/  @!P5 IMAD.MOV.U32 R82, RZ, RZ, R139 ;  /* 0x000000ffff52d224 */ /* 0x008fe200078e008b */
[----:B------:R-:W-:Y:S01]  /*306c0*/  PRMT R99, RZ, 0x7610, R99 ;  /* 0x00007610ff637816 */ /* 0x000fe20000000063 */
[----:B------:R-:W3:Y:S01]  /*306d0*/  LDL R139, [R1+0x51c] ;  /* 0x00051c00018b7983 */ /* 0x000ee20000100800 */
[----:B------:R-:W-:Y:S02]  /*306e0*/  PRMT R100, RZ, 0x7610, R100 ;  /* 0x00007610ff647816 */ /* 0x000fe40000000064 */
[----:B------:R-:W-:Y:S01]  /*306f0*/  PRMT R101, RZ, 0x7610, R101 ;  /* 0x00007610ff657816 */ /* 0x000fe20000000065 */
[----:B--2---:R0:W2:Y:S02]  /*30700*/  @!P5 LDG.E.U16 R98, desc[UR24][R82.64] ;  /* 0x000000185262d981 */ /* 0x0040a4000c1e1500 */
        /* <DEDUP_REMOVED lines=12> */
[----:B------:R-:W-:Y:S01]  /*307d0*/  PRMT R102, RZ, 0x7610, R102 ;  /* 0x00007610ff667816 */ /* 0x000fe20000000066 */
[----:B------:R-:W2:Y:S04]  /*307e0*/  LDL R136, [R1+0x520] ;  /* 0x0005200001887983 */ /* 0x000ea80000100800 */
[----:B------:R0:W2:Y:S01]  /*307f0*/  @!P5 LDG.E.U16 R101, desc[UR24][R82.64] ;  /* 0x000000185265d981 */ /* 0x0000a2000c1e1500 */
[----:B------:R-:W-:Y:S02]  /*30800*/  PRMT R103, RZ, 0x7610, R103 ;  /* 0x00007610ff677816 */ /* 0x000fe40000000067 */
[----:B------:R-:W-:Y:S01]  /*30810*/  PRMT R104, RZ, 0x7610, R104 ;  /* 0x00007610ff687816 */ /* 0x000fe20000000068 */
[----:B------:R-:W2:Y:S04]  /*30820*/  LDL R135, [R1+0x524] ;  /* 0x0005240001877983 */ /* 0x000ea80000100800 */
[----:B------:R-:W0:Y:S04]  /*30830*/  LDL R82, [R1+0x500] ;  /* 0x0005000001527983 */ /* 0x000e280000100800 */
[----:B------:R-:W0:Y:S02]  /*30840*/  LDL R83, [R1+0x504] ;  /* 0x0005040001537983 */ /* 0x000e240000100800 */
[----:B0-----:R-:W-:-:S04]  /*30850*/  @!P5 LOP3.LUT R83, R83, R82, RZ, 0x3c, !PT ;  /* 0x000000525353d212 */ /* 0x001fc800078e3cff */
[----:B------:R-:W-:-:S04]  /*30860*/  @!P5 LOP3.LUT R82, R83, R82, RZ, 0x3c, !PT ;  /* 0x000000525352d212 */ /* 0x000fc800078e3cff */
[----:B------:R-:W-:-:S05]  /*30870*/  @!P5 LOP3.LUT R83, R83, R82, RZ, 0x3c, !PT ;  /* 0x000000525353d212 */ /* 0x000fca00078e3cff */
[----:B------:R2:W4:Y:S02]  /*30880*/  @!P5 LDG.E.U16 R102, desc[UR24][R82.64] ;  /* 0x000000185266d981 */ /* 0x000524000c1e1500 */
        /* <DEDUP_REMOVED lines=12> */
[----:B---3--:R-:W-:Y:S01]  /*30950*/  @!P5 IMAD.MOV.U32 R82, RZ, RZ, R139 ;  /* 0x000000ffff52d224 */ /* 0x008fe200078e008b */
        /* <DEDUP_REMOVED lines=109> */
[----:B------:R-:W-:Y:S01]  /*31030*/  PRMT R126, RZ, 0x7610, R126 ;  /* 0x00007610ff7e7816 */ /* 0x000fe2000000007e */
[----:B------:R-:W2:Y:S04]  /*31040*/  LDL R138, [R1+0x204] ;  /* 0x00020400018a7983 */ /* 0x000ea80000100800 */
[----:B------:R0:W2:Y:S01]  /*31050*/  @!P5 LDG.E.U16 R123, desc[UR24][R82.64] ;  /* 0x00000018527bd981 */ /* 0x0000a2000c1e1500 */
[----:B------:R-:W-:-:S03]  /*31060*/  PRMT R127, RZ, 0x7610, R127 ;  /* 0x00007610ff7f7816 */ /* 0x000fc6000000007f */
[----:B------:R-:W2:Y:S01]  /*31070*/  LDL R137, [R1+0x208] ;  /* 0x0002080001897983 */ /* 0x000ea20000100800 */
        /* <DEDUP_REMOVED lines=25> */
[----:B------:R-:W-:Y:S02]  /*31210*/  PRMT R129, RZ, 0x7610, R129 ;  /* 0x00007610ff817816 */ /* 0x000fe40000000081 */
[----:B------:R-:W-:Y:S02]  /*31220*/  PRMT R130, RZ, 0x7610, R130 ;  /* 0x00007610ff827816 */ /* 0x000fe40000000082 */
[----:B------:R-:W-:Y:S01]  /*31230*/  PRMT R131, RZ, 0x7610, R131 ;  /* 0x00007610ff837816 */ /* 0x000fe20000000083 */
        /* <DEDUP_REMOVED lines=19> */
[----:B--2---:R1:W2:Y:S02]  /*31370*/  @!P5 LDG.E.U16 R128, desc[UR24][R82.64] ;  /* 0x000000185280d981 */ /* 0x0042a4000c1e1500 */
[----:B-1----:R-:W-:-:S02]  /*31380*/  @!P5 IMAD.MOV.U32 R82, RZ, RZ, R137 ;  /* 0x000000ffff52d224 */ /* 0x002fc400078e0089 */
[----:B------:R-:W-:-:S05]  /*31390*/  @!P5 IMAD.MOV.U32 R83, RZ, RZ, R138 ;  /* 0x000000ffff53d224 */ /* 0x000fca00078e008a */
[----:B------:R1:W3:Y:S02]  /*313a0*/  @!P5 LDG.E.U16 R129, desc[UR24][R82.64] ;  /* 0x000000185281d981 */ /* 0x0002e4000c1e1500 */
[----:B-1----:R-:W-:Y:S02]  /*313b0*/  @!P5 IMAD.MOV.U32 R82, RZ, RZ, R135 ;  /* 0x000000ffff52d224 */ /* 0x002fe400078e0087 */
[----:B------:R-:W-:-:S05]  /*313c0*/  @!P5 IMAD.MOV.U32 R83, RZ, RZ, R136 ;  /* 0x000000ffff53d224 */ /* 0x000fca00078e0088 */
[----:B------:R1:W2:Y:S02]  /*313d0*/  @!P5 LDG.E.U16 R130, desc[UR24][R82.64] ;  /* 0x000000185282d981 */ /* 0x0002a4000c1e1500 */
[----:B-1----:R-:W-:Y:S02]  /*313e0*/  @!P5 IMAD.MOV.U32 R82, RZ, RZ, R132 ;  /* 0x000000ffff52d224 */ /* 0x002fe400078e0084 */
[----:B------:R-:W-:-:S05]  /*313f0*/  @!P5 IMAD.MOV.U32 R83, RZ, RZ, R134 ;  /* 0x000000ffff53d224 */ /* 0x000fca00078e0086 */
[----:B------:R-:W2:Y:S01]  /*31400*/  @!P5 LDG.E.U16 R131, desc[UR24][R82.64] ;  /* 0x000000185283d981 */ /* 0x000ea2000c1e1500 */
[----:B------:R-:W-:-:S03]  /*31410*/  LOP3.LUT R132, R4, 0x50, RZ, 0x3c, !PT ;  /* 0x0000005004847812 */ /* 0x000fc600078e3cff */
[----:B------:R-:W-:Y:S04]  /*31420*/  STS.U16 [R133+UR10+0x16a00], R108 ;  /* 0x016a006c85007988 */ /* 0x000fe8000800040a */
[----:B------:R-:W-:Y:S04]  /*31430*/  STS.U16 [R133+UR10+0x16e00], R111 ;  /* 0x016e006f85007988 */ /* 0x000fe8000800040a */
[----:B------:R-:W-:Y:S04]  /*31440*/  STS.U16 [R133+UR10+0x17200], R112 ;  /* 0x0172007085007988 */ /* 0x000fe8000800040a */
[----:B------:R-:W-:Y:S04]  /*31450*/  STS.U16 [R133+UR10+0x17600], R113 ;  /* 0x0176007185007988 */ /* 0x000fe8000800040a */
[----:B----4-:R-:W-:Y:S04]  /*31460*/  STS.U16 [R133+UR10+0x17a00], R114 ;  /* 0x017a007285007988 */ /* 0x010fe8000800040a */
[----:B------:R-:W-:Y:S04]  /*31470*/  STS.U16 [R133+UR10+0x17e00], R115 ;  /* 0x017e007385007988 */ /* 0x000fe8000800040a */
[----:B------:R-:W-:Y:S04]  /*31480*/  STS.U16 [R132+UR10+0x10280], R96 ;  /* 0x0102806084007988 */ /* 0x000fe8000800040a */
[----:B------:R-:W-:Y:S04]  /*31490*/  STS.U16 [R132+UR10+0x10680], R90 ;  /* 0x0106805a84007988 */ /* 0x000fe8000800040a */
[----:B------:R-:W-:Y:S04]  /*314a0*/  STS.U16 [R132+UR10+0x10a80], R84 ;  /* 0x010a805484007988 */ /* 0x000fe8000800040a */
        /* <DEDUP_REMOVED lines=20> */
[----:B------:R4:W-:Y:S01]  /*315f0*/  STS.U16 [R132+UR10+0x15e80], R97 ;  /* 0x015e806184007988 */ /* 0x0009e2000800040a */
[----:B0-----:R-:W-:-:S03]  /*31600*/  LOP3.LUT R23, R4, 0x60, RZ, 0x3c, !PT ;  /* 0x0000006004177812 */ /* 0x001fc600078e3cff */
        /* <DEDUP_REMOVED lines=32> */
[----:B-1----:R-:W-:-:S03]  /*31810*/  LOP3.LUT R11, R4, 0x70, RZ, 0x3c, !PT ;  /* 0x00000070040b7812 */ /* 0x002fc600078e3cff */
        /* <DEDUP_REMOVED lines=35> */
[----:B------:R-:W0:Y:S03]  /*31a50*/  S2R R2, SR_TID.X ;  /* 0x0000000000027919 */ /* 0x000e260000002100 */
[----:B------:R4:W-:Y:S04]  /*31a60*/  STS.U16 [R11+UR10+0x16f80], R127 ;  /* 0x016f807f0b007988 */ /* 0x0009e8000800040a */
[----:B--2---:R4:W-:Y:S04]  /*31a70*/  STS.U16 [R11+UR10+0x17380], R128 ;  /* 0x017380800b007988 */ /* 0x0049e8000800040a */
[----:B---3--:R4:W-:Y:S04]  /*31a80*/  STS.U16 [R11+UR10+0x17780], R129 ;  /* 0x017780810b007988 */ /* 0x0089e8000800040a */
[----:B------:R4:W-:Y:S04]  /*31a90*/  STS.U16 [R11+UR10+0x17b80], R130 ;  /* 0x017b80820b007988 */ /* 0x0009e8000800040a */
[----:B------:R4:W-:Y:S01]  /*31aa0*/  STS.U16 [R11+UR10+0x17f80], R131 ;  /* 0x017f80830b007988 */ /* 0x0009e2000800040a */
[----:B------:R1:W-:Y:S06]  /*31ab0*/  MEMBAR.ALL.CTA ;  /* 0x0000000000007992 */ /* 0x0003ec0000008000 */
[----:B-1----:R-:W1:Y:S01]  /*31ac0*/  FENCE.VIEW.ASYNC.S ;  /* 0x00000000000073c6 */ /* 0x002e620000000000 */
[----:B------:R-:W-:-:S04]  /*31ad0*/  ULEA UR8, UR22, UR10, 0x3 ;  /* 0x0000000a16087291 */ /* 0x000fc8000f8e18ff */
[----:B------:R-:W-:Y:S01]  /*31ae0*/  UIADD3 UR8, UPT, UPT, UR8, 0x28000, URZ ;  /* 0x0002800008087890 */ /* 0x000fe2000fffe0ff */
[----:B0-----:R-:W-:Y:S01]  /*31af0*/  LOP3.LUT R2, R2, 0x7f, RZ, 0xc0, !PT ;  /* 0x0000007f02027812 */ /* 0x001fe200078ec0ff */
[----:B-1----:R-:W-:Y:S06]  /*31b00*/  BAR.SYNC.DEFER_BLOCKING 0x0 ;  /* 0x0000000000007b1d */ /* 0x002fec0000010000 */
[----:B----4-:R-:W-:Y:S05]  /*31b10*/  @P0 BRA `(.L_x_9) ;  /* 0x0000000000780947 */ /* 0x010fea0003800000 */
[----:B------:R-:W-:Y:S01]  /*31b20*/  UMOV UR13, 0x40004040 ;  /* 0x40004040000d7882 */ /* 0x000fe20000000000 */
[----:B------:R-:W-:Y:S01]  /*31b30*/  UMOV UR15, 0x40004040 ;  /* 0x40004040000f7882 */ /* 0x000fe20000000000 */
[----:B------:R-:W-:Y:S01]  /*31b40*/  UMOV UR18, 0x0 ;  /* 0x0000000000127882 */ /* 0x000fe20000000000 */
[----:B------:R-:W-:Y:S01]  /*31b50*/  UMOV UR19, 0x4408010 ;  /* 0x0440801000137882 */ /* 0x000fe20000000000 */
[----:B------:R-:W-:Y:S01]  /*31b60*/  UMOV UR50, 0x0 ;  /* 0x0000000000327882 */ /* 0x000fe20000000000 */
[----:B------:R-:W-:Y:S01]  /*31b70*/  UMOV UR51, 0x4408010 ;  /* 0x0440801000337882 */ /* 0x000fe20000000000 */
        /* <DEDUP_REMOVED lines=24> */
.L_x_9:
[----:B------:R-:W2:Y:S01]  /*31d00*/  LDL R9, [R1+0x9b8] ;  /* 0x0009b80001097983 */ /* 0x000ea20000100800 */
[----:B------:R-:W-:-:S04]  /*31d10*/  UIADD3 UR22, UPT, UPT, UR22, 0x1, URZ ;  /* 0x0000000116167890 */ /* 0x000fc8000fffe0ff */
[----:B------:R-:W-:-:S04]  /*31d20*/  UISETP.GT.AND UP1, UPT, UR22, 0x1, UPT ;  /* 0x000000011600788c */ /* 0x000fc8000bf24270 */
[----:B0-----:R-:W-:Y:S02]  /*31d30*/  USEL UR5, URZ, 0x1, !UP1 ;  /* 0x00000001ff057887 */ /* 0x001fe4000c800000 */
[----:B------:R-:W-:Y:S02]  /*31d40*/  USEL UR22, UR22, URZ, !UP1 ;  /* 0x000000ff16167287 */ /* 0x000fe4000c800000 */
[----:B------:R-:W-:-:S03]  /*31d50*/  ULOP3.LUT UR9, UR6, UR5, URZ, 0x3c, !UPT ;  /* 0x0000000506097292 */ /* 0x000fc6000f8e3cff */
[----:B------:R-:W-:-:S04]  /*31d60*/  UMOV UR5, UR6 ;  /* 0x0000000600057c82 */ /* 0x000fc80008000000 */
[----:B------:R-:W-:Y:S01]  /*31d70*/  UMOV UR6, UR9 ;  /* 0x0000000900067c82 */ /* 0x000fe20008000000 */
[----:B--2---:R-:W-:-:S13]  /*31d80*/  ISETP.NE.U32.AND P2, PT, R9, UR4, PT ;  /* 0x0000000409007c0c */ /* 0x004fda000bf45070 */
[----:B------:R-:W-:Y:S05]  /*31d90*/  @P2 BRA `(.L_x_10) ;  /* 0xfffffee800202947 */ /* 0x000fea000383ffff */
.L_x_7:
[----:B------:R-:W0:Y:S01]  /*31da0*/  S2R R10, SR_TID.X ;  /* 0x00000000000a7919 */ /* 0x000e220000002100 */
[----:B------:R-:W1:Y:S02]  /*31db0*/  LDC R9, c[0x0][0x3a0] ;  /* 0x0000e800ff097b82 */ /* 0x000e640000000800 */
[----:B-1----:R-:W-:-:S05]  /*31dc0*/  VIADD R9, R9, 0x7f ;  /* 0x0000007f09097836 */ /* 0x002fca0000000000 */
[----:B------:R-:W-:Y:S01]  /*31dd0*/  ISETP.GE.AND P0, PT, R9, 0x80, PT ;  /* 0x000000800900780c */ /* 0x000fe20003f06270 */
[C---:B0-----:R-:W-:Y:S01]  /*31de0*/  IMAD.SHL.U32 R3, R10.reuse, 0x10, RZ ;  /* 0x000000100a037824 */ /* 0x041fe200078e00ff */
[----:B-----5:R-:W-:Y:S01]  /*31df0*/  SHF.R.U32.HI R143, RZ, 0x6, R10 ;  /* 0x00000006ff8f7819 */ /* 0x020fe2000001160a */
[C---:B------:R-:W-:Y:S02]  /*31e00*/  IMAD.SHL.U32 R4, R10.reuse, 0x80, RZ ;  /* 0x000000800a047824 */ /* 0x040fe400078e00ff */
[----:B------:R-:W-:Y:S01]  /*31e10*/  IMAD.SHL.U32 R141, R10, 0x8, RZ ;  /* 0x000000080a8d7824 */ /* 0x000fe200078e00ff */
[----:B------:R-:W-:Y:S02]  /*31e20*/  LOP3.LUT R3, R3, 0xf0, RZ, 0xc0, !PT ;  /* 0x000000f003037812 */ /* 0x000fe400078ec0ff */
[----:B------:R-:W-:Y:S02]  /*31e30*/  LOP3.LUT R4, R4, 0x800, RZ, 0xc0, !PT ;  /* 0x0000080004047812 */ /* 0x000fe400078ec0ff */
[----:B------:R-:W-:-:S02]  /*31e40*/  SGXT.U32 R143, R143, 0x1 ;  /* 0x000000018f8f781a */ /* 0x000fc40000000000 */
[----:B------:R-:W-:Y:S02]  /*31e50*/  IADD3 R140, PT, PT, R3, UR10, R4 ;  /* 0x0000000a038c7c10 */ /* 0x000fe4000fffe004 */
[C-C-:B------:R-:W-:Y:S02]  /*31e60*/  LOP3.LUT R5, R0.reuse, 0x7e, R143.reuse, 0xfe, !PT ;  /* 0x0000007e00057812 */ /* 0x140fe400078efe8f */
[C-C-:B------:R-:W-:Y:S02]  /*31e70*/  LOP3.LUT R4, R0.reuse, 0x7c, R143.reuse, 0xfe, !PT ;  /* 0x0000007c00047812 */ /* 0x140fe400078efe8f */
[C-C-:B------:R-:W-:Y:S01]  /*31e80*/  LOP3.LUT R6, R0.reuse, 0x7a, R143.reuse, 0xfe, !PT ;  /* 0x0000007a00067812 */ /* 0x140fe200078efe8f */
[----:B------:R0:W-:Y:S01]  /*31e90*/  STL [R1+0x7c], R5 ;  /* 0x00007c0501007387 */ /* 0x0001e20000100800 */
[----:B------:R-:W-:Y:S02]  /*31ea0*/  LOP3.LUT R141, R141, 0x300, RZ, 0xc0, !PT ;  /* 0x000003008d8d7812 */ /* 0x000fe400078ec0ff */
[C---:B------:R-:W-:Y:S01]  /*31eb0*/  LOP3.LUT R3, R0.reuse, R143, RZ, 0xfc, !PT ;  /* 0x0000008f00037212 */ /* 0x040fe200078efcff */
[----:B------:R1:W-:Y:S01]  /*31ec0*/  STL [R1+0x78], R4 ;  /* 0x0000780401007387 */ /* 0x0003e20000100800 */
[----:B------:R-:W-:-:S02]  /*31ed0*/  LOP3.LUT R165, R0, 0x3e, R143, 0xfe, !PT ;  /* 0x0000003e00a57812 */ /* 0x000fc400078efe8f */
[C-C-:B------:R-:W-:Y:S01]  /*31ee0*/  LOP3.LUT R164, R0.reuse, 0x3c, R143.reuse, 0xfe, !PT ;  /* 0x0000003c00a47812 */ /* 0x140fe200078efe8f */
[----:B------:R2:W-:Y:S01]  /*31ef0*/  STL [R1+0x74], R6 ;  /* 0x0000740601007387 */ /* 0x0005e20000100800 */
[C-C-:B------:R-:W-:Y:S02]  /*31f00*/  LOP3.LUT R163, R0.reuse, 0x3a, R143.reuse, 0xfe, !PT ;  /* 0x0000003a00a37812 */ /* 0x140fe400078efe8f */
[C-C-:B0-----:R-:W-:Y:S02]  /*31f10*/  LOP3.LUT R5, R0.reuse, 0x78, R143.reuse, 0xfe, !PT ;  /* 0x0000007800057812 */ /* 0x141fe400078efe8f */
[C-C-:B------:R-:W-:Y:S02]  /*31f20*/  LOP3.LUT R162, R0.reuse, 0x38, R143.reuse, 0xfe, !PT ;  /* 0x0000003800a27812 */ /* 0x140fe400078efe8f */
[C-C-:B-1----:R-:W-:Y:S01]  /*31f30*/  LOP3.LUT R4, R0.reuse, 0x76, R143.reuse, 0xfe, !PT ;  /* 0x0000007600047812 */ /* 0x142fe200078efe8f */
[----:B------:R0:W-:Y:S01]  /*31f40*/  STL [R1+0x70], R5 ;  /* 0x0000700501007387 */ /* 0x0001e20000100800 */
[----:B------:R-:W-:-:S02]  /*31f50*/  LOP3.LUT R161, R0, 0x36, R143, 0xfe, !PT ;  /* 0x0000003600a17812 */ /* 0x000fc400078efe8f */
[C-C-:B--2---:R-:W-:Y:S01]  /*31f60*/  LOP3.LUT R6, R0.reuse, 0x74, R143.reuse, 0xfe, !PT ;  /* 0x0000007400067812 */ /* 0x144fe200078efe8f */
[----:B------:R1:W-:Y:S01]  /*31f70*/  STL [R1+0x6c], R4 ;  /* 0x00006c0401007387 */ /* 0x0003e20000100800 */
[C-C-:B------:R-:W-:Y:S02]  /*31f80*/  LOP3.LUT R160, R0.reuse, 0x34, R143.reuse, 0xfe, !PT ;  /* 0x0000003400a07812 */ /* 0x140fe400078efe8f */
[C-C-:B------:R-:W-:Y:S01]  /*31f90*/  LOP3.LUT R159, R0.reuse, 0x32, R143.reuse, 0xfe, !PT ;  /* 0x00000032009f7812 */ /* 0x140fe200078efe8f */
[----:B------:R2:W-:Y:S01]  /*31fa0*/  STL [R1+0x68], R6 ;  /* 0x0000680601007387 */ /* 0x0005e20000100800 */
[C-C-:B------:R-:W-:Y:S02]  /*31fb0*/  LOP3.LUT R158, R0.reuse, 0x30, R143.reuse, 0xfe, !PT ;  /* 0x00000030009e7812 */ /* 0x140fe400078efe8f */
[C-C-:B0-----:R-:W-:Y:S02]  /*31fc0*/  LOP3.LUT R5, R0.reuse, 0x72, R143.reuse, 0xfe, !PT ;  /* 0x0000007200057812 */ /* 0x141fe400078efe8f */
[----:B------:R-:W-:-:S02]  /*31fd0*/  LOP3.LUT R157, R0, 0x2e, R143, 0xfe, !PT ;  /* 0x0000002e009d7812 */ /* 0x000fc400078efe8f */
[C-C-:B-1----:R-:W-:Y:S01]  /*31fe0*/  LOP3.LUT R4, R0.reuse, 0x70, R143.reuse, 0xfe, !PT ;  /* 0x0000007000047812 */ /* 0x142fe200078efe8f */
[----:B------:R0:W-:Y:S01]  /*31ff0*/  STL [R1+0x64], R5 ;  /* 0x0000640501007387 */ /* 0x0001e20000100800 */
[----:B--2---:R-:W-:-:S03]  /*32000*/  LOP3.LUT R6, R0, 0x6e, R143, 0xfe, !PT ;  /* 0x0000006e00067812 */ /* 0x004fc600078efe8f */
[----:B------:R1:W-:Y:S04]  /*32010*/  STL [R1+0x60], R4 ;  /* 0x0000600401007387 */ /* 0x0003e80000100800 */
[----:B------:R2:W-:Y:S01]  /*32020*/  STL [R1+0x5c], R6 ;  /* 0x00005c0601007387 */ /* 0x0005e20000100800 */
[C-C-:B0-----:R-:W-:Y:S02]  /*32030*/  LOP3.LUT R5, R0.reuse, 0x6c, R143.reuse, 0xfe, !PT ;  /* 0x0000006c00057812 */ /* 0x141fe400078efe8f */
[----:B-1----:R-:W-:-:S03]  /*32040*/  LOP3.LUT R4, R0, 0x6a, R143, 0xfe, !PT ;  /* 0x0000006a00047812 */ /* 0x002fc600078efe8f */
        /* <DEDUP_REMOVED lines=42> */
[----:B------:R2:W-:Y:S04]  /*322f0*/  STL [R1+0x4], R5 ;  /* 0x0000040501007387 */ /* 0x0005e80000100800 */
[----:B------:R2:W-:Y:S01]  /*32300*/  STL [R1], R4 ;  /* 0x0000000401007387 */ /* 0x0005e20000100800 */
[----:B------:R-:W-:Y:S05]  /*32310*/  @!P0 BRA `(.L_x_11) ;  /* 0x0000000000108947 */ /* 0x000fea0003800000 */
[----:B------:R-:W-:-:S06]  /*32320*/  USHF.L.U32 UR5, UR5, 0x1f, URZ ;  /* 0x0000001f05057899 */ /* 0x000fcc00080006ff */
[----:B--2---:R-:W-:-:S04]  /*32330*/  IMAD.U32 R4, RZ, RZ, UR5 ;  /* 0x00000005ff047e24 */ /* 0x004fc8000f8e00ff */
[----:B------:R-:W0:Y:S02]  /*32340*/  SYNCS.PHASECHK.TRANS64.TRYWAIT P0, [UR8], R4 ;  /* 0x00000004ff0075a7 */ /* 0x000e240008001108 */
[----:B0-----:R-:W-:Y:S05]  /*32350*/  @!P0 BRA `(.L_x_12) ;  /* 0x0000004400548947 */ /* 0x001fea0003800000 */
.L_x_11:
[----:B------:R-:W-:Y:S01]  /*32360*/  BAR.SYNC.DEFER_BLOCKING 0x0 ;  /* 0x0000000000007b1d */ /* 0x000fe20000010000 */
[----:B------:R-:W-:Y:S01]  /*32370*/  IMAD.IADD R141, R141, 0x1, R140 ;  /* 0x000000018d8d7824 */ /* 0x000fe200078e028c */
[C-C-:B------:R-:W-:Y:S02]  /*32380*/  LOP3.LUT R156, R0.reuse, 0x2c, R143.reuse, 0xfe, !PT ;  /* 0x0000002c009c7812 */ /* 0x140fe400078efe8f */
[C-C-:B------:R-:W-:Y:S02]  /*32390*/  LOP3.LUT R155, R0.reuse, 0x2a, R143.reuse, 0xfe, !PT ;  /* 0x0000002a009b7812 */ /* 0x140fe400078efe8f */
[C-C-:B------:R-:W-:Y:S01]  /*323a0*/  LOP3.LUT R154, R0.reuse, 0x28, R143.reuse, 0xfe, !PT ;  /* 0x00000028009a7812 */ /* 0x140fe200078efe8f */
[----:B------:R-:W0:Y:S01]  /*323b0*/  LDCU UR4, c[0x0][0x3b4] ;  /* 0x00007680ff0477ac */ /* 0x000e220008000800 */
[----:B------:R1:W-:Y:S01]  /*323c0*/  STL [R1+0x80], R141 ;  /* 0x0000808d01007387 */ /* 0x0003e20000100800 */
[C-C-:B------:R-:W-:Y:S02]  /*323d0*/  LOP3.LUT R153, R0.reuse, 0x26, R143.reuse, 0xfe, !PT ;  /* 0x0000002600997812 */ /* 0x140fe400078efe8f */
[C-C-:B------:R-:W-:Y:S01]  /*323e0*/  LOP3.LUT R152, R0.reuse, 0x24, R143.reuse, 0xfe, !PT ;  /* 0x0000002400987812 */ /* 0x140fe200078efe8f */
[----:B------:R-:W3:Y:S01]  /*323f0*/  LDCU UR5, c[0x0][0x39c] ;  /* 0x00007380ff0577ac */ /* 0x000ee20008000800 */
[----:B------:R-:W-:-:S02]  /*32400*/  LOP3.LUT R151, R0, 0x22, R143, 0xfe, !PT ;  /* 0x0000002200977812 */ /* 0x000fc400078efe8f */
[C-C-:B------:R-:W-:Y:S01]  /*32410*/  LOP3.LUT R150, R0.reuse, 0x20, R143.reuse, 0xfe, !PT ;  /* 0x0000002000967812 */ /* 0x140fe200078efe8f */
[----:B------:R-:W4:Y:S01]  /*32420*/  LDCU UR6, c[0x0][0x39c] ;  /* 0x00007380ff0677ac */ /* 0x000f220008000800 */
[C-C-:B------:R-:W-:Y:S02]  /*32430*/  LOP3.LUT R149, R0.reuse, 0x1e, R143.reuse, 0xfe, !PT ;  /* 0x0000001e00957812 */ /* 0x140fe400078efe8f */
[C-C-:B------:R-:W-:Y:S02]  /*32440*/  LOP3.LUT R148, R0.reuse, 0x1c, R143.reuse, 0xfe, !PT ;  /* 0x0000001c00947812 */ /* 0x140fe400078efe8f */
[C-C-:B------:R-:W-:Y:S02]  /*32450*/  LOP3.LUT R147, R0.reuse, 0x1a, R143.reuse, 0xfe, !PT ;  /* 0x0000001a00937812 */ /* 0x140fe400078efe8f */
[C-C-:B------:R-:W-:Y:S01]  /*32460*/  LOP3.LUT R146, R0.reuse, 0x18, R143.reuse, 0xfe, !PT ;  /* 0x0000001800927812 */ /* 0x140fe200078efe8f */
[----:B------:R-:W5:Y:S02]  /*32470*/  @!P1 SYNCS.CCTL.IV [UR10+0x28000] ;  /* 0x02800000ff0099b1 */ /* 0x000f64000800000a */
[----:B-----5:R-:W-:Y:S01]  /*32480*/  BAR.SYNC.DEFER_BLOCKING 0x0 ;  /* 0x0000000000007b1d */ /* 0x020fe20000010000 */
[----:B------:R-:W-:-:S02]  /*32490*/  LOP3.LUT R134, R0, 0x16, R143, 0xfe, !PT ;  /* 0x0000001600867812 */ /* 0x000fc400078efe8f */
[C-C-:B------:R-:W-:Y:S02]  /*324a0*/  LOP3.LUT R132, R0.reuse, 0x14, R143.reuse, 0xfe, !PT ;  /* 0x0000001400847812 */ /* 0x140fe400078efe8f */
[C-C-:B------:R-:W-:Y:S02]  /*324b0*/  LOP3.LUT R133, R0.reuse, 0x12, R143.reuse, 0xfe, !PT ;  /* 0x0000001200857812 */ /* 0x140fe400078efe8f */
[C-C-:B------:R-:W-:Y:S01]  /*324c0*/  LOP3.LUT R136, R0.reuse, 0x10, R143.reuse, 0xfe, !PT ;  /* 0x0000001000887812 */ /* 0x140fe200078efe8f */
[----:B--2---:R-:W-:Y:S01]  /*324d0*/  LDTM.16dp32bit_t0_t15.x128 R4, tmem[UR11] ;  /* 0x0000000b000479ee */ /* 0x004fe20008b80000 */
[----:B------:R-:W2:Y:S01]  /*324e0*/  LDTM.16dp32bit_t16_t31.x128 R4, tmem[UR11+0x80] ;  /* 0x0000800b000479ee */ /* 0x000ea20008ba0000 */
[C-C-:B------:R-:W-:Y:S02]  /*324f0*/  LOP3.LUT R137, R0.reuse, 0xe, R143.reuse, 0xfe, !PT ;  /* 0x0000000e00897812 */ /* 0x140fe400078efe8f */
[C-C-:B------:R-:W-:Y:S02]  /*32500*/  LOP3.LUT R144, R0.reuse, 0xc, R143.reuse, 0xfe, !PT ;  /* 0x0000000c00907812 */ /* 0x140fe400078efe8f */
[----:B------:R-:W-:-:S02]  /*32510*/  LOP3.LUT R139, R0, 0xa, R143, 0xfe, !PT ;  /* 0x0000000a008b7812 */ /* 0x000fc400078efe8f */
[C-C-:B------:R-:W-:Y:S02]  /*32520*/  LOP3.LUT R138, R0.reuse, 0x8, R143.reuse, 0xfe, !PT ;  /* 0x00000008008a7812 */ /* 0x140fe400078efe8f */
[C-C-:B------:R-:W-:Y:S02]  /*32530*/  LOP3.LUT R145, R0.reuse, 0x6, R143.reuse, 0xfe, !PT ;  /* 0x0000000600917812 */ /* 0x140fe400078efe8f */
[C-C-:B------:R-:W-:Y:S02]  /*32540*/  LOP3.LUT R135, R0.reuse, 0x4, R143.reuse, 0xfe, !PT ;  /* 0x0000000400877812 */ /* 0x140fe400078efe8f */
[----:B------:R-:W-:Y:S01]  /*32550*/  LOP3.LUT R0, R0, 0x2, R143, 0xfe, !PT ;  /* 0x0000000200007812 */ /* 0x000fe200078efe8f */
[----:B------:R-:W5:Y:S01]  /*32560*/  @!P1 SYNCS.CCTL.IV [UR10+0x28008] ;  /* 0x02800800ff0099b1 */ /* 0x000f62000800000a */
[----:B------:R-:W-:Y:S01]  /*32570*/  NOP ;  /* 0x0000000000007918 */ /* 0x000fe20000000000 */
[----:B--2---:R-:W-:Y:S02]  /*32580*/  F2FP.F16.F32.PACK_AB R140, R7, R5 ;  /* 0x00000005078c723e */ /* 0x004fe400000000ff */
[----:B------:R-:W-:-:S02]  /*32590*/  F2FP.F16.F32.PACK_AB R5, R10, R8 ;  /* 0x000000080a05723e */ /* 0x000fc400000000ff */
[----:B------:R-:W-:Y:S02]  /*325a0*/  F2FP.F16.F32.PACK_AB R7, R18, R16 ;  /* 0x000000101207723e */ /* 0x000fe400000000ff */
[----:B------:R-:W-:Y:S02]  /*325b0*/  F2FP.F16.F32.PACK_AB R8, R23, R21 ;  /* 0x000000151708723e */ /* 0x000fe400000000ff */
[----:B------:R-:W-:Y:S02]  /*325c0*/  F2FP.F16.F32.PACK_AB R21, R26, R24 ;  /* 0x000000181a15723e */ /* 0x000fe400000000ff */
[----:B------:R-:W-:Y:S02]  /*325d0*/  F2FP.F16.F32.PACK_AB R16, R55, R53 ;  /* 0x000000353710723e */ /* 0x000fe400000000ff */
[----:B------:R-:W-:Y:S02]  /*325e0*/  F2FP.F16.F32.PACK_AB R53, R58, R56 ;  /* 0x000000383a35723e */ /* 0x000fe400000000ff */
[----:B------:R-:W-:Y:S01]  /*325f0*/  F2FP.F16.F32.PACK_AB R24, R71, R69 ;  /* 0x000000454718723e */ /* 0x000fe200000000ff */
[----:B------:R-:W0:Y:S01]  /*32600*/  LDL.LU R58, [R1+0xb14] ;  /* 0x000b1400013a7983 */ /* 0x000e220000300800 */
[----:B------:R-:W-:-:S02]  /*32610*/  F2FP.F16.F32.PACK_AB R69, R74, R72 ;  /* 0x000000484a45723e */ /* 0x000fc400000000ff */
[----:B------:R-:W-:Y:S01]  /*32620*/  F2FP.F16.F32.PACK_AB R4, R6, R4 ;  /* 0x000000040604723e */ /* 0x000fe200000000ff */
[----:B------:R-:W5:Y:S01]  /*32630*/  LDL.LU R74, [R1+0x80] ;  /* 0x00008000014a7983 */ /* 0x000f620000300800 */
[----:B------:R-:W-:Y:S02]  /*32640*/  F2FP.F16.F32.PACK_AB R6, R14, R12 ;  /* 0x0000000c0e06723e */ /* 0x000fe400000000ff */
[----:B-1----:R-:W-:Y:S02]  /*32650*/  F2FP.F16.F32.PACK_AB R141, R11, R9 ;  /* 0x000000090b8d723e */ /* 0x002fe400000000ff */
[----:B------:R-:W-:Y:S02]  /*32660*/  F2FP.F16.F32.PACK_AB R142, R15, R13 ;  /* 0x0000000d0f8e723e */ /* 0x000fe400000000ff */
[----:B------:R-:W-:Y:S02]  /*32670*/  F2FP.F16.F32.PACK_AB R143, R19, R17 ;  /* 0x00000011138f723e */ /* 0x000fe400000000ff */
[----:B------:R-:W-:Y:S01]  /*32680*/  LEA R72, R2, UR10, 0x4 ;  /* 0x0000000a02487c11 */ /* 0x000fe2000f8e20ff */
[----:B------:R-:W1:Y:S01]  /*32690*/  LDCU.128 UR8, c[0x0][0x390] ;  /* 0x00007200ff0877ac */ /* 0x000e620008000c00 */
[----:B------:R-:W-:Y:S01]  /*326a0*/  F2FP.F16.F32.PACK_AB R36, R38, R36 ;  /* 0x000000242624723e */ /* 0x000fe200000000ff */
[----:B------:R-:W2:Y:S01]  /*326b0*/  LDC R2, c[0x0][0x3b8] ;  /* 0x0000ee00ff027b82 */ /* 0x000ea20000000800 */
[----:B------:R-:W-:-:S02]  /*326c0*/  F2FP.F16.F32.PACK_AB R38, R46, R44 ;  /* 0x0000002c2e26723e */ /* 0x000fc400000000ff */
[----:B------:R-:W-:Y:S02]  /*326d0*/  F2FP.F16.F32.PACK_AB R14, R47, R45 ;  /* 0x0000002d2f0e723e */ /* 0x000fe400000000ff */
[----:B------:R-:W-:Y:S02]  /*326e0*/  F2FP.F16.F32.PACK_AB R20, R22, R20 ;  /* 0x000000141614723e */ /* 0x000fe400000000ff */
[----:B------:R-:W-:Y:S02]  /*326f0*/  F2FP.F16.F32.PACK_AB R22, R30, R28 ;  /* 0x0000001c1e16723e */ /* 0x000fe400000000ff */
[----:B------:R-:W-:Y:S02]  /*32700*/  F2FP.F16.F32.PACK_AB R23, R34, R32 ;  /* 0x000000202217723e */ /* 0x000fe400000000ff */
[----:B------:R-:W-:Y:S02]  /*32710*/  F2FP.F16.F32.PACK_AB R9, R27, R25 ;  /* 0x000000191b09723e */ /* 0x000fe400000000ff */
        /* <DEDUP_REMOVED lines=18> */
[----:B------:R-:W-:Y:S01]  /*32840*/  F2FP.F16.F32.PACK_AB R27, R83, R81 ;  /* 0x00000051531b723e */ /* 0x000fe200000000ff */
[----:B-----5:R-:W-:Y:S04]  /*32850*/  STS.128 [R74], R4 ;  /* 0x000000044a007388 */ /* 0x020fe80000000c00 */
[----:B------:R-:W-:Y:S01]  /*32860*/  STS.128 [R74+0x400], R140 ;  /* 0x0004008c4a007388 */ /* 0x000fe20000000c00 */
[----:B------:R-:W-:Y:S01]  /*32870*/  BAR.SYNC.DEFER_BLOCKING 0x0 ;  /* 0x0000000000007b1d */ /* 0x000fe20000010000 */
[----:B------:R-:W-:-:S02]  /*32880*/  F2FP.F16.F32.PACK_AB R84, R86, R84 ;  /* 0x000000545654723e */ /* 0x000fc400000000ff */
[----:B------:R-:W-:Y:S02]  /*32890*/  F2FP.F16.F32.PACK_AB R28, R87, R85 ;  /* 0x00000055571c723e */ /* 0x000fe400000000ff */
[----:B------:R-:W-:Y:S02]  /*328a0*/  F2FP.F16.F32.PACK_AB R29, R91, R89 ;  /* 0x000000595b1d723e */ /* 0x000fe400000000ff */
[----:B------:R-:W-:Y:S02]  /*328b0*/  F2FP.F16.F32.PACK_AB R30, R95, R93 ;  /* 0x0000005d5f1e723e */ /* 0x000fe400000000ff */
[----:B------:R-:W-:Y:S01]  /*328c0*/  F2FP.F16.F32.PACK_AB R31, R99, R97 ;  /* 0x00000061631f723e */ /* 0x000fe200000000ff */
[C---:B0-----:R-:W-:Y:S01]  /*328d0*/  IMAD R60, R58.reuse, UR4, RZ ;  /* 0x000000043a3c7c24 */ /* 0x041fe2000f8e02ff */
[----:B-1----:R-:W-:Y:S02]  /*328e0*/  ISETP.GE.AND P0, PT, R58, UR10, PT ;  /* 0x0000000a3a007c0c */ /* 0x002fe4000bf06270 */
[----:B------:R-:W-:-:S02]  /*328f0*/  F2FP.F16.F32.PACK_AB R100, R102, R100 ;  /* 0x000000646664723e */ /* 0x000fc400000000ff */
[----:B------:R-:W-:Y:S02]  /*32900*/  F2FP.F16.F32.PACK_AB R32, R103, R101 ;  /* 0x000000656720723e */ /* 0x000fe400000000ff */
[----:B------:R-:W-:Y:S02]  /*32910*/  F2FP.F16.F32.PACK_AB R33, R107, R105 ;  /* 0x000000696b21723e */ /* 0x000fe400000000ff */
[----:B------:R-:W-:Y:S02]  /*32920*/  F2FP.F16.F32.PACK_AB R34, R111, R109 ;  /* 0x0000006d6f22723e */ /* 0x000fe400000000ff */
[----:B------:R-:W-:Y:S02]  /*32930*/  F2FP.F16.F32.PACK_AB R35, R115, R113 ;  /* 0x000000717323723e */ /* 0x000fe400000000ff */
[----:B------:R-:W-:Y:S01]  /*32940*/  F2FP.F16.F32.PACK_AB R116, R118, R116 ;  /* 0x000000747674723e */ /* 0x000fe200000000ff */
[----:B------:R-:W0:Y:S04]  /*32950*/  LDS.128 R44, [R72] ;  /* 0x00000000482c7984 */ /* 0x000e280000000c00 */
[----:B------:R-:W-:Y:S01]  /*32960*/  LDS.128 R4, [R72+0x800] ;  /* 0x0008000048047984 */ /* 0x000fe20000000c00 */
[----:B------:R-:W-:-:S02]  /*32970*/  F2FP.F16.F32.PACK_AB R85, R90, R88 ;  /* 0x000000585a55723e */ /* 0x000fc400000000ff */
[----:B------:R-:W-:Y:S01]  /*32980*/  F2FP.F16.F32.PACK_AB R40, R119, R117 ;  /* 0x000000757728723e */ /* 0x000fe200000000ff */
[----:B------:R-:W-:Y:S01]  /*32990*/  BAR.SYNC.DEFER_BLOCKING 0x0 ;  /* 0x0000000000007b1d */ /* 0x000fe20000010000 */
[----:B------:R-:W-:Y:S02]  /*329a0*/  F2FP.F16.F32.PACK_AB R86, R94, R92 ;  /* 0x0000005c5e56723e */ /* 0x000fe400000000ff */
[----:B------:R-:W-:Y:S02]  /*329b0*/  F2FP.F16.F32.PACK_AB R87, R98, R96 ;  /* 0x000000606257723e */ /* 0x000fe400000000ff */
[----:B------:R-:W-:Y:S02]  /*329c0*/  LEA R73, P1, R60, UR8, 0x1 ;  /* 0x000000083c497c11 */ /* 0x000fe4000f8208ff */
[----:B------:R-:W-:Y:S02]  /*329d0*/  F2FP.F16.F32.PACK_AB R41, R123, R121 ;  /* 0x000000797b29723e */ /* 0x000fe400000000ff */
[----:B------:R-:W-:-:S02]  /*329e0*/  F2FP.F16.F32.PACK_AB R42, R127, R125 ;  /* 0x0000007d7f2a723e */ /* 0x000fc400000000ff */
[----:B------:R-:W-:Y:S01]  /*329f0*/  F2FP.F16.F32.PACK_AB R43, R131, R129 ;  /* 0x00000081832b723e */ /* 0x000fe200000000ff */
[----:B--2---:R-:W-:Y:S01]  /*32a00*/  IMAD R65, R3, R2, RZ ;  /* 0x0000000203417224 */ /* 0x004fe200078e02ff */
[----:B------:R-:W-:Y:S01]  /*32a10*/  F2FP.F16.F32.PACK_AB R101, R106, R104 ;  /* 0x000000686a65723e */ /* 0x000fe200000000ff */
[----:B------:R-:W1:Y:S01]  /*32a20*/  LDCU UR4, c[0x0][0x39c] ;  /* 0x00007380ff0477ac */ /* 0x000e620008000800 */
[----:B------:R-:W2:Y:S01]  /*32a30*/  LDL.LU R75, [R1] ;  /* 0x00000000014b7983 */ /* 0x000ea20000300800 */
[----:B------:R-:W5:Y:S03]  /*32a40*/  LDCU UR10, c[0x0][0x39c] ;  /* 0x00007380ff0a77ac */ /* 0x000f660008000800 */
[----:B------:R-:W-:Y:S01]  /*32a50*/  STS.128 [R74], R20 ;  /* 0x000000144a007388 */ /* 0x000fe20000000c00 */
[----:B------:R-:W-:Y:S01]  /*32a60*/  F2FP.F16.F32.PACK_AB R102, R110, R108 ;  /* 0x0000006c6e66723e */ /* 0x000fe200000000ff */
[----:B------:R-:W0:Y:S02]  /*32a70*/  LDCU UR8, c[0x0][0x39c] ;  /* 0x00007380ff0877ac */ /* 0x000e240008000800 */
[----:B------:R-:W-:Y:S01]  /*32a80*/  STS.128 [R74+0x400], R8 ;  /* 0x000400084a007388 */ /* 0x000fe20000000c00 */
[----:B------:R-:W-:Y:S06]  /*32a90*/  BAR.SYNC.DEFER_BLOCKING 0x0 ;  /* 0x0000000000007b1d */ /* 0x000fec0000010000 */
[----:B------:R-:W0:Y:S04]  /*32aa0*/  LDS.128 R20, [R72] ;  /* 0x0000000048147984 */ /* 0x000e280000000c00 */
[----:B------:R-:W-:Y:S01]  /*32ab0*/  LDS.128 R8, [R72+0x800] ;  /* 0x0008000048087984 */ /* 0x000fe20000000c00 */
[----:B------:R-:W-:Y:S06]  /*32ac0*/  BAR.SYNC.DEFER_BLOCKING 0x0 ;  /* 0x0000000000007b1d */ /* 0x000fec0000010000 */
[----:B------:R-:W-:Y:S04]  /*32ad0*/  STS.128 [R74], R36 ;  /* 0x000000244a007388 */ /* 0x000fe80000000c00 */
        /* <DEDUP_REMOVED lines=11> */
[----:B------:R0:W-:Y:S04]  /*32b90*/  STS.128 [R74], R68 ;  /* 0x000000444a007388 */ /* 0x0001e80000000c00 */
[----:B------:R-:W-:Y:S01]  /*32ba0*/  STS.128 [R74+0x400], R24 ;  /* 0x000400184a007388 */ /* 0x000fe20000000c00 */
[----:B------:R-:W-:Y:S06]  /*32bb0*/  BAR.SYNC.DEFER_BLOCKING 0x0 ;  /* 0x0000000000007b1d */ /* 0x000fec0000010000 */
[----:B------:R-:W1:Y:S04]  /*32bc0*/  LDS.128 R52, [R72] ;  /* 0x0000000048347984 */ /* 0x000e680000000c00 */
[----:B------:R-:W-:Y:S01]  /*32bd0*/  LDS.128 R24, [R72+0x800] ;  /* 0x0008000048187984 */ /* 0x000fe20000000c00 */
[----:B------:R-:W-:Y:S06]  /*32be0*/  BAR.SYNC.DEFER_BLOCKING 0x0 ;  /* 0x0000000000007b1d */ /* 0x000fec0000010000 */
[----:B------:R-:W-:Y:S04]  /*32bf0*/  STS.128 [R74], R84 ;  /* 0x000000544a007388 */ /* 0x000fe80000000c00 */
[----:B------:R-:W-:Y:S01]  /*32c00*/  STS.128 [R74+0x400], R28 ;  /* 0x0004001c4a007388 */ /* 0x000fe20000000c00 */
[----:B------:R-:W-:Y:S01]  /*32c10*/  BAR.SYNC.DEFER_BLOCKING 0x0 ;  /* 0x0000000000007b1d */ /* 0x000fe20000010000 */
[----:B------:R-:W-:-:S05]  /*32c20*/  F2FP.F16.F32.PACK_AB R103, R114, R112 ;  /* 0x000000707267723e */ /* 0x000fca00000000ff */
[----:B------:R-:W1:Y:S04]  /*32c30*/  LDS.128 R28, [R72] ;  /* 0x00000000481c7984 */ /* 0x000e680000000c00 */
[----:B------:R-:W-:Y:S01]  /*32c40*/  LDS.128 R56, [R72+0x800] ;  /* 0x0008000048387984 */ /* 0x000fe20000000c00 */
[----:B------:R-:W-:Y:S06]  /*32c50*/  BAR.SYNC.DEFER_BLOCKING 0x0 ;  /* 0x0000000000007b1d */ /* 0x000fec0000010000 */
[----:B------:R-:W-:Y:S04]  /*32c60*/  STS.128 [R74], R100 ;  /* 0x000000644a007388 */ /* 0x000fe80000000c00 */
[----:B------:R-:W-:Y:S01]  /*32c70*/  STS.128 [R74+0x400], R32 ;  /* 0x000400204a007388 */ /* 0x000fe20000000c00 */
[----:B------:R-:W-:Y:S01]  /*32c80*/  BAR.SYNC.DEFER_BLOCKING 0x0 ;  /* 0x0000000000007b1d */ /* 0x000fe20000010000 */
[----:B0-----:R-:W-:-:S02]  /*32c90*/  LEA.HI.X.SX32 R68, R60, UR9, 0x1, P1 ;  /* 0x000000093c447c11 */ /* 0x001fc400088f0eff */
[----:B------:R-:W-:-:S03]  /*32ca0*/  F2FP.F16.F32.PACK_AB R117, R122, R120 ;  /* 0x000000787a75723e */ /* 0x000fc600000000ff */
[----:B------:R-:W0:Y:S04]  /*32cb0*/  LDS.128 R32, [R72] ;  /* 0x0000000048207984 */ /* 0x000e280000000c00 */
[----:B------:R-:W-:Y:S01]  /*32cc0*/  LDS.128 R60, [R72+0x800] ;  /* 0x00080000483c7984 */ /* 0x000fe20000000c00 */
[----:B------:R-:W-:Y:S01]  /*32cd0*/  F2FP.F16.F32.PACK_AB R118, R126, R124 ;  /* 0x0000007c7e76723e */ /* 0x000fe200000000ff */
[----:B------:R-:W0:Y:S01]  /*32ce0*/  LDCU UR9, c[0x0][0x39c] ;  /* 0x00007380ff0977ac */ /* 0x000e220008000800 */
[----:B------:R-:W-:Y:S01]  /*32cf0*/  F2FP.F16.F32.PACK_AB R119, R130, R128 ;  /* 0x000000808277723e */ /* 0x000fe200000000ff */
[----:B------:R-:W-:Y:S01]  /*32d00*/  BAR.SYNC.DEFER_BLOCKING 0x0 ;  /* 0x0000000000007b1d */ /* 0x000fe20000010000 */
[C---:B------:R-:W-:Y:S01]  /*32d10*/  ISETP.LT.AND P5, PT, R0.reuse, UR11, !P0 ;  /* 0x0000000b00007c0c */ /* 0x040fe2000c7a1270 */
[-C--:B------:R-:W-:Y:S01]  /*32d20*/  IMAD R0, R0, R2.reuse, RZ ;  /* 0x0000000200007224 */ /* 0x080fe200078e02ff */
[C---:B------:R-:W-:Y:S01]  /*32d30*/  ISETP.LT.AND P1, PT, R135.reuse, UR11, !P0 ;  /* 0x0000000b87007c0c */ /* 0x040fe2000c721270 */
[----:B------:R-:W-:Y:S01]  /*32d40*/  IMAD R135, R135, R2, RZ ;  /* 0x0000000287877224 */ /* 0x000fe200078e02ff */
[----:B------:R-:W-:-:S02]  /*32d50*/  ISETP.LT.AND P2, PT, R3, UR11, !P0 ;  /* 0x0000000b03007c0c */ /* 0x000fc4000c741270 */
[CC--:B------:R-:W-:Y:S01]  /*32d60*/  LEA R64, P3, R65.reuse, R73.reuse, 0x1 ;  /* 0x0000004941407211 */ /* 0x0c0fe200078608ff */
[----:B------:R-:W-:Y:S04]  /*32d70*/  STS.128 [R74], R116 ;  /* 0x000000744a007388 */ /* 0x000fe80000000c00 */
[----:B------:R1:W-:Y:S01]  /*32d80*/  STS.128 [R74+0x400], R40 ;  /* 0x000400284a007388 */ /* 0x0003e20000000c00 */
[----:B------:R-:W-:Y:S01]  /*32d90*/  BAR.SYNC.DEFER_BLOCKING 0x0 ;  /* 0x0000000000007b1d */ /* 0x000fe20000010000 */
[C---:B------:R-:W-:Y:S02]  /*32da0*/  LEA R66, P4, R0.reuse, R73, 0x1 ;  /* 0x0000004900427211 */ /* 0x040fe400078808ff */
[-C--:B------:R-:W-:Y:S02]  /*32db0*/  LEA.HI.X.SX32 R65, R65, R68.reuse, 0x1, P3 ;  /* 0x0000004441417211 */ /* 0x080fe400018f0eff */
[----:B------:R-:W-:-:S02]  /*32dc0*/  LEA.HI.X.SX32 R67, R0, R68, 0x1, P4 ;  /* 0x0000004400437211 */ /* 0x000fc400020f0eff */
[----:B------:R-:W-:Y:S02]  /*32dd0*/  PRMT R0, R44, 0x7632, R0 ;  /* 0x000076322c007816 */ /* 0x000fe40000000000 */
[C---:B-1----:R-:W-:Y:S01]  /*32de0*/  LEA R40, P3, R135.reuse, R73, 0x1 ;  /* 0x0000004987287211 */ /* 0x042fe200078608ff */
[----:B------:R-:W2:Y:S03]  /*32df0*/  LDL.LU R74, [R1+0x4] ;  /* 0x00000400014a7983 */ /* 0x000ea60000300800 */
[----:B------:R-:W-:Y:S01]  /*32e00*/  LEA.HI.X.SX32 R41, R135, R68, 0x1, P3 ;  /* 0x0000004487297211 */ /* 0x000fe200018f0eff */
[----:B------:R-:W2:Y:S01]  /*32e10*/  LDL.LU R71, [R1+0x8] ;  /* 0x0000080001477983 */ /* 0x000ea20000300800 */
[C---:B------:R-:W-:Y:S01]  /*32e20*/  ISETP.LT.AND P3, PT, R145.reuse, UR11, !P0 ;  /* 0x0000000b91007c0c */ /* 0x040fe2000c761270 */
[-C--:B------:R-:W-:Y:S02]  /*32e30*/  IMAD R145, R145, R2.reuse, RZ ;  /* 0x0000000291917224 */ /* 0x080fe400078e02ff */
[----:B------:R-:W2:Y:S04]  /*32e40*/  LDL.LU R70, [R1+0xc] ;  /* 0x00000c0001467983 */ /* 0x000ea80000300800 */
[----:B------:R1:W-:Y:S01]  /*32e50*/  @P2 STG.E.U16 desc[UR24][R64.64], R44 ;  /* 0x0000002c40002986 */ /* 0x0003e2000c101518 */
[C---:B------:R-:W-:Y:S01]  /*32e60*/  ISETP.LT.AND P2, PT, R138.reuse, UR11, !P0 ;  /* 0x0000000b8a007c0c */ /* 0x040fe2000c741270 */
[----:B------:R-:W-:-:S02]  /*32e70*/  IMAD R138, R138, R2, RZ ;  /* 0x000000028a8a7224 */ /* 0x000fc400078e02ff */
[----:B------:R-:W-:Y:S04]  /*32e80*/  @P5 STG.E.U16 desc[UR24][R66.64], R0 ;  /* 0x0000000042005986 */ /* 0x000fe8000c101518 */
[----:B------:R0:W-:Y:S01]  /*32e90*/  @P1 STG.E.U16 desc[UR24][R40.64], R45 ;  /* 0x0000002d28001986 */ /* 0x0001e2000c101518 */
[C---:B------:R-:W-:Y:S01]  /*32ea0*/  ISETP.LT.AND P1, PT, R139.reuse, UR11, !P0 ;  /* 0x0000000b8b007c0c */ /* 0x040fe2000c721270 */
[----:B------:R-:W-:Y:S01]  /*32eb0*/  IMAD R139, R139, R2, RZ ;  /* 0x000000028b8b7224 */ /* 0x000fe200078e02ff */
[-C--:B------:R-:W-:Y:S01]  /*32ec0*/  LEA R42, P5, R138, R73.reuse, 0x1 ;  /* 0x000000498a2a7211 */ /* 0x080fe200078a08ff */
[----:B------:R-:W2:Y:S01]  /*32ed0*/  LDL.LU R69, [R1+0x10] ;  /* 0x0000100001457983 */ /* 0x000ea20000300800 */
[----:B-1----:R-:W-:Y:S02]  /*32ee0*/  PRMT R65, R45, 0x7632, R65 ;  /* 0x000076322d417816 */ /* 0x002fe40000000041 */
[----:B0-----:R-:W-:-:S04]  /*32ef0*/  LEA R40, P4, R145, R73, 0x1 ;  /* 0x0000004991287211 */ /* 0x001fc800078808ff */
[-C--:B------:R-:W-:Y:S02]  /*32f00*/  LEA.HI.X.SX32 R41, R145, R68.reuse, 0x1, P4 ;  /* 0x0000004491297211 */ /* 0x080fe400020f0eff */
[----:B------:R-:W-:Y:S02]  /*32f10*/  LEA.HI.X.SX32 R43, R138, R68, 0x1, P5 ;  /* 0x000000448a2b7211 */ /* 0x000fe400028f0eff */
[C---:B------:R-:W-:Y:S01]  /*32f20*/  ISETP.LT.AND P4, PT, R144.reuse, UR11, !P0 ;  /* 0x0000000b90007c0c */ /* 0x040fe2000c781270 */
[----:B------:R0:W-:Y:S01]  /*32f30*/  @P3 STG.E.U16 desc[UR24][R40.64], R65 ;  /* 0x0000004128003986 */ /* 0x0001e2000c101518 */
[-C--:B------:R-:W-:Y:S01]  /*32f40*/  IMAD R144, R144, R2.reuse, RZ ;  /* 0x0000000290907224 */ /* 0x080fe200078e02ff */
[----:B------:R-:W-:Y:S02]  /*32f50*/  PRMT R0, R46, 0x7632, R0 ;  /* 0x000076322e007816 */ /* 0x000fe40000000000 */
[----:B------:R1:W-:Y:S01]  /*32f60*/  @P2 STG.E.U16 desc[UR24][R42.64], R46 ;  /* 0x0000002e2a002986 */ /* 0x0003e2000c101518 */
[C---:B------:R-:W-:Y:S01]  /*32f70*/  ISETP.LT.AND P2, PT, R137.reuse, UR11, !P0 ;  /* 0x0000000b89007c0c */ /* 0x040fe2000c741270 */
[----:B------:R-:W-:Y:S01]  /*32f80*/  IMAD R137, R137, R2, RZ ;  /* 0x0000000289897224 */ /* 0x000fe200078e02ff */
[----:B0-----:R-:W-:-:S04]  /*32f90*/  LEA R40, P3, R139, R73, 0x1 ;  /* 0x000000498b287211 */ /* 0x001fc800078608ff */
[----:B------:R-:W-:Y:S02]  /*32fa0*/  LEA.HI.X.SX32 R41, R139, R68, 0x1, P3 ;  /* 0x000000448b297211 */ /* 0x000fe400018f0eff */
[----:B-1----:R-:W-:-:S03]  /*32fb0*/  LEA R42, P5, R144, R73, 0x1 ;  /* 0x00000049902a7211 */ /* 0x002fc600078a08ff */
[----:B------:R0:W-:Y:S01]  /*32fc0*/  @P1 STG.E.U16 desc[UR24][R40.64], R0 ;  /* 0x0000000028001986 */ /* 0x0001e2000c101518 */
[----:B------:R-:W-:Y:S02]  /*32fd0*/  LEA.HI.X.SX32 R43, R144, R68, 0x1, P5 ;  /* 0x00000044902b7211 */ /* 0x000fe400028f0eff */
[C---:B------:R-:W-:Y:S01]  /*32fe0*/  ISETP.LT.AND P3, PT, R136.reuse, UR11, !P0 ;  /* 0x0000000b88007c0c */ /* 0x040fe2000c761270 */
[-C--:B------:R-:W-:Y:S01]  /*32ff0*/  IMAD R136, R136, R2.reuse, RZ ;  /* 0x0000000288887224 */ /* 0x080fe200078e02ff */
[----:B------:R-:W-:Y:S01]  /*33000*/  PRMT R45, R47, 0x7632, R45 ;  /* 0x000076322f2d7816 */ /* 0x000fe2000000002d */
[----:B------:R1:W-:Y:S01]  /*33010*/  @P4 STG.E.U16 desc[UR24][R42.64], R47 ;  /* 0x0000002f2a004986 */ /* 0x0003e2000c101518 */
[----:B------:R-:W-:Y:S02]  /*33020*/  ISETP.LT.AND P1, PT, R133, UR11, !P0 ;  /* 0x0000000b85007c0c */ /* 0x000fe4000c721270 */
[----:B0-----:R-:W-:Y:S01]  /*33030*/  LEA R40, P5, R137, R73, 0x1 ;  /* 0x0000004989287211 */ /* 0x001fe200078a08ff */
[----:B------:R-:W-:Y:S01]  /*33040*/  IMAD R133, R133, R2, RZ ;  /* 0x0000000285857224 */ /* 0x000fe200078e02ff */
[----:B------:R-:W-:-:S02]  /*33050*/  ISETP.LT.AND P4, PT, R132, UR11, !P0 ;  /* 0x0000000b84007c0c */ /* 0x000fc4000c781270 */
[----:B------:R-:W-:Y:S01]  /*33060*/  LEA.HI.X.SX32 R41, R137, R68, 0x1, P5 ;  /* 0x0000004489297211 */ /* 0x000fe200028f0eff */
[----:B------:R-:W-:Y:S01]  /*33070*/  IMAD R132, R132, R2, RZ ;  /* 0x0000000284847224 */ /* 0x000fe200078e02ff */
[----:B-1----:R-:W-:-:S03]  /*33080*/  LEA R42, P6, R136, R73, 0x1 ;  /* 0x00000049882a7211 */ /* 0x002fc600078c08ff */
[----:B------:R0:W-:Y:S01]  /*33090*/  @P2 STG.E.U16 desc[UR24][R40.64], R45 ;  /* 0x0000002d28002986 */ /* 0x0001e2000c101518 */
[-C--:B------:R-:W-:Y:S02]  /*330a0*/  LEA R44, P5, R132, R73.reuse, 0x1 ;  /* 0x00000049842c7211 */ /* 0x080fe400078a08ff */
[-C--:B------:R-:W-:Y:S02]  /*330b0*/  LEA.HI.X.SX32 R43, R136, R68.reuse, 0x1, P6 ;  /* 0x00000044882b7211 */ /* 0x080fe400030f0eff */
[----:B------:R-:W-:Y:S02]  /*330c0*/  PRMT R0, R20, 0x7632, R0 ;  /* 0x0000763214007816 */ /* 0x000fe40000000000 */
[C---:B0-----:R-:W-:Y:S02]  /*330d0*/  LEA R40, P2, R133.reuse, R73, 0x1 ;  /* 0x0000004985287211 */ /* 0x041fe400078408ff */
[-C--:B------:R-:W-:Y:S02]  /*330e0*/  LEA.HI.X.SX32 R45, R132, R68.reuse, 0x1, P5 ;  /* 0x00000044842d7211 */ /* 0x080fe400028f0eff */
[----:B------:R-:W-:-:S02]  /*330f0*/  LEA.HI.X.SX32 R41, R133, R68, 0x1, P2 ;  /* 0x0000004485297211 */ /* 0x000fc400010f0eff */
[C---:B------:R-:W-:Y:S01]  /*33100*/  ISETP.LT.AND P2, PT, R134.reuse, UR11, !P0 ;  /* 0x0000000b86007c0c */ /* 0x040fe2000c741270 */
[----:B------:R-:W-:Y:S01]  /*33110*/  IMAD R134, R134, R2, RZ ;  /* 0x0000000286867224 */ /* 0x000fe200078e02ff */
[----:B------:R-:W-:Y:S01]  /*33120*/  @P3 STG.E.U16 desc[UR24][R42.64], R20 ;  /* 0x000000142a003986 */ /* 0x000fe2000c101518 */
[----:B------:R-:W-:-:S03]  /*33130*/  ISETP.LT.AND P3, PT, R146, UR11, !P0 ;  /* 0x0000000b92007c0c */ /* 0x000fc6000c761270 */
[----:B------:R0:W-:Y:S01]  /*33140*/  @P1 STG.E.U16 desc[UR24][R40.64], R0 ;  /* 0x0000000028001986 */ /* 0x0001e2000c101518 */
[----:B------:R-:W-:-:S03]  /*33150*/  IMAD R146, R146, R2, RZ ;  /* 0x0000000292927224 */ /* 0x000fc600078e02ff */
[----:B------:R-:W-:Y:S01]  /*33160*/  @P4 STG.E.U16 desc[UR24][R44.64], R21 ;  /* 0x000000152c004986 */ /* 0x000fe2000c101518 */
[----:B------:R-:W-:-:S04]  /*33170*/  LEA R46, P4, R134, R73, 0x1 ;  /* 0x00000049862e7211 */ /* 0x000fc800078808ff */
[----:B------:R-:W-:Y:S02]  /*33180*/  LEA.HI.X.SX32 R47, R134, R68, 0x1, P4 ;  /* 0x00000044862f7211 */ /* 0x000fe400020f0eff */
[C---:B------:R-:W-:Y:S02]  /*33190*/  ISETP.LT.AND P4, PT, R148.reuse, UR11, !P0 ;  /* 0x0000000b94007c0c */ /* 0x040fe4000c781270 */
[----:B0-----:R-:W-:Y:S01]  /*331a0*/  PRMT R41, R21, 0x7632, R41 ;  /* 0x0000763215297816 */ /* 0x001fe20000000029 */
[-C--:B------:R-:W-:Y:S01]  /*331b0*/  IMAD R148, R148, R2.reuse, RZ ;  /* 0x0000000294947224 */ /* 0x080fe200078e02ff */
[----:B------:R-:W-:Y:S02]  /*331c0*/  LEA R40, P5, R146, R73, 0x1 ;  /* 0x0000004992287211 */ /* 0x000fe400078a08ff */
[C---:B------:R-:W-:Y:S01]  /*331d0*/  ISETP.LT.AND P1, PT, R147.reuse, UR11, !P0 ;  /* 0x0000000b93007c0c */ /* 0x040fe2000c721270 */
[----:B------:R0:W-:Y:S01]  /*331e0*/  @P2 STG.E.U16 desc[UR24][R46.64], R41 ;  /* 0x000000292e002986 */ /* 0x0001e2000c101518 */
[----:B------:R-:W-:Y:S01]  /*331f0*/  IMAD R147, R147, R2, RZ ;  /* 0x0000000293937224 */ /* 0x000fe200078e02ff */
[----:B------:R-:W-:-:S04]  /*33200*/  PRMT R0, R22, 0x7632, R0 ;  /* 0x0000763216007816 */ /* 0x000fc80000000000 */
[-C--:B------:R-:W-:Y:S02]  /*33210*/  LEA R20, P2, R147, R73.reuse, 0x1 ;  /* 0x0000004993147211 */ /* 0x080fe400078408ff */
[----:B0-----:R-:W-:Y:S02]  /*33220*/  LEA.HI.X.SX32 R41, R146, R68, 0x1, P5 ;  /* 0x0000004492297211 */ /* 0x001fe400028f0eff */
[----:B------:R-:W-:-:S04]  /*33230*/  LEA R42, P5, R148, R73, 0x1 ;  /* 0x00000049942a7211 */ /* 0x000fc800078a08ff */
[----:B------:R-:W-:Y:S02]  /*33240*/  LEA.HI.X.SX32 R43, R148, R68, 0x1, P5 ;  /* 0x00000044942b7211 */ /* 0x000fe400028f0eff */
[C---:B------:R-:W-:Y:S01]  /*33250*/  ISETP.LT.AND P5, PT, R149.reuse, UR11, !P0 ;  /* 0x0000000b95007c0c */ /* 0x040fe2000c7a1270 */
[----:B------:R-:W-:Y:S01]  /*33260*/  IMAD R149, R149, R2, RZ ;  /* 0x0000000295957224 */ /* 0x000fe200078e02ff */
[----:B------:R-:W-:Y:S01]  /*33270*/  LEA.HI.X.SX32 R21, R147, R68, 0x1, P2 ;  /* 0x0000004493157211 */ /* 0x000fe200010f0eff */
[----:B------:R-:W-:Y:S01]  /*33280*/  @P3 STG.E.U16 desc[UR24][R40.64], R22 ;  /* 0x0000001628003986 */ /* 0x000fe2000c101518 */
[C---:B------:R-:W-:Y:S01]  /*33290*/  ISETP.LT.AND P2, PT, R150.reuse, UR11, !P0 ;  /* 0x0000000b96007c0c */ /* 0x040fe2000c741270 */
[----:B------:R-:W-:Y:S01]  /*332a0*/  IMAD R150, R150, R2, RZ ;  /* 0x0000000296967224 */ /* 0x000fe200078e02ff */
[----:B------:R-:W-:Y:S01]  /*332b0*/  LEA R44, P3, R149, R73, 0x1 ;  /* 0x00000049952c7211 */ /* 0x000fe200078608ff */
[----:B------:R0:W-:Y:S01]  /*332c0*/  @P1 STG.E.U16 desc[UR24][R20.64], R0 ;  /* 0x0000000014001986 */ /* 0x0001e2000c101518 */
[----:B------:R-:W-:-:S02]  /*332d0*/  ISETP.LT.AND P1, PT, R151, UR11, !P0 ;  /* 0x0000000b97007c0c */ /* 0x000fc4000c721270 */
[----:B------:R-:W-:Y:S01]  /*332e0*/  LEA.HI.X.SX32 R45, R149, R68, 0x1, P3 ;  /* 0x00000044952d7211 */ /* 0x000fe200018f0eff */
[----:B------:R1:W-:Y:S01]  /*332f0*/  @P4 STG.E.U16 desc[UR24][R42.64], R23 ;  /* 0x000000172a004986 */ /* 0x0003e2000c101518 */
[----:B------:R-:W-:Y:S01]  /*33300*/  ISETP.LT.AND P3, PT, R152, UR4, !P0 ;  /* 0x0000000498007c0c */ /* 0x000fe2000c761270 */
[-C--:B------:R-:W-:Y:S01]  /*33310*/  IMAD R151, R151, R2.reuse, RZ ;  /* 0x0000000297977224 */ /* 0x080fe200078e02ff */
[----:B------:R-:W3:Y:S01]  /*33320*/  LDCU UR4, c[0x0][0x39c] ;  /* 0x00007380ff0477ac */ /* 0x000ee20008000800 */
[----:B0-----:R-:W-:Y:S02]  /*33330*/  PRMT R21, R23, 0x7632, R21 ;  /* 0x0000763217157816 */ /* 0x001fe40000000015 */
[-C--:B------:R-:W-:Y:S01]  /*33340*/  LEA R20, P4, R150, R73.reuse, 0x1 ;  /* 0x0000004996147211 */ /* 0x080fe200078808ff */
[----:B------:R-:W-:Y:S01]  /*33350*/  IMAD R152, R152, R2, RZ ;  /* 0x0000000298987224 */ /* 0x000fe200078e02ff */
[----:B------:R-:W-:Y:S01]  /*33360*/  PRMT R0, R36, 0x7632, R0 ;  /* 0x0000763224007816 */ /* 0x000fe20000000000 */
[----:B------:R0:W-:Y:S01]  /*33370*/  @P5 STG.E.U16 desc[UR24][R44.64], R21 ;  /* 0x000000152c005986 */ /* 0x0001e2000c101518 */
[----:B------:R-:W-:-:S02]  /*33380*/  LEA R22, P5, R151, R73, 0x1 ;  /* 0x0000004997167211 */ /* 0x000fc400078a08ff */
[----:B------:R-:W-:Y:S01]  /*33390*/  LEA R40, P6, R152, R73, 0x1 ;  /* 0x0000004998287211 */ /* 0x000fe200078c08ff */
[----:B-1----:R-:W2:Y:S01]  /*333a0*/  LDL.LU R43, [R1+0x14] ;  /* 0x00001400012b7983 */ /* 0x002ea20000300800 */
[-C--:B------:R-:W-:Y:S02]  /*333b0*/  LEA.HI.X.SX32 R23, R151, R68.reuse, 0x1, P5 ;  /* 0x0000004497177211 */ /* 0x080fe400028f0eff */
[----:B0-----:R-:W-:Y:S01]  /*333c0*/  LEA.HI.X.SX32 R21, R150, R68, 0x1, P4 ;  /* 0x0000004496157211 */ /* 0x001fe200020f0eff */
[----:B------:R-:W2:Y:S04]  /*333d0*/  LDL.LU R42, [R1+0x18] ;  /* 0x00001800012a7983 */ /* 0x000ea80000300800 */
[----:B------:R0:W-:Y:S01]  /*333e0*/  @P2 STG.E.U16 desc[UR24][R20.64], R36 ;  /* 0x0000002414002986 */ /* 0x0001e2000c101518 */
[C---:B---3--:R-:W-:Y:S01]  /*333f0*/  ISETP.LT.AND P2, PT, R153.reuse, UR5, !P0 ;  /* 0x0000000599007c0c */ /* 0x048fe2000c741270 */
[----:B------:R-:W-:Y:S01]  /*33400*/  IMAD R153, R153, R2, RZ ;  /* 0x0000000299997224 */ /* 0x000fe200078e02ff */
[----:B------:R-:W-:Y:S01]  /*33410*/  LEA.HI.X.SX32 R41, R152, R68, 0x1, P6 ;  /* 0x0000004498297211 */ /* 0x000fe200030f0eff */
[----:B------:R-:W-:Y:S01]  /*33420*/  @P1 STG.E.U16 desc[UR24][R22.64], R0 ;  /* 0x0000000016001986 */ /* 0x000fe2000c101518 */
[----:B------:R-:W-:Y:S01]  /*33430*/  ISETP.LT.AND P4, PT, R155, UR4, !P0 ;  /* 0x000000049b007c0c */ /* 0x000fe2000c781270 */
[----:B------:R-:W1:Y:S02]  /*33440*/  LDCU UR5, c[0x0][0x39c] ;  /* 0x00007380ff0577ac */ /* 0x000e640008000800 */
[----:B------:R3:W-:Y:S01]  /*33450*/  @P3 STG.E.U16 desc[UR24][R40.64], R37 ;  /* 0x0000002528003986 */ /* 0x0007e2000c101518 */
[----:B----4-:R-:W-:-:S02]  /*33460*/  ISETP.LT.AND P3, PT, R154, UR6, !P0 ;  /* 0x000000069a007c0c */ /* 0x010fc4000c761270 */
[-C--:B0-----:R-:W-:Y:S01]  /*33470*/  LEA R20, P1, R153, R73.reuse, 0x1 ;  /* 0x0000004999147211 */ /* 0x081fe200078208ff */
[-C--:B------:R-:W-:Y:S01]  /*33480*/  IMAD R154, R154, R2.reuse, RZ ;  /* 0x000000029a9a7224 */ /* 0x080fe200078e02ff */
[----:B------:R-:W0:Y:S01]  /*33490*/  LDCU UR4, c[0x0][0x39c] ;  /* 0x00007380ff0477ac */ /* 0x000e220008000800 */
[----:B------:R-:W-:Y:S01]  /*334a0*/  IMAD R155, R155, R2, RZ ;  /* 0x000000029b9b7224 */ /* 0x000fe200078e02ff */
[----:B------:R-:W-:Y:S02]  /*334b0*/  LEA.HI.X.SX32 R21, R153, R68, 0x1, P1 ;  /* 0x0000004499157211 */ /* 0x000fe400008f0eff */
[C---:B------:R-:W-:Y:S01]  /*334c0*/  ISETP.LT.AND P1, PT, R156.reuse, UR8, !P0 ;  /* 0x000000089c007c0c */ /* 0x040fe2000c721270 */
[----:B------:R-:W-:Y:S01]  /*334d0*/  IMAD R156, R156, R2, RZ ;  /* 0x000000029c9c7224 */ /* 0x000fe200078e02ff */
[----:B---3--:R-:W-:Y:S01]  /*334e0*/  PRMT R41, R37, 0x7632, R41 ;  /* 0x0000763225297816 */ /* 0x008fe20000000029 */
[----:B------:R-:W3:Y:S01]  /*334f0*/  LDCU UR6, c[0x0][0x39c] ;  /* 0x00007380ff0677ac */ /* 0x000ee20008000800 */
[----:B------:R-:W-:-:S02]  /*33500*/  LEA R22, P5, R154, R73, 0x1 ;  /* 0x000000499a167211 */ /* 0x000fc400078a08ff */
[CC--:B------:R-:W-:Y:S01]  /*33510*/  LEA R36, P6, R155.reuse, R73.reuse, 0x1 ;  /* 0x000000499b247211 */ /* 0x0c0fe200078c08ff */
[----:B------:R4:W-:Y:S01]  /*33520*/  @P2 STG.E.U16 desc[UR24][R20.64], R41 ;  /* 0x0000002914002986 */ /* 0x0009e2000c101518 */
[----:B------:R-:W-:Y:S01]  /*33530*/  LEA R40, P2, R156, R73, 0x1 ;  /* 0x000000499c287211 */ /* 0x000fe200078408ff */
[----:B------:R-:W0:Y:S01]  /*33540*/  LDCU UR8, c[0x0][0x39c] ;  /* 0x00007380ff0877ac */ /* 0x000e220008000800 */
[-C--:B------:R-:W-:Y:S02]  /*33550*/  LEA.HI.X.SX32 R23, R154, R68.reuse, 0x1, P5 ;  /* 0x000000449a177211 */ /* 0x080fe400028f0eff */
[-C--:B------:R-:W-:Y:S02]  /*33560*/  LEA.HI.X.SX32 R37, R155, R68.reuse, 0x1, P6 ;  /* 0x000000449b257211 */ /* 0x080fe400030f0eff */
[----:B------:R-:W-:Y:S01]  /*33570*/  PRMT R0, R38, 0x7632, R0 ;  /* 0x0000763226007816 */ /* 0x000fe20000000000 */
[----:B------:R-:W-:Y:S01]  /*33580*/  @P3 STG.E.U16 desc[UR24][R22.64], R38 ;  /* 0x0000002616003986 */ /* 0x000fe2000c101518 */
[----:B----4-:R-:W-:-:S03]  /*33590*/  LEA.HI.X.SX32 R41, R156, R68, 0x1, P2 ;  /* 0x000000449c297211 */ /* 0x010fc600010f0eff */
[----:B------:R-:W-:Y:S04]  /*335a0*/  @P4 STG.E.U16 desc[UR24][R36.64], R0 ;  /* 0x0000000024004986 */ /* 0x000fe8000c101518 */
[----:B------:R4:W-:Y:S04]  /*335b0*/  @P1 STG.E.U16 desc[UR24][R40.64], R39 ;  /* 0x0000002728001986 */ /* 0x0009e8000c101518 */
[----:B----4-:R-:W4:Y:S01]  /*335c0*/  LDL.LU R41, [R1+0x1c] ;  /* 0x00001c0001297983 */ /* 0x010f220000300800 */
[C---:B------:R-:W-:Y:S01]  /*335d0*/  ISETP.LT.AND P2, PT, R157.reuse, UR9, !P0 ;  /* 0x000000099d007c0c */ /* 0x040fe2000c741270 */
[-C--:B------:R-:W-:Y:S01]  /*335e0*/  IMAD R157, R157, R2.reuse, RZ ;  /* 0x000000029d9d7224 */ /* 0x080fe200078e02ff */
[----:B------:R-:W-:Y:S01]  /*335f0*/  PRMT R23, R39, 0x7632, R23 ;  /* 0x0000763227177816 */ /* 0x000fe20000000017 */
[----:B------:R-:W3:Y:S01]  /*33600*/  LDCU UR9, c[0x0][0x39c] ;  /* 0x00007380ff0977ac */ /* 0x000ee20008000800 */
[C---:B-----5:R-:W-:Y:S01]  /*33610*/  ISETP.LT.AND P4, PT, R158.reuse, UR10, !P0 ;  /* 0x0000000a9e007c0c */ /* 0x060fe2000c781270 */
[----:B------:R-:W5:Y:S01]  /*33620*/  LDL.LU R45, [R1+0x20] ;  /* 0x00002000012d7983 */ /* 0x000f620000300800 */
[-C--:B------:R-:W-:Y:S01]  /*33630*/  LEA R20, P1, R157, R73.reuse, 0x1 ;  /* 0x000000499d147211 */ /* 0x080fe200078208ff */
[-C--:B------:R-:W-:Y:S01]  /*33640*/  IMAD R158, R158, R2.reuse, RZ ;  /* 0x000000029e9e7224 */ /* 0x080fe200078e02ff */
[C---:B-1----:R-:W-:Y:S01]  /*33650*/  ISETP.LT.AND P3, PT, R159.reuse, UR5, !P0 ;  /* 0x000000059f007c0c */ /* 0x042fe2000c761270 */
[----:B------:R-:W-:Y:S01]  /*33660*/  IMAD R159, R159, R2, RZ ;  /* 0x000000029f9f7224 */ /* 0x000fe200078e02ff */
[----:B------:R-:W-:Y:S01]  /*33670*/  LEA.HI.X.SX32 R21, R157, R68, 0x1, P1 ;  /* 0x000000449d157211 */ /* 0x000fe200008f0eff */
[----:B------:R-:W1:Y:S01]  /*33680*/  LDCU UR5, c[0x0][0x39c] ;  /* 0x00007380ff0577ac */ /* 0x000e620008000800 */
[----:B0-----:R-:W-:Y:S01]  /*33690*/  ISETP.LT.AND P1, PT, R160, UR4, !P0 ;  /* 0x00000004a0007c0c */ /* 0x001fe2000c721270 */
[----:B------:R-:W5:Y:S01]  /*336a0*/  LDL.LU R44, [R1+0x24] ;  /* 0x00002400012c7983 */ /* 0x000f620000300800 */
[----:B------:R-:W0:Y:S01]  /*336b0*/  LDCU UR4, c[0x0][0x39c] ;  /* 0x00007380ff0477ac */ /* 0x000e220008000800 */
[----:B------:R-:W-:-:S02]  /*336c0*/  LEA R22, P5, R158, R73, 0x1 ;  /* 0x000000499e167211 */ /* 0x000fc400078a08ff */
[----:B------:R1:W-:Y:S01]  /*336d0*/  @P2 STG.E.U16 desc[UR24][R20.64], R23 ;  /* 0x0000001714002986 */ /* 0x0003e2000c101518 */
[C---:B------:R-:W-:Y:S01]  /*336e0*/  LEA R36, P2, R159.reuse, R73, 0x1 ;  /* 0x000000499f247211 */ /* 0x040fe200078408ff */
[----:B------:R-:W-:Y:S01]  /*336f0*/  IMAD R160, R160, R2, RZ ;  /* 0x00000002a0a07224 */ /* 0x000fe200078e02ff */
[----:B------:R-:W-:Y:S01]  /*33700*/  PRMT R0, R48, 0x7632, R0 ;  /* 0x0000763230007816 */ /* 0x000fe20000000000 */
[----:B------:R-:W0:Y:S01]  /*33710*/  LDCU UR10, c[0x0][0x39c] ;  /* 0x00007380ff0a77ac */ /* 0x000e220008000800 */
[----:B------:R-:W-:Y:S02]  /*33720*/  LEA.HI.X.SX32 R37, R159, R68, 0x1, P2 ;  /* 0x000000449f257211 */ /* 0x000fe400010f0eff */
[C---:B---3--:R-:W-:Y:S01]  /*33730*/  ISETP.LT.AND P2, PT, R161.reuse, UR6, !P0 ;  /* 0x00000006a1007c0c */ /* 0x048fe2000c741270 */
[----:B------:R-:W-:Y:S01]  /*33740*/  IMAD R161, R161, R2, RZ ;  /* 0x00000002a1a17224 */ /* 0x000fe200078e02ff */
[----:B------:R-:W3:Y:S01]  /*33750*/  LDCU UR6, c[0x0][0x39c] ;  /* 0x00007380ff0677ac */ /* 0x000ee20008000800 */
[----:B-1----:R-:W-:-:S02]  /*33760*/  LEA.HI.X.SX32 R23, R158, R68, 0x1, P5 ;  /* 0x000000449e177211 */ /* 0x002fc400028f0eff */
[----:B------:R-:W-:-:S03]  /*33770*/  LEA R38, P5, R160, R73, 0x1 ;  /* 0x00000049a0267211 */ /* 0x000fc600078a08ff */
[----:B------:R1:W-:Y:S01]  /*33780*/  @P4 STG.E.U16 desc[UR24][R22.64], R48 ;  /* 0x0000003016004986 */ /* 0x0003e2000c101518 */
[----:B------:R-:W-:-:S03]  /*33790*/  LEA R20, P4, R161, R73, 0x1 ;  /* 0x00000049a1147211 */ /* 0x000fc600078808ff */
[----:B------:R3:W-:Y:S01]  /*337a0*/  @P3 STG.E.U16 desc[UR24][R36.64], R0 ;  /* 0x0000000024003986 */ /* 0x0007e2000c101518 */
[C---:B------:R-:W-:Y:S01]  /*337b0*/  ISETP.LT.AND P3, PT, R162.reuse, UR8, !P0 ;  /* 0x00000008a2007c0c */ /* 0x040fe2000c761270 */
[----:B------:R-:W-:Y:S01]  /*337c0*/  IMAD R162, R162, R2, RZ ;  /* 0x00000002a2a27224 */ /* 0x000fe200078e02ff */
[-C--:B------:R-:W-:Y:S01]  /*337d0*/  LEA.HI.X.SX32 R39, R160, R68.reuse, 0x1, P5 ;  /* 0x00000044a0277211 */ /* 0x080fe200028f0eff */
[----:B------:R-:W2:Y:S01]  /*337e0*/  LDCU UR8, c[0x0][0x39c] ;  /* 0x00007380ff0877ac */ /* 0x000ea20008000800 */
[----:B------:R-:W-:Y:S02]  /*337f0*/  LEA.HI.X.SX32 R21, R161, R68, 0x1, P4 ;  /* 0x00000044a1157211 */ /* 0x000fe400020f0eff */
[C---:B0-----:R-:W-:Y:S02]  /*33800*/  ISETP.LT.AND P4, PT, R164.reuse, UR4, !P0 ;  /* 0x00000004a4007c0c */ /* 0x041fe4000c781270 */
[----:B-1----:R-:W-:Y:S01]  /*33810*/  PRMT R23, R49, 0x7632, R23 ;  /* 0x0000763231177816 */ /* 0x002fe20000000017 */
[-C--:B------:R-:W-:Y:S01]  /*33820*/  IMAD R164, R164, R2.reuse, RZ ;  /* 0x00000002a4a47224 */ /* 0x080fe200078e02ff */
[CC--:B------:R-:W-:Y:S01]  /*33830*/  LEA R22, P5, R162.reuse, R73.reuse, 0x1 ;  /* 0x00000049a2167211 */ /* 0x0c0fe200078a08ff */
[----:B------:R-:W-:Y:S01]  /*33840*/  @P1 STG.E.U16 desc[UR24][R38.64], R49 ;  /* 0x0000003126001986 */ /* 0x000fe2000c101518 */
[C---:B------:R-:W-:Y:S01]  /*33850*/  ISETP.LT.AND P1, PT, R163.reuse, UR9, !P0 ;  /* 0x00000009a3007c0c */ /* 0x040fe2000c721270 */
[-C--:B------:R-:W-:Y:S01]  /*33860*/  IMAD R163, R163, R2.reuse, RZ ;  /* 0x00000002a3a37224 */ /* 0x080fe200078e02ff */
[----:B------:R-:W0:Y:S01]  /*33870*/  LDCU UR4, c[0x0][0x39c] ;  /* 0x00007380ff0477ac */ /* 0x000e220008000800 */
[----:B------:R1:W-:Y:S03]  /*33880*/  @P2 STG.E.U16 desc[UR24][R20.64], R23 ;  /* 0x0000001714002986 */ /* 0x0003e6000c101518 */
[----:B---3--:R-:W-:Y:S01]  /*33890*/  LEA R36, P2, R163, R73, 0x1 ;  /* 0x00000049a3247211 */ /* 0x008fe200078408ff */
[----:B--2---:R-:W-:Y:S01]  /*338a0*/  IMAD R0, R75, R2, RZ ;  /* 0x000000024b007224 */ /* 0x004fe200078e02ff */
[----:B------:R-:W4:Y:S01]  /*338b0*/  LDCU UR9, c[0x0][0x39c] ;  /* 0x00007380ff0977ac */ /* 0x000f220008000800 */
[----:B-1----:R-:W-:-:S02]  /*338c0*/  LEA.HI.X.SX32 R23, R162, R68, 0x1, P5 ;  /* 0x00000044a2177211 */ /* 0x002fc400028f0eff */
[----:B------:R-:W-:-:S04]  /*338d0*/  LEA R38, P5, R164, R73, 0x1 ;  /* 0x00000049a4267211 */ /* 0x000fc800078a08ff */
[----:B------:R-:W-:Y:S02]  /*338e0*/  LEA.HI.X.SX32 R39, R164, R68, 0x1, P5 ;  /* 0x00000044a4277211 */ /* 0x000fe400028f0eff */
[C---:B------:R-:W-:Y:S01]  /*338f0*/  ISETP.LT.AND P5, PT, R165.reuse, UR5, !P0 ;  /* 0x00000005a5007c0c */ /* 0x040fe2000c7a1270 */
[----:B------:R-:W-:Y:S01]  /*33900*/  IMAD R165, R165, R2, RZ ;  /* 0x00000002a5a57224 */ /* 0x000fe200078e02ff */
[----:B------:R-:W-:Y:S01]  /*33910*/  LEA.HI.X.SX32 R37, R163, R68, 0x1, P2 ;  /* 0x00000044a3257211 */ /* 0x000fe200010f0eff */
[----:B------:R-:W1:Y:S01]  /*33920*/  LDCU UR5, c[0x0][0x39c] ;  /* 0x00007380ff0577ac */ /* 0x000e620008000800 */
[----:B------:R-:W-:Y:S01]  /*33930*/  PRMT R21, R50, 0x7632, R21 ;  /* 0x0000763232157816 */ /* 0x000fe20000000015 */
[----:B------:R2:W-:Y:S01]  /*33940*/  @P3 STG.E.U16 desc[UR24][R22.64], R50 ;  /* 0x0000003216003986 */ /* 0x0005e2000c101518 */
[----:B------:R-:W-:-:S03]  /*33950*/  LEA R20, P2, R165, R73, 0x1 ;  /* 0x00000049a5147211 */ /* 0x000fc600078408ff */
[----:B------:R3:W-:Y:S01]  /*33960*/  @P1 STG.E.U16 desc[UR24][R36.64], R21 ;  /* 0x0000001524001986 */ /* 0x0007e2000c101518 */
[----:B------:R-:W-:Y:S01]  /*33970*/  ISETP.LT.AND P1, PT, R75, UR6, !P0 ;  /* 0x000000064b007c0c */ /* 0x000fe2000c721270 */
[----:B------:R-:W1:Y:S02]  /*33980*/  LDCU UR6, c[0x0][0x39c] ;  /* 0x00007380ff0677ac */ /* 0x000e640008000800 */
[----:B------:R-:W-:Y:S01]  /*33990*/  @P4 STG.E.U16 desc[UR24][R38.64], R51 ;  /* 0x0000003326004986 */ /* 0x000fe2000c101518 */
[----:B--2---:R-:W-:Y:S02]  /*339a0*/  PRMT R23, R51, 0x7632, R23 ;  /* 0x0000763233177816 */ /* 0x004fe40000000017 */
[----:B------:R-:W-:Y:S02]  /*339b0*/  LEA R22, P3, R0, R73, 0x1 ;  /* 0x0000004900167211 */ /* 0x000fe400078608ff */
[----:B---3--:R-:W-:Y:S02]  /*339c0*/  LEA.HI.X.SX32 R21, R165, R68, 0x1, P2 ;  /* 0x00000044a5157211 */ /* 0x008fe400010f0eff */
[C---:B0-----:R-:W-:Y:S01]  /*339d0*/  ISETP.LT.AND P2, PT, R74.reuse, UR4, !P0 ;  /* 0x000000044a007c0c */ /* 0x041fe2000c741270 */
[----:B------:R-:W0:Y:S02]  /*339e0*/  LDCU UR4, c[0x0][0x39c] ;  /* 0x00007380ff0477ac */ /* 0x000e240008000800 */
[----:B------:R2:W-:Y:S01]  /*339f0*/  @P5 STG.E.U16 desc[UR24][R20.64], R23 ;  /* 0x0000001714005986 */ /* 0x0005e2000c101518 */
[----:B------:R-:W-:-:S05]  /*33a00*/  IMAD R37, R74, R2, RZ ;  /* 0x000000024a257224 */ /* 0x000fca00078e02ff */
[-C--:B------:R-:W-:Y:S02]  /*33a10*/  LEA R36, P4, R37, R73.reuse, 0x1 ;  /* 0x0000004925247211 */ /* 0x080fe400078808ff */
[----:B--2---:R-:W-:Y:S01]  /*33a20*/  LEA.HI.X.SX32 R23, R0, R68, 0x1, P3 ;  /* 0x0000004400177211 */ /* 0x004fe200018f0eff */
[C---:B------:R-:W-:Y:S01]  /*33a30*/  IMAD R0, R71.reuse, R2, RZ ;  /* 0x0000000247007224 */ /* 0x040fe200078e02ff */
[----:B-1----:R-:W-:Y:S01]  /*33a40*/  ISETP.LT.AND P3, PT, R71, UR5, !P0 ;  /* 0x0000000547007c0c */ /* 0x002fe2000c761270 */
[----:B------:R-:W1:Y:S02]  /*33a50*/  LDCU UR5, c[0x0][0x39c] ;  /* 0x00007380ff0577ac */ /* 0x000e640008000800 */
[----:B------:R2:W-:Y:S01]  /*33a60*/  @P1 STG.E.U16 desc[UR24][R22.64], R52 ;  /* 0x0000003416001986 */ /* 0x0005e2000c101518 */
[----:B------:R-:W-:Y:S02]  /*33a70*/  LEA R38, P1, R0, R73, 0x1 ;  /* 0x0000004900267211 */ /* 0x000fe400078208ff */
[----:B------:R-:W-:-:S02]  /*33a80*/  LEA.HI.X.SX32 R37, R37, R68, 0x1, P4 ;  /* 0x0000004425257211 */ /* 0x000fc400020f0eff */
[----:B------:R-:W-:Y:S02]  /*33a90*/  PRMT R21, R52, 0x7632, R21 ;  /* 0x0000763234157816 */ /* 0x000fe40000000015 */
[----:B------:R-:W-:Y:S01]  /*33aa0*/  LEA.HI.X.SX32 R39, R0, R68, 0x1, P1 ;  /* 0x0000004400277211 */ /* 0x000fe200008f0eff */
[CC--:B------:R-:W-:Y:S01]  /*33ab0*/  IMAD R0, R70.reuse, R2.reuse, RZ ;  /* 0x0000000246007224 */ /* 0x0c0fe200078e02ff */
[----:B------:R-:W-:Y:S01]  /*33ac0*/  ISETP.LT.AND P4, PT, R70, UR8, !P0 ;  /* 0x0000000846007c0c */ /* 0x000fe2000c781270 */
[----:B------:R3:W-:Y:S01]  /*33ad0*/  @P2 STG.E.U16 desc[UR24][R36.64], R21 ;  /* 0x0000001524002986 */ /* 0x0007e2000c101518 */
[C---:B------:R-:W-:Y:S01]  /*33ae0*/  IMAD R40, R69.reuse, R2, RZ ;  /* 0x0000000245287224 */ /* 0x040fe200078e02ff */
[----:B0-----:R-:W-:Y:S01]  /*33af0*/  ISETP.LT.AND P1, PT, R69, UR4, !P0 ;  /* 0x0000000445007c0c */ /* 0x001fe2000c721270 */
[----:B------:R-:W0:Y:S01]  /*33b00*/  LDCU UR4, c[0x0][0x39c] ;  /* 0x00007380ff0477ac */ /* 0x000e220008000800 */
[-C--:B------:R-:W-:Y:S01]  /*33b10*/  LEA R20, P2, R0, R73.reuse, 0x1 ;  /* 0x0000004900147211 */ /* 0x080fe200078408ff */
[----:B------:R-:W-:Y:S01]  /*33b20*/  @P3 STG.E.U16 desc[UR24][R38.64], R53 ;  /* 0x0000003526003986 */ /* 0x000fe2000c101518 */
[----:B--2---:R-:W-:Y:S01]  /*33b30*/  LEA R22, P3, R40, R73, 0x1 ;  /* 0x0000004928167211 */ /* 0x004fe200078608ff */
[----:B------:R-:W2:Y:S01]  /*33b40*/  LDCU UR8, c[0x0][0x39c] ;  /* 0x00007380ff0877ac */ /* 0x000ea20008000800 */
[----:B---3--:R-:W-:-:S02]  /*33b50*/  LEA.HI.X.SX32 R21, R0, R68, 0x1, P2 ;  /* 0x0000004400157211 */ /* 0x008fc400010f0eff */
[----:B------:R-:W-:Y:S02]  /*33b60*/  PRMT R37, R53, 0x7632, R37 ;  /* 0x0000763235257816 */ /* 0x000fe40000000025 */
[----:B------:R-:W-:-:S03]  /*33b70*/  LEA.HI.X.SX32 R23, R40, R68, 0x1, P3 ;  /* 0x0000004428177211 */ /* 0x000fc600018f0eff */
[----:B------:R3:W-:Y:S04]  /*33b80*/  @P4 STG.E.U16 desc[UR24][R20.64], R37 ;  /* 0x0000002514004986 */ /* 0x0007e8000c101518 */
[----:B------:R0:W-:Y:S01]  /*33b90*/  @P1 STG.E.U16 desc[UR24][R22.64], R54 ;  /* 0x0000003616001986 */ /* 0x0001e2000c101518 */
[C---:B------:R-:W-:Y:S01]  /*33ba0*/  IMAD R0, R43.reuse, R2, RZ ;  /* 0x000000022b007224 */ /* 0x040fe200078e02ff */
[----:B------:R-:W-:Y:S01]  /*33bb0*/  ISETP.LT.AND P5, PT, R43, UR6, !P0 ;  /* 0x000000062b007c0c */ /* 0x000fe2000c7a1270 */
[----:B------:R-:W0:Y:S01]  /*33bc0*/  LDCU UR6, c[0x0][0x39c] ;  /* 0x00007380ff0677ac */ /* 0x000e220008000800 */
[----:B------:R-:W2:Y:S02]  /*33bd0*/  LDL.LU R43, [R1+0x28] ;  /* 0x00002800012b7983 */ /* 0x000ea40000300800 */
[----:B------:R-:W-:-:S04]  /*33be0*/  LEA R36, P2, R0, R73, 0x1 ;  /* 0x0000004900247211 */ /* 0x000fc800078408ff */
[----:B---3--:R-:W-:Y:S01]  /*33bf0*/  LEA.HI.X.SX32 R37, R0, R68, 0x1, P2 ;  /* 0x0000004400257211 */ /* 0x008fe200010f0eff */
[CC--:B------:R-:W-:Y:S01]  /*33c00*/  IMAD R0, R42.reuse, R2.reuse, RZ ;  /* 0x000000022a007224 */ /* 0x0c0fe200078e02ff */
[----:B-1----:R-:W-:Y:S01]  /*33c10*/  ISETP.LT.AND P1, PT, R42, UR5, !P0 ;  /* 0x000000052a007c0c */ /* 0x002fe2000c721270 */
[----:B------:R-:W1:Y:S01]  /*33c20*/  LDCU UR5, c[0x0][0x39c] ;  /* 0x00007380ff0577ac */ /* 0x000e620008000800 */
[----:B------:R-:W3:Y:S01]  /*33c30*/  LDL.LU R42, [R1+0x2c] ;  /* 0x00002c00012a7983 */ /* 0x000ee20000300800 */
[C---:B----4-:R-:W-:Y:S01]  /*33c40*/  ISETP.LT.AND P2, PT, R41.reuse, UR9, !P0 ;  /* 0x0000000929007c0c */ /* 0x050fe2000c741270 */
[-C--:B------:R-:W-:Y:S01]  /*33c50*/  IMAD R38, R41, R2.reuse, RZ ;  /* 0x0000000229267224 */ /* 0x080fe200078e02ff */
[----:B------:R-:W-:Y:S01]  /*33c60*/  PRMT R21, R54, 0x7632, R21 ;  /* 0x0000763236157816 */ /* 0x000fe20000000015 */
[----:B------:R-:W1:Y:S01]  /*33c70*/  LDL.LU R41, [R1+0x30] ;  /* 0x0000300001297983 */ /* 0x000e620000300800 */
[----:B-----5:R-:W-:-:S03]  /*33c80*/  IMAD R39, R45, R2, RZ ;  /* 0x000000022d277224 */ /* 0x020fc600078e02ff */
[----:B------:R4:W-:Y:S01]  /*33c90*/  @P5 STG.E.U16 desc[UR24][R36.64], R21 ;  /* 0x0000001524005986 */ /* 0x0009e2000c101518 */
[-C--:B------:R-:W-:Y:S01]  /*33ca0*/  LEA R20, P5, R0, R73.reuse, 0x1 ;  /* 0x0000004900147211 */ /* 0x080fe200078a08ff */
[----:B------:R-:W5:Y:S01]  /*33cb0*/  LDCU UR9, c[0x0][0x39c] ;  /* 0x00007380ff0977ac */ /* 0x000f620008000800 */
[CC--:B0-----:R-:W-:Y:S02]  /*33cc0*/  LEA R22, P4, R38.reuse, R73.reuse, 0x1 ;  /* 0x0000004926167211 */ /* 0x0c1fe400078808ff */
[----:B------:R-:W-:Y:S01]  /*33cd0*/  ISETP.LT.AND P3, PT, R45, UR4, !P0 ;  /* 0x000000042d007c0c */ /* 0x000fe2000c761270 */
[----:B------:R-:W0:Y:S01]  /*33ce0*/  LDCU UR4, c[0x0][0x39c] ;  /* 0x00007380ff0477ac */ /* 0x000e220008000800 */
[-C--:B------:R-:W-:Y:S02]  /*33cf0*/  LEA.HI.X.SX32 R23, R38, R68.reuse, 0x1, P4 ;  /* 0x0000004426177211 */ /* 0x080fe400020f0eff */
[----:B----4-:R-:W-:Y:S01]  /*33d00*/  LEA.HI.X.SX32 R21, R0, R68, 0x1, P5 ;  /* 0x0000004400157211 */ /* 0x010fe200028f0eff */
[C---:B------:R-:W-:Y:S01]  /*33d10*/  IMAD R0, R44.reuse, R2, RZ ;  /* 0x000000022c007224 */ /* 0x040fe200078e02ff */
[----:B------:R-:W-:Y:S01]  /*33d20*/  ISETP.LT.AND P5, PT, R44, UR6, !P0 ;  /* 0x000000062c007c0c */ /* 0x000fe2000c7a1270 */
[----:B------:R-:W4:Y:S01]  /*33d30*/  LDCU UR6, c[0x0][0x39c] ;  /* 0x00007380ff0677ac */ /* 0x000f220008000800 */
[----:B------:R-:W4:Y:S01]  /*33d40*/  LDL.LU R44, [R1+0x34] ;  /* 0x00003400012c7983 */ /* 0x000f220000300800 */
[----:B------:R-:W-:-:S03]  /*33d50*/  LEA R36, P6, R39, R73, 0x1 ;  /* 0x0000004927247211 */ /* 0x000fc600078c08ff */
[----:B------:R0:W-:Y:S01]  /*33d60*/  @P1 STG.E.U16 desc[UR24][R20.64], R55 ;  /* 0x0000003714001986 */ /* 0x0001e2000c101518 */
[C---:B------:R-:W-:Y:S02]  /*33d70*/  LEA R38, P1, R0.reuse, R73, 0x1 ;  /* 0x0000004900267211 */ /* 0x040fe400078208ff */
[----:B------:R-:W-:Y:S01]  /*33d80*/  PRMT R40, R55, 0x7632, R40 ;  /* 0x0000763237287816 */ /* 0x000fe20000000028 */
[----:B------:R-:W5:Y:S01]  /*33d90*/  LDL.LU R46, [R1+0x38] ;  /* 0x00003800012e7983 */ /* 0x000f620000300800 */
[-C--:B------:R-:W-:Y:S02]  /*33da0*/  LEA.HI.X.SX32 R37, R39, R68.reuse, 0x1, P6 ;  /* 0x0000004427257211 */ /* 0x080fe400030f0eff */
[----:B------:R-:W-:Y:S01]  /*33db0*/  LEA.HI.X.SX32 R39, R0, R68, 0x1, P1 ;  /* 0x0000004400277211 */ /* 0x000fe200008f0eff */
[----:B------:R2:W-:Y:S04]  /*33dc0*/  @P2 STG.E.U16 desc[UR24][R22.64], R40 ;  /* 0x0000002816002986 */ /* 0x0005e8000c101518 */
[----:B------:R1:W-:Y:S01]  /*33dd0*/  @P3 STG.E.U16 desc[UR24][R36.64], R28 ;  /* 0x0000001c24003986 */ /* 0x0003e2000c101518 */
[----:B0-----:R-:W-:-:S02]  /*33de0*/  PRMT R21, R28, 0x7632, R21 ;  /* 0x000076321c157816 */ /* 0x001fc40000000015 */
[C---:B--2---:R-:W-:Y:S01]  /*33df0*/  ISETP.LT.AND P4, PT, R43.reuse, UR8, !P0 ;  /* 0x000000082b007c0c */ /* 0x044fe2000c781270 */
[-C--:B------:R-:W-:Y:S01]  /*33e00*/  IMAD R0, R43, R2.reuse, RZ ;  /* 0x000000022b007224 */ /* 0x080fe200078e02ff */
[----:B------:R-:W0:Y:S01]  /*33e10*/  LDCU UR8, c[0x0][0x39c] ;  /* 0x00007380ff0877ac */ /* 0x000e220008000800 */
[----:B------:R-:W0:Y:S01]  /*33e20*/  LDL.LU R43, [R1+0x3c] ;  /* 0x00003c00012b7983 */ /* 0x000e220000300800 */
[C---:B---3--:R-:W-:Y:S01]  /*33e30*/  ISETP.LT.AND P3, PT, R42.reuse, UR10, !P0 ;  /* 0x0000000a2a007c0c */ /* 0x048fe2000c761270 */
[-C--:B------:R-:W-:Y:S01]  /*33e40*/  IMAD R23, R42, R2.reuse, RZ ;  /* 0x000000022a177224 */ /* 0x080fe200078e02ff */
[C---:B-1----:R-:W-:Y:S01]  /*33e50*/  ISETP.LT.AND P1, PT, R41.reuse, UR5, !P0 ;  /* 0x0000000529007c0c */ /* 0x042fe2000c721270 */
[----:B------:R-:W2:Y:S01]  /*33e60*/  LDL.LU R42, [R1+0x40] ;  /* 0x00004000012a7983 */ /* 0x000ea20000300800 */
[----:B------:R-:W-:Y:S01]  /*33e70*/  IMAD R28, R41, R2, RZ ;  /* 0x00000002291c7224 */ /* 0x000fe200078e02ff */
[-C--:B------:R-:W-:Y:S01]  /*33e80*/  LEA R20, P2, R0, R73.reuse, 0x1 ;  /* 0x0000004900147211 */ /* 0x080fe200078408ff */
[----:B------:R-:W2:Y:S01]  /*33e90*/  LDCU UR5, c[0x0][0x39c] ;  /* 0x00007380ff0577ac */ /* 0x000ea20008000800 */
[----:B------:R-:W3:Y:S02]  /*33ea0*/  LDL.LU R41, [R1+0x44] ;  /* 0x0000440001297983 */ /* 0x000ee40000300800 */
[-C--:B------:R-:W-:Y:S01]  /*33eb0*/  LEA R36, P6, R28, R73.reuse, 0x1 ;  /* 0x000000491c247211 */ /* 0x080fe200078c08ff */
[----:B------:R-:W1:Y:S01]  /*33ec0*/  LDCU UR10, c[0x0][0x39c] ;  /* 0x00007380ff0a77ac */ /* 0x000e620008000800 */
[----:B------:R4:W-:Y:S01]  /*33ed0*/  @P5 STG.E.U16 desc[UR24][R38.64], R21 ;  /* 0x0000001526005986 */ /* 0x0009e2000c101518 */
[----:B------:R-:W-:-:S02]  /*33ee0*/  LEA R22, P5, R23, R73, 0x1 ;  /* 0x0000004917167211 */ /* 0x000fc400078a08ff */
[-C--:B------:R-:W-:Y:S01]  /*33ef0*/  LEA.HI.X.SX32 R37, R28, R68.reuse, 0x1, P6 ;  /* 0x000000441c257211 */ /* 0x080fe200030f0eff */
[----:B------:R-:W3:Y:S01]  /*33f00*/  LDL.LU R45, [R1+0x48] ;  /* 0x00004800012d7983 */ /* 0x000ee20000300800 */
[-C--:B------:R-:W-:Y:S02]  /*33f10*/  LEA.HI.X.SX32 R23, R23, R68.reuse, 0x1, P5 ;  /* 0x0000004417177211 */ /* 0x080fe400028f0eff */
[----:B------:R-:W-:Y:S02]  /*33f20*/  LOP3.LUT R40, R3, 0x82, RZ, 0xfc, !PT ;  /* 0x0000008203287812 */ /* 0x000fe400078efcff */
[----:B----4-:R-:W-:Y:S02]  /*33f30*/  LEA.HI.X.SX32 R21, R0, R68, 0x1, P2 ;  /* 0x0000004400157211 */ /* 0x010fe400010f0eff */
[----:B------:R-:W-:Y:S01]  /*33f40*/  PRMT R39, R29, 0x7632, R39 ;  /* 0x000076321d277816 */ /* 0x000fe20000000027 */
[C---:B------:R-:W-:Y:S02]  /*33f50*/  IMAD R0, R44.reuse, R2, RZ ;  /* 0x000000022c007224 */ /* 0x040fe400078e02ff */
[----:B------:R-:W-:Y:S01]  /*33f60*/  @P4 STG.E.U16 desc[UR24][R20.64], R29 ;  /* 0x0000001d14004986 */ /* 0x000fe2000c101518 */
[----:B------:R-:W-:Y:S01]  /*33f70*/  ISETP.LT.AND P5, PT, R44, UR4, !P0 ;  /* 0x000000042c007c0c */ /* 0x000fe2000c7a1270 */
[----:B------:R-:W4:Y:S02]  /*33f80*/  LDCU UR4, c[0x0][0x39c] ;  /* 0x00007380ff0477ac */ /* 0x000f240008000800 */
[----:B------:R1:W-:Y:S01]  /*33f90*/  @P3 STG.E.U16 desc[UR24][R22.64], R39 ;  /* 0x0000002716003986 */ /* 0x0003e2000c101518 */
[----:B-----5:R-:W-:Y:S01]  /*33fa0*/  ISETP.LT.AND P2, PT, R40, UR9, !P0 ;  /* 0x0000000928007c0c */ /* 0x020fe2000c741270 */
[----:B------:R-:W5:Y:S02]  /*33fb0*/  LDCU UR9, c[0x0][0x39c] ;  /* 0x00007380ff0977ac */ /* 0x000f640008000800 */
[----:B------:R-:W-:Y:S01]  /*33fc0*/  @P1 STG.E.U16 desc[UR24][R36.64], R30 ;  /* 0x0000001e24001986 */ /* 0x000fe2000c101518 */
[----:B------:R-:W-:-:S03]  /*33fd0*/  LEA R38, P1, R0, R73, 0x1 ;  /* 0x0000004900267211 */ /* 0x000fc600078208ff */
[----:B------:R-:W4:Y:S01]  /*33fe0*/  LDL.LU R44, [R1+0x4c] ;  /* 0x00004c00012c7983 */ /* 0x000f220000300800 */
[----:B-1----:R-:W-:Y:S02]  /*33ff0*/  LEA.HI.X.SX32 R39, R0, R68, 0x1, P1 ;  /* 0x0000004400277211 */ /* 0x002fe400008f0eff */
[----:B------:R-:W-:-:S05]  /*34000*/  PRMT R23, R30, 0x7632, R23 ;  /* 0x000076321e177816 */ /* 0x000fca0000000017 */
[----:B------:R1:W-:Y:S01]  /*34010*/  @P5 STG.E.U16 desc[UR24][R38.64], R23 ;  /* 0x0000001726005986 */ /* 0x0003e2000c101518 */
[C---:B0-----:R-:W-:Y:S01]  /*34020*/  ISETP.LT.AND P3, PT, R43.reuse, UR8, !P0 ;  /* 0x000000082b007c0c */ /* 0x041fe2000c761270 */
[-C--:B------:R-:W-:Y:S01]  /*34030*/  IMAD R0, R43, R2.reuse, RZ ;  /* 0x000000022b007224 */ /* 0x080fe200078e02ff */
[C---:B--2---:R-:W-:Y:S01]  /*34040*/  ISETP.LT.AND P1, PT, R42.reuse, UR5, !P0 ;  /* 0x000000052a007c0c */ /* 0x044fe2000c721270 */
[----:B------:R-:W2:Y:S01]  /*34050*/  LDL.LU R43, [R1+0x50] ;  /* 0x00005000012b7983 */ /* 0x000ea20000300800 */
[-C--:B------:R-:W-:Y:S02]  /*34060*/  IMAD R29, R42, R2.reuse, RZ ;  /* 0x000000022a1d7224 */ /* 0x080fe400078e02ff */
[-C--:B------:R-:W-:Y:S01]  /*34070*/  LEA R22, P5, R0, R73.reuse, 0x1 ;  /* 0x0000004900167211 */ /* 0x080fe200078a08ff */
[C---:B------:R-:W-:Y:S01]  /*34080*/  IMAD R21, R46.reuse, R2, RZ ;  /* 0x000000022e157224 */ /* 0x040fe200078e02ff */
[----:B------:R-:W2:Y:S01]  /*34090*/  LDL.LU R42, [R1+0x54] ;  /* 0x00005400012a7983 */ /* 0x000ea20000300800 */
[----:B------:R-:W-:Y:S01]  /*340a0*/  ISETP.LT.AND P4, PT, R46, UR6, !P0 ;  /* 0x000000062e007c0c */ /* 0x000fe2000c781270 */
[----:B------:R-:W0:Y:S01]  /*340b0*/  LDCU UR5, c[0x0][0x39c] ;  /* 0x00007380ff0577ac */ /* 0x000e220008000800 */
[----:B-1----:R-:W-:Y:S01]  /*340c0*/  LEA.HI.X.SX32 R23, R0, R68, 0x1, P5 ;  /* 0x0000004400177211 */ /* 0x002fe200028f0eff */
[C---:B---3--:R-:W-:Y:S01]  /*340d0*/  IMAD R0, R41.reuse, R2, RZ ;  /* 0x0000000229007224 */ /* 0x048fe200078e02ff */
[----:B-----5:R-:W-:Y:S01]  /*340e0*/  ISETP.LT.AND P5, PT, R41, UR9, !P0 ;  /* 0x0000000929007c0c */ /* 0x020fe2000c7a1270 */
[----:B------:R-:W1:Y:S01]  /*340f0*/  LDCU UR6, c[0x0][0x39c] ;  /* 0x00007380ff0677ac */ /* 0x000e620008000800 */
[----:B------:R-:W3:Y:S01]  /*34100*/  LDL.LU R41, [R1+0x58] ;  /* 0x0000580001297983 */ /* 0x000ee20000300800 */
[----:B------:R-:W-:-:S02]  /*34110*/  LEA R20, P6, R21, R73, 0x1 ;  /* 0x0000004915147211 */ /* 0x000fc400078c08ff */
[----:B------:R-:W-:Y:S01]  /*34120*/  PRMT R30, R31, 0x7632, R30 ;  /* 0x000076321f1e7816 */ /* 0x000fe2000000001e */
[----:B------:R-:W5:Y:S01]  /*34130*/  LDL.LU R40, [R1+0x5c] ;  /* 0x00005c0001287983 */ /* 0x000f620000300800 */
[----:B------:R-:W-:Y:S01]  /*34140*/  LEA.HI.X.SX32 R21, R21, R68, 0x1, P6 ;  /* 0x0000004415157211 */ /* 0x000fe200030f0eff */
[----:B------:R-:W0:Y:S01]  /*34150*/  LDCU UR8, c[0x0][0x39c] ;  /* 0x00007380ff0877ac */ /* 0x000e220008000800 */
[----:B------:R-:W-:-:S03]  /*34160*/  LEA R28, P6, R29, R73, 0x1 ;  /* 0x000000491d1c7211 */ /* 0x000fc600078c08ff */
[----:B------:R1:W-:Y:S01]  /*34170*/  @P4 STG.E.U16 desc[UR24][R20.64], R31 ;  /* 0x0000001f14004986 */ /* 0x0003e2000c101518 */
[----:B------:R-:W0:Y:S03]  /*34180*/  LDCU UR9, c[0x0][0x39c] ;  /* 0x00007380ff0977ac */ /* 0x000e260008000800 */
[----:B------:R0:W-:Y:S01]  /*34190*/  @P3 STG.E.U16 desc[UR24][R22.64], R30 ;  /* 0x0000001e16003986 */ /* 0x0001e2000c101518 */
[C---:B------:R-:W-:Y:S02]  /*341a0*/  LEA R36, P3, R0.reuse, R73, 0x1 ;  /* 0x0000004900247211 */ /* 0x040fe400078608ff */
[-C--:B------:R-:W-:Y:S02]  /*341b0*/  LEA.HI.X.SX32 R29, R29, R68.reuse, 0x1, P6 ;  /* 0x000000441d1d7211 */ /* 0x080fe400030f0eff */
[----:B------:R-:W-:Y:S01]  /*341c0*/  LEA.HI.X.SX32 R37, R0, R68, 0x1, P3 ;  /* 0x0000004400257211 */ /* 0x000fe200018f0eff */
[----:B------:R-:W-:Y:S01]  /*341d0*/  IMAD R0, R45, R2, RZ ;  /* 0x000000022d007224 */ /* 0x000fe200078e02ff */
[----:B-1----:R-:W-:-:S02]  /*341e0*/  PRMT R21, R32, 0x7632, R21 ;  /* 0x0000763220157816 */ /* 0x002fc40000000015 */
[----:B------:R-:W-:Y:S01]  /*341f0*/  ISETP.LT.AND P3, PT, R45, UR10, !P0 ;  /* 0x0000000a2d007c0c */ /* 0x000fe2000c761270 */
[----:B------:R1:W-:Y:S01]  /*34200*/  @P1 STG.E.U16 desc[UR24][R28.64], R32 ;  /* 0x000000201c001986 */ /* 0x0003e2000c101518 */
[C---:B----4-:R-:W-:Y:S01]  /*34210*/  IMAD R38, R44.reuse, R2, RZ ;  /* 0x000000022c267224 */ /* 0x050fe200078e02ff */
[----:B------:R-:W-:Y:S01]  /*34220*/  ISETP.LT.AND P4, PT, R44, UR4, !P0 ;  /* 0x000000042c007c0c */ /* 0x000fe2000c781270 */
[----:B------:R-:W4:Y:S01]  /*34230*/  LDCU UR4, c[0x0][0x39c] ;  /* 0x00007380ff0477ac */ /* 0x000f220008000800 */
[----:B------:R4:W-:Y:S01]  /*34240*/  @P5 STG.E.U16 desc[UR24][R36.64], R21 ;  /* 0x0000001524005986 */ /* 0x0009e2000c101518 */
[----:B0-----:R-:W-:-:S03]  /*34250*/  LEA R30, P5, R0, R73, 0x1 ;  /* 0x00000049001e7211 */ /* 0x001fc600078a08ff */
[----:B------:R-:W5:Y:S01]  /*34260*/  LDL.LU R44, [R1+0x60] ;  /* 0x00006000012c7983 */ /* 0x000f620000300800 */
[----:B------:R-:W-:Y:S02]  /*34270*/  LEA.HI.X.SX32 R31, R0, R68, 0x1, P5 ;  /* 0x00000044001f7211 */ /* 0x000fe400028f0eff */
[----:B-1----:R-:W-:-:S03]  /*34280*/  LEA R28, P6, R38, R73, 0x1 ;  /* 0x00000049261c7211 */ /* 0x002fc600078c08ff */
[----:B------:R5:W-:Y:S01]  /*34290*/  @P3 STG.E.U16 desc[UR24][R30.64], R33 ;  /* 0x000000211e003986 */ /* 0x000be2000c101518 */
[----:B------:R-:W-:Y:S02]  /*342a0*/  LEA.HI.X.SX32 R29, R38, R68, 0x1, P6 ;  /* 0x00000044261d7211 */ /* 0x000fe400030f0eff */
[----:B------:R-:W-:-:S05]  /*342b0*/  PRMT R32, R33, 0x7632, R32 ;  /* 0x0000763221207816 */ /* 0x000fca0000000020 */
[----:B------:R-:W-:Y:S01]  /*342c0*/  @P4 STG.E.U16 desc[UR24][R28.64], R32 ;  /* 0x000000201c004986 */ /* 0x000fe2000c101518 */
[----:B----4-:R-:W-:Y:S01]  /*342d0*/  PRMT R37, R34, 0x7632, R37 ;  /* 0x0000763222257816 */ /* 0x010fe20000000025 */
[CC--:B--2---:R-:W-:Y:S01]  /*342e0*/  IMAD R20, R43.reuse, R2.reuse, RZ ;  /* 0x000000022b147224 */ /* 0x0c4fe200078e02ff */
[----:B------:R-:W-:Y:S01]  /*342f0*/  ISETP.LT.AND P1, PT, R43, UR5, !P0 ;  /* 0x000000052b007c0c */ /* 0x000fe2000c721270 */
[----:B------:R-:W0:Y:S01]  /*34300*/  LDCU UR5, c[0x0][0x39c] ;  /* 0x00007380ff0577ac */ /* 0x000e220008000800 */
[----:B------:R-:W2:Y:S01]  /*34310*/  LDL.LU R43, [R1+0x64] ;  /* 0x00006400012b7983 */ /* 0x000ea20000300800 */
[C---:B------:R-:W-:Y:S01]  /*34320*/  ISETP.LT.AND P3, PT, R42.reuse, UR6, !P0 ;  /* 0x000000062a007c0c */ /* 0x040fe2000c761270 */
[----:B------:R-:W-:Y:S01]  /*34330*/  IMAD R0, R42, R2, RZ ;  /* 0x000000022a007224 */ /* 0x000fe200078e02ff */
[C---:B------:R-:W-:Y:S01]  /*34340*/  LEA R38, P5, R20.reuse, R73, 0x1 ;  /* 0x0000004914267211 */ /* 0x040fe200078a08ff */
[----:B------:R-:W4:Y:S01]  /*34350*/  LDL.LU R42, [R1+0x68] ;  /* 0x00006800012a7983 */ /* 0x000f220000300800 */
[----:B------:R-:W1:Y:S02]  /*34360*/  LDCU UR6, c[0x0][0x39c] ;  /* 0x00007380ff0677ac */ /* 0x000e640008000800 */
[----:B------:R-:W-:Y:S01]  /*34370*/  LEA.HI.X.SX32 R39, R20, R68, 0x1, P5 ;  /* 0x0000004414277211 */ /* 0x000fe200028f0eff */
[----:B---3--:R-:W-:-:S02]  /*34380*/  IMAD R36, R41, R2, RZ ;  /* 0x0000000229247224 */ /* 0x008fc400078e02ff */
[C---:B-----5:R-:W-:Y:S02]  /*34390*/  IMAD R33, R40.reuse, R2, RZ ;  /* 0x0000000228217224 */ /* 0x060fe400078e02ff */
[----:B------:R3:W-:Y:S01]  /*343a0*/  @P1 STG.E.U16 desc[UR24][R38.64], R34 ;  /* 0x0000002226001986 */ /* 0x0007e2000c101518 */
[----:B------:R-:W-:Y:S01]  /*343b0*/  ISETP.LT.AND P1, PT, R41, UR4, !P0 ;  /* 0x0000000429007c0c */ /* 0x000fe2000c721270 */
[----:B------:R-:W5:Y:S02]  /*343c0*/  LDCU UR4, c[0x0][0x39c] ;  /* 0x00007380ff0477ac */ /* 0x000f640008000800 */
[----:B------:R-:W4:Y:S01]  /*343d0*/  LDL.LU R41, [R1+0x6c] ;  /* 0x00006c0001297983 */ /* 0x000f220000300800 */
[----:B0-----:R-:W-:Y:S01]  /*343e0*/  ISETP.LT.AND P4, PT, R40, UR5, !P0 ;  /* 0x0000000528007c0c */ /* 0x001fe2000c781270 */
[----:B------:R-:W0:Y:S02]  /*343f0*/  LDCU UR5, c[0x0][0x39c] ;  /* 0x00007380ff0577ac */ /* 0x000e240008000800 */
[----:B------:R-:W4:Y:S04]  /*34400*/  LDL.LU R40, [R1+0x70] ;  /* 0x0000700001287983 */ /* 0x000f280000300800 */
[----:B---3--:R-:W3:Y:S01]  /*34410*/  LDL.LU R39, [R1+0x74] ;  /* 0x0000740001277983 */ /* 0x008ee20000300800 */
[----:B------:R-:W-:-:S03]  /*34420*/  LEA R30, P6, R0, R73, 0x1 ;  /* 0x00000049001e7211 */ /* 0x000fc600078c08ff */
[----:B------:R-:W3:Y:S01]  /*34430*/  LDL.LU R38, [R1+0x78] ;  /* 0x0000780001267983 */ /* 0x000ee20000300800 */
[----:B------:R-:W-:-:S03]  /*34440*/  LEA.HI.X.SX32 R31, R0, R68, 0x1, P6 ;  /* 0x00000044001f7211 */ /* 0x000fc600030f0eff */
[----:B------:R-:W0:Y:S04]  /*34450*/  LDS.128 R20, [R72] ;  /* 0x0000000048147984 */ /* 0x000e280000000c00 */
[----:B------:R1:W-:Y:S04]  /*34460*/  @P3 STG.E.U16 desc[UR24][R30.64], R37 ;  /* 0x000000251e003986 */ /* 0x0003e8000c101518 */
[----:B-1----:R-:W3:Y:S01]  /*34470*/  LDL.LU R37, [R1+0x7c] ;  /* 0x00007c0001257983 */ /* 0x002ee20000300800 */
[-C--:B------:R-:W-:Y:S02]  /*34480*/  LEA R28, P5, R36, R73.reuse, 0x1 ;  /* 0x00000049241c7211 */ /* 0x080fe400078a08ff */
[----:B------:R-:W-:-:S02]  /*34490*/  LEA R32, P6, R33, R73, 0x1 ;  /* 0x0000004921207211 */ /* 0x000fc400078c08ff */
[----:B------:R-:W-:Y:S01]  /*344a0*/  LEA.HI.X.SX32 R29, R36, R68, 0x1, P5 ;  /* 0x00000044241d7211 */ /* 0x000fe200028f0eff */
[C---:B------:R-:W-:Y:S01]  /*344b0*/  IMAD R0, R44.reuse, R2, RZ ;  /* 0x000000022c007224 */ /* 0x040fe200078e02ff */
[-C--:B------:R-:W-:Y:S02]  /*344c0*/  LEA.HI.X.SX32 R33, R33, R68.reuse, 0x1, P6 ;  /* 0x0000004421217211 */ /* 0x080fe400030f0eff */
[----:B------:R-:W-:Y:S01]  /*344d0*/  PRMT R31, R35, 0x7632, R31 ;  /* 0x00007632231f7816 */ /* 0x000fe2000000001f */
[----:B------:R-:W-:Y:S01]  /*344e0*/  @P1 STG.E.U16 desc[UR24][R28.64], R35 ;  /* 0x000000231c001986 */ /* 0x000fe2000c101518 */
[----:B------:R-:W-:Y:S01]  /*344f0*/  ISETP.LT.AND P1, PT, R44, UR8, !P0 ;  /* 0x000000082c007c0c */ /* 0x000fe2000c721270 */
[----:B------:R-:W1:Y:S01]  /*34500*/  LDCU UR8, c[0x0][0x39c] ;  /* 0x00007380ff0877ac */ /* 0x000e620008000800 */
[C---:B------:R-:W-:Y:S01]  /*34510*/  LEA R30, P5, R0.reuse, R73, 0x1 ;  /* 0x00000049001e7211 */ /* 0x040fe200078a08ff */
[----:B------:R0:W-:Y:S03]  /*34520*/  @P4 STG.E.U16 desc[UR24][R32.64], R31 ;  /* 0x0000001f20004986 */ /* 0x0001e6000c101518 */
[----:B0-----:R-:W-:-:S02]  /*34530*/  LEA.HI.X.SX32 R31, R0, R68, 0x1, P5 ;  /* 0x00000044001f7211 */ /* 0x001fc400028f0eff */
[----:B------:R-:W-:Y:S02]  /*34540*/  LOP3.LUT R0, R3, 0x84, RZ, 0xfc, !PT ;  /* 0x0000008403007812 */ /* 0x000fe400078efcff */
[----:B------:R-:W-:-:S03]  /*34550*/  PRMT R35, R20, 0x7632, R35 ;  /* 0x0000763214237816 */ /* 0x000fc60000000023 */
[----:B------:R0:W-:Y:S01]  /*34560*/  @P1 STG.E.U16 desc[UR24][R30.64], R20 ;  /* 0x000000141e001986 */ /* 0x0001e2000c101518 */
[----:B------:R-:W-:Y:S02]  /*34570*/  ISETP.LT.AND P1, PT, R0, UR9, !P0 ;  /* 0x0000000900007c0c */ /* 0x000fe4000c721270 */
[----:B0-----:R-:W-:Y:S01]  /*34580*/  PRMT R31, R22, 0x7632, R31 ;  /* 0x00007632161f7816 */ /* 0x001fe2000000001f */
[CC--:B--2---:R-:W-:Y:S01]  /*34590*/  IMAD R34, R43.reuse, R2.reuse, RZ ;  /* 0x000000022b227224 */ /* 0x0c4fe200078e02ff */
[----:B-----5:R-:W-:Y:S01]  /*345a0*/  ISETP.LT.AND P4, PT, R43, UR4, !P0 ;  /* 0x000000042b007c0c */ /* 0x020fe2000c781270 */
[----:B------:R-:W0:Y:S01]  /*345b0*/  LDCU UR4, c[0x0][0x39c] ;  /* 0x00007380ff0477ac */ /* 0x000e220008000800 */
[C---:B----4-:R-:W-:Y:S01]  /*345c0*/  IMAD R36, R42.reuse, R2, RZ ;  /* 0x000000022a247224 */ /* 0x050fe200078e02ff */
[----:B------:R-:W-:Y:S01]  /*345d0*/  ISETP.LT.AND P3, PT, R42, UR5, !P0 ;  /* 0x000000052a007c0c */ /* 0x000fe2000c761270 */
[----:B------:R-:W2:Y:S01]  /*345e0*/  LDCU UR5, c[0x0][0x39c] ;  /* 0x00007380ff0577ac */ /* 0x000ea20008000800 */
[----:B------:R-:W-:-:S02]  /*345f0*/  LEA R28, P6, R34, R73, 0x1 ;  /* 0x00000049221c7211 */ /* 0x000fc400078c08ff */
[-C--:B------:R-:W-:Y:S02]  /*34600*/  LEA R32, P5, R36, R73.reuse, 0x1 ;  /* 0x0000004924207211 */ /* 0x080fe400078a08ff */
[-C--:B------:R-:W-:Y:S02]  /*34610*/  LEA.HI.X.SX32 R29, R34, R68.reuse, 0x1, P6 ;  /* 0x00000044221d7211 */ /* 0x080fe400030f0eff */
[----:B------:R-:W-:Y:S01]  /*34620*/  LEA.HI.X.SX32 R33, R36, R68, 0x1, P5 ;  /* 0x0000004424217211 */ /* 0x000fe200028f0eff */
[CC--:B------:R-:W-:Y:S01]  /*34630*/  IMAD R0, R41.reuse, R2.reuse, RZ ;  /* 0x0000000229007224 */ /* 0x0c0fe200078e02ff */
[----:B------:R-:W-:Y:S01]  /*34640*/  ISETP.LT.AND P6, PT, R41, UR6, !P0 ;  /* 0x0000000629007c0c */ /* 0x000fe2000c7c1270 */
[----:B------:R4:W-:Y:S01]  /*34650*/  @P4 STG.E.U16 desc[UR24][R28.64], R35 ;  /* 0x000000231c004986 */ /* 0x0009e2000c101518 */
[----:B------:R-:W5:Y:S03]  /*34660*/  LDCU UR6, c[0x0][0x39c] ;  /* 0x00007380ff0677ac */ /* 0x000f660008000800 */
[----:B------:R1:W-:Y:S01]  /*34670*/  @P3 STG.E.U16 desc[UR24][R32.64], R21 ;  /* 0x0000001520003986 */ /* 0x0003e2000c101518 */
[----:B------:R-:W-:Y:S01]  /*34680*/  LEA R34, P3, R0, R73, 0x1 ;  /* 0x0000004900227211 */ /* 0x000fe200078608ff */
[C---:B------:R-:W-:Y:S01]  /*34690*/  IMAD R30, R40.reuse, R2, RZ ;  /* 0x00000002281e7224 */ /* 0x040fe200078e02ff */
[----:B0-----:R-:W-:Y:S01]  /*346a0*/  ISETP.LT.AND P4, PT, R40, UR4, !P0 ;  /* 0x0000000428007c0c */ /* 0x001fe2000c781270 */
[----:B------:R-:W0:Y:S01]  /*346b0*/  LDCU UR4, c[0x0][0x39c] ;  /* 0x00007380ff0477ac */ /* 0x000e220008000800 */
[----:B----4-:R-:W-:-:S02]  /*346c0*/  PRMT R29, R21, 0x7632, R29 ;  /* 0x00007632151d7816 */ /* 0x010fc4000000001d */
[----:B------:R-:W-:Y:S01]  /*346d0*/  LEA.HI.X.SX32 R35, R0, R68, 0x1, P3 ;  /* 0x0000004400237211 */ /* 0x000fe200018f0eff */
[C---:B---3--:R-:W-:Y:S01]  /*346e0*/  IMAD R0, R39.reuse, R2, RZ ;  /* 0x0000000227007224 */ /* 0x048fe200078e02ff */
[----:B--2---:R-:W-:Y:S01]  /*346f0*/  ISETP.LT.AND P3, PT, R39, UR5, !P0 ;  /* 0x0000000527007c0c */ /* 0x004fe2000c761270 */
[----:B------:R-:W2:Y:S01]  /*34700*/  LDCU UR5, c[0x0][0x39c] ;  /* 0x00007380ff0577ac */ /* 0x000ea20008000800 */
[-C--:B------:R-:W-:Y:S01]  /*34710*/  LEA R28, P5, R30, R73.reuse, 0x1 ;  /* 0x000000491e1c7211 */ /* 0x080fe200078a08ff */
[----:B------:R3:W-:Y:S01]  /*34720*/  @P6 STG.E.U16 desc[UR24][R34.64], R29 ;  /* 0x0000001d22006986 */ /* 0x0007e2000c101518 */
[----:B------:R-:W-:-:S04]  /*34730*/  LEA R20, P6, R0, R73, 0x1 ;  /* 0x0000004900147211 */ /* 0x000fc800078c08ff */
[----:B-1----:R-:W-:Y:S01]  /*34740*/  LEA.HI.X.SX32 R21, R0, R68, 0x1, P6 ;  /* 0x0000004400157211 */ /* 0x002fe200030f0eff */
[----:B------:R-:W-:Y:S01]  /*34750*/  IMAD R0, R38, R2, RZ ;  /* 0x0000000226007224 */ /* 0x000fe200078e02ff */
[----:B---3--:R-:W-:Y:S01]  /*34760*/  LEA.HI.X.SX32 R29, R30, R68, 0x1, P5 ;  /* 0x000000441e1d7211 */ /* 0x008fe200028f0eff */
[----:B------:R-:W-:Y:S01]  /*34770*/  IMAD R32, R37, R2, RZ ;  /* 0x0000000225207224 */ /* 0x000fe200078e02ff */
[----:B------:R-:W-:-:S03]  /*34780*/  LOP3.LUT R33, R3, 0x80, RZ, 0xfc, !PT ;  /* 0x0000008003217812 */ /* 0x000fc600078efcff */
[----:B------:R1:W-:Y:S04]  /*34790*/  @P4 STG.E.U16 desc[UR24][R28.64], R22 ;  /* 0x000000161c004986 */ /* 0x0003e8000c101518 */
[----:B------:R3:W-:Y:S01]  /*347a0*/  @P3 STG.E.U16 desc[UR24][R20.64], R31 ;  /* 0x0000001f14003986 */ /* 0x0007e2000c101518 */
[-C--:B------:R-:W-:Y:S02]  /*347b0*/  LEA R30, P3, R0, R73.reuse, 0x1 ;  /* 0x00000049001e7211 */ /* 0x080fe400078608ff */
[----:B-----5:R-:W-:Y:S01]  /*347c0*/  ISETP.LT.AND P5, PT, R38, UR6, !P0 ;  /* 0x0000000626007c0c */ /* 0x020fe2000c7a1270 */
[----:B------:R-:W4:Y:S01]  /*347d0*/  LDCU UR6, c[0x0][0x39c] ;  /* 0x00007380ff0677ac */ /* 0x000f220008000800 */
[----:B-1----:R-:W-:Y:S02]  /*347e0*/  LEA R28, P6, R32, R73, 0x1 ;  /* 0x00000049201c7211 */ /* 0x002fe400078c08ff */
[----:B---3--:R-:W-:-:S02]  /*347f0*/  LEA.HI.X.SX32 R31, R0, R68, 0x1, P3 ;  /* 0x00000044001f7211 */ /* 0x008fc400018f0eff */
[C---:B0-----:R-:W-:Y:S01]  /*34800*/  ISETP.LT.AND P3, PT, R33.reuse, UR4, !P0 ;  /* 0x0000000421007c0c */ /* 0x041fe2000c761270 */
[----:B------:R-:W-:Y:S01]  /*34810*/  IMAD R33, R33, R2, RZ ;  /* 0x0000000221217224 */ /* 0x000fe200078e02ff */
[----:B------:R-:W-:Y:S02]  /*34820*/  LEA.HI.X.SX32 R29, R32, R68, 0x1, P6 ;  /* 0x00000044201d7211 */ /* 0x000fe400030f0eff */
[----:B------:R-:W-:-:S03]  /*34830*/  ISETP.LT.AND P4, PT, R37, UR8, !P0 ;  /* 0x0000000825007c0c */ /* 0x000fc6000c781270 */
[----:B------:R0:W-:Y:S01]  /*34840*/  @P5 STG.E.U16 desc[UR24][R30.64], R23 ;  /* 0x000000171e005986 */ /* 0x0001e2000c101518 */
[C---:B------:R-:W-:Y:S01]  /*34850*/  LEA R20, P6, R33.reuse, R73, 0x1 ;  /* 0x0000004921147211 */ /* 0x040fe200078c08ff */
[----:B------:R-:W1:Y:S03]  /*34860*/  LDCU UR4, c[0x0][0x39c] ;  /* 0x00007380ff0477ac */ /* 0x000e660008000800 */
[----:B------:R-:W-:Y:S01]  /*34870*/  LEA.HI.X.SX32 R21, R33, R68, 0x1, P6 ;  /* 0x0000004421157211 */ /* 0x000fe200030f0eff */
[----:B------:R-:W-:Y:S01]  /*34880*/  IMAD R33, R2, 0x2, R33 ;  /* 0x0000000202217824 */ /* 0x000fe200078e0221 */
[----:B------:R-:W-:-:S03]  /*34890*/  PRMT R32, R23, 0x7632, R32 ;  /* 0x0000763217207816 */ /* 0x000fc60000000020 */
[----:B0-----:R-:W-:Y:S02]  /*348a0*/  IMAD R31, R2, 0x2, R33 ;  /* 0x00000002021f7824 */ /* 0x001fe400078e0221 */
[----:B------:R0:W-:Y:S01]  /*348b0*/  @P4 STG.E.U16 desc[UR24][R28.64], R32 ;  /* 0x000000201c004986 */ /* 0x0001e2000c101518 */
[----:B------:R-:W-:-:S03]  /*348c0*/  LOP3.LUT R0, R3, 0x86, RZ, 0xfc, !PT ;  /* 0x0000008603007812 */ /* 0x000fc600078efcff */
[----:B------:R3:W-:Y:S01]  /*348d0*/  @P3 STG.E.U16 desc[UR24][R20.64], R4 ;  /* 0x0000000414003986 */ /* 0x0007e2000c101518 */
[-C--:B------:R-:W-:Y:S02]  /*348e0*/  LEA R22, P3, R33, R73.reuse, 0x1 ;  /* 0x0000004921167211 */ /* 0x080fe400078608ff */
[C---:B0-----:R-:W-:Y:S02]  /*348f0*/  LEA R28, P6, R31.reuse, R73, 0x1 ;  /* 0x000000491f1c7211 */ /* 0x041fe400078c08ff */
[----:B--2---:R-:W-:Y:S01]  /*34900*/  ISETP.LT.AND P5, PT, R0, UR5, !P0 ;  /* 0x0000000500007c0c */ /* 0x004fe2000c7a1270 */
[----:B------:R-:W0:Y:S01]  /*34910*/  LDCU UR5, c[0x0][0x39c] ;  /* 0x00007380ff0577ac */ /* 0x000e220008000800 */
[-C--:B------:R-:W-:Y:S01]  /*34920*/  LEA.HI.X.SX32 R29, R31, R68.reuse, 0x1, P6 ;  /* 0x000000441f1d7211 */ /* 0x080fe200030f0eff */
[----:B------:R-:W-:Y:S01]  /*34930*/  IMAD R31, R2, 0x2, R31 ;  /* 0x00000002021f7824 */ /* 0x000fe200078e021f */
[----:B------:R-:W-:Y:S02]  /*34940*/  LOP3.LUT R0, R3, 0x88, RZ, 0xfc, !PT ;  /* 0x0000008803007812 */ /* 0x000fe400078efcff */
[----:B------:R-:W-:-:S02]  /*34950*/  LEA.HI.X.SX32 R23, R33, R68, 0x1, P3 ;  /* 0x0000004421177211 */ /* 0x000fc400018f0eff */
[----:B---3--:R-:W-:Y:S01]  /*34960*/  PRMT R21, R4, 0x7632, R21 ;  /* 0x0000763204157816 */ /* 0x008fe20000000015 */
[----:B------:R-:W-:Y:S01]  /*34970*/  IMAD R33, R2, 0x2, R31 ;  /* 0x0000000202217824 */ /* 0x000fe200078e021f */
[----:B------:R-:W-:Y:S02]  /*34980*/  LEA R20, P6, R31, R73, 0x1 ;  /* 0x000000491f147211 */ /* 0x000fe400078c08ff */
[----:B----4-:R-:W-:Y:S01]  /*34990*/  ISETP.LT.AND P4, PT, R0, UR6, !P0 ;  /* 0x0000000600007c0c */ /* 0x010fe2000c781270 */
[----:B------:R2:W-:Y:S01]  /*349a0*/  @P2 STG.E.U16 desc[UR24][R22.64], R21 ;  /* 0x0000001516002986 */ /* 0x0005e2000c101518 */
[----:B------:R-:W3:Y:S01]  /*349b0*/  LDCU UR6, c[0x0][0x39c] ;  /* 0x00007380ff0677ac */ /* 0x000ee20008000800 */
[----:B------:R-:W-:Y:S02]  /*349c0*/  LOP3.LUT R0, R3, 0x8a, RZ, 0xfc, !PT ;  /* 0x0000008a03007812 */ /* 0x000fe400078efcff */
[----:B------:R-:W-:Y:S02]  /*349d0*/  PRMT R30, R5, 0x7632, R30 ;  /* 0x00007632051e7816 */ /* 0x000fe4000000001e */
[----:B-1----:R-:W-:Y:S01]  /*349e0*/  ISETP.LT.AND P3, PT, R0, UR4, !P0 ;  /* 0x0000000400007c0c */ /* 0x002fe2000c761270 */
[----:B------:R-:W1:Y:S01]  /*349f0*/  LDCU UR4, c[0x0][0x39c] ;  /* 0x00007380ff0477ac */ /* 0x000e620008000800 */
[----:B--2---:R-:W-:-:S02]  /*34a00*/  LEA.HI.X.SX32 R21, R31, R68, 0x1, P6 ;  /* 0x000000441f157211 */ /* 0x004fc400030f0eff */
[C---:B------:R-:W-:Y:S01]  /*34a10*/  LEA R22, P6, R33.reuse, R73, 0x1 ;  /* 0x0000004921167211 */ /* 0x040fe200078c08ff */
[----:B------:R2:W-:Y:S03]  /*34a20*/  @P1 STG.E.U16 desc[UR24][R28.64], R5 ;  /* 0x000000051c001986 */ /* 0x0005e6000c101518 */
[----:B------:R-:W-:Y:S01]  /*34a30*/  LEA.HI.X.SX32 R23, R33, R68, 0x1, P6 ;  /* 0x0000004421177211 */ /* 0x000fe200030f0eff */
[----:B------:R-:W-:Y:S01]  /*34a40*/  IMAD R33, R2, 0x2, R33 ;  /* 0x0000000202217824 */ /* 0x000fe200078e0221 */
[----:B------:R4:W-:Y:S01]  /*34a50*/  @P5 STG.E.U16 desc[UR24][R20.64], R30 ;  /* 0x0000001e14005986 */ /* 0x0009e2000c101518 */
[----:B------:R-:W-:-:S03]  /*34a60*/  LOP3.LUT R0, R3, 0x8c, RZ, 0xfc, !PT ;  /* 0x0000008c03007812 */ /* 0x000fc600078efcff */
[----:B------:R-:W-:Y:S01]  /*34a70*/  @P4 STG.E.U16 desc[UR24][R22.64], R6 ;  /* 0x0000000616004986 */ /* 0x000fe2000c101518 */
[CC--:B------:R-:W-:Y:S01]  /*34a80*/  LEA R4, P4, R33.reuse, R73.reuse, 0x1 ;  /* 0x0000004921047211 */ /* 0x0c0fe200078808ff */
[----:B--2---:R-:W-:Y:S01]  /*34a90*/  IMAD R29, R2, 0x2, R33 ;  /* 0x00000002021d7824 */ /* 0x004fe200078e0221 */
[----:B0-----:R-:W-:Y:S01]  /*34aa0*/  ISETP.LT.AND P2, PT, R0, UR5, !P0 ;  /* 0x0000000500007c0c */ /* 0x001fe2000c741270 */
[----:B------:R-:W0:Y:S01]  /*34ab0*/  LDCU UR5, c[0x0][0x39c] ;  /* 0x00007380ff0577ac */ /* 0x000e220008000800 */
[----:B------:R-:W-:Y:S02]  /*34ac0*/  LEA.HI.X.SX32 R5, R33, R68, 0x1, P4 ;  /* 0x0000004421057211 */ /* 0x000fe400020f0eff */
[----:B----4-:R-:W-:Y:S02]  /*34ad0*/  PRMT R21, R6, 0x7632, R21 ;  /* 0x0000763206157816 */ /* 0x010fe40000000015 */
[----:B------:R-:W-:Y:S02]  /*34ae0*/  LOP3.LUT R0, R3, 0x8e, RZ, 0xfc, !PT ;  /* 0x0000008e03007812 */ /* 0x000fe400078efcff */
[----:B------:R-:W-:Y:S01]  /*34af0*/  LEA R20, P6, R29, R73, 0x1 ;  /* 0x000000491d147211 */ /* 0x000fe200078c08ff */
[----:B------:R2:W-:Y:S01]  /*34b00*/  @P3 STG.E.U16 desc[UR24][R4.64], R21 ;  /* 0x0000001504003986 */ /* 0x0005e2000c101518 */
[----:B---3--:R-:W-:Y:S01]  /*34b10*/  ISETP.LT.AND P1, PT, R0, UR6, !P0 ;  /* 0x0000000600007c0c */ /* 0x008fe2000c721270 */
[----:B------:R-:W3:Y:S01]  /*34b20*/  LDCU UR6, c[0x0][0x39c] ;  /* 0x00007380ff0677ac */ /* 0x000ee20008000800 */
[----:B------:R-:W-:-:S04]  /*34b30*/  LOP3.LUT R0, R3, 0x90, RZ, 0xfc, !PT ;  /* 0x0000009003007812 */ /* 0x000fc800078efcff */
[----:B-1----:R-:W-:Y:S01]  /*34b40*/  ISETP.LT.AND P5, PT, R0, UR4, !P0 ;  /* 0x0000000400007c0c */ /* 0x002fe2000c7a1270 */
[----:B------:R-:W1:Y:S01]  /*34b50*/  LDCU UR4, c[0x0][0x39c] ;  /* 0x00007380ff0477ac */ /* 0x000e620008000800 */
[----:B--2---:R-:W-:Y:S01]  /*34b60*/  LEA.HI.X.SX32 R21, R29, R68, 0x1, P6 ;  /* 0x000000441d157211 */ /* 0x004fe200030f0eff */
[----:B------:R-:W-:Y:S01]  /*34b70*/  IMAD R29, R2, 0x2, R29 ;  /* 0x00000002021d7824 */ /* 0x000fe200078e021d */
[----:B------:R-:W-:-:S03]  /*34b80*/  LOP3.LUT R0, R3, 0x92, RZ, 0xfc, !PT ;  /* 0x0000009203007812 */ /* 0x000fc600078efcff */
[----:B------:R-:W-:Y:S01]  /*34b90*/  IMAD R31, R2, 0x2, R29 ;  /* 0x00000002021f7824 */ /* 0x000fe200078e021d */
[----:B------:R-:W-:-:S04]  /*34ba0*/  LEA R22, P6, R29, R73, 0x1 ;  /* 0x000000491d167211 */ /* 0x000fc800078c08ff */
[-C--:B------:R-:W-:Y:S02]  /*34bb0*/  LEA.HI.X.SX32 R23, R29, R68.reuse, 0x1, P6 ;  /* 0x000000441d177211 */ /* 0x080fe400030f0eff */
[----:B------:R-:W-:Y:S02]  /*34bc0*/  LEA R4, P6, R31, R73, 0x1 ;  /* 0x000000491f047211 */ /* 0x000fe400078c08ff */
[----:B0-----:R-:W-:Y:S01]  /*34bd0*/  ISETP.LT.AND P4, PT, R0, UR5, !P0 ;  /* 0x0000000500007c0c */ /* 0x001fe2000c781270 */
[----:B------:R-:W0:Y:S01]  /*34be0*/  LDCU UR5, c[0x0][0x39c] ;  /* 0x00007380ff0577ac */ /* 0x000e220008000800 */
[----:B------:R-:W-:Y:S02]  /*34bf0*/  LOP3.LUT R0, R3, 0x94, RZ, 0xfc, !PT ;  /* 0x0000009403007812 */ /* 0x000fe400078efcff */
[----:B------:R-:W-:Y:S01]  /*34c00*/  LEA.HI.X.SX32 R5, R31, R68, 0x1, P6 ;  /* 0x000000441f057211 */ /* 0x000fe200030f0eff */
[----:B------:R-:W-:Y:S01]  /*34c10*/  IMAD R31, R2, 0x2, R31 ;  /* 0x00000002021f7824 */ /* 0x000fe200078e021f */
[----:B---3--:R-:W-:Y:S01]  /*34c20*/  ISETP.LT.AND P3, PT, R0, UR6, !P0 ;  /* 0x0000000600007c0c */ /* 0x008fe2000c761270 */
[----:B------:R2:W-:Y:S01]  /*34c30*/  @P2 STG.E.U16 desc[UR24][R20.64], R7 ;  /* 0x0000000714002986 */ /* 0x0005e2000c101518 */
[----:B------:R-:W-:Y:S01]  /*34c40*/  LOP3.LUT R0, R3, 0x96, RZ, 0xfc, !PT ;  /* 0x0000009603007812 */ /* 0x000fe200078efcff */
[----:B------:R-:W-:Y:S01]  /*34c50*/  IMAD R29, R2, 0x2, R31 ;  /* 0x00000002021d7824 */ /* 0x000fe200078e021f */
[----:B------:R-:W3:Y:S02]  /*34c60*/  LDCU UR6, c[0x0][0x39c] ;  /* 0x00007380ff0677ac */ /* 0x000ee40008000800 */
[----:B-1----:R-:W-:Y:S01]  /*34c70*/  ISETP.LT.AND P2, PT, R0, UR4, !P0 ;  /* 0x0000000400007c0c */ /* 0x002fe2000c741270 */
[----:B------:R-:W1:Y:S01]  /*34c80*/  LDCU UR4, c[0x0][0x39c] ;  /* 0x00007380ff0477ac */ /* 0x000e620008000800 */
[----:B--2---:R-:W-:-:S02]  /*34c90*/  PRMT R21, R7, 0x7632, R21 ;  /* 0x0000763207157816 */ /* 0x004fc40000000015 */
[----:B------:R-:W-:-:S03]  /*34ca0*/  LEA R20, P6, R29, R73, 0x1 ;  /* 0x000000491d147211 */ /* 0x000fc600078c08ff */
[----:B------:R2:W-:Y:S01]  /*34cb0*/  @P1 STG.E.U16 desc[UR24][R22.64], R21 ;  /* 0x0000001516001986 */ /* 0x0005e2000c101518 */
[----:B------:R-:W-:-:S03]  /*34cc0*/  LOP3.LUT R0, R3, 0x98, RZ, 0xfc, !PT ;  /* 0x0000009803007812 */ /* 0x000fc600078efcff */
[----:B------:R4:W-:Y:S01]  /*34cd0*/  @P5 STG.E.U16 desc[UR24][R4.64], R8 ;  /* 0x0000000804005986 */ /* 0x0009e2000c101518 */
[-C--:B------:R-:W-:Y:S02]  /*34ce0*/  LEA R6, P5, R31, R73.reuse, 0x1 ;  /* 0x000000491f067211 */ /* 0x080fe400078a08ff */
[----:B0-----:R-:W-:Y:S01]  /*34cf0*/  ISETP.LT.AND P1, PT, R0, UR5, !P0 ;  /* 0x0000000500007c0c */ /* 0x001fe2000c721270 */
[----:B------:R-:W0:Y:S01]  /*34d00*/  LDCU UR5, c[0x0][0x39c] ;  /* 0x00007380ff0577ac */ /* 0x000e220008000800 */
[-C--:B--2---:R-:W-:Y:S01]  /*34d10*/  LEA.HI.X.SX32 R21, R29, R68.reuse, 0x1, P6 ;  /* 0x000000441d157211 */ /* 0x084fe200030f0eff */
[----:B------:R-:W-:Y:S01]  /*34d20*/  IMAD R29, R2, 0x2, R29 ;  /* 0x00000002021d7824 */ /* 0x000fe200078e021d */
[----:B------:R-:W-:Y:S02]  /*34d30*/  LEA.HI.X.SX32 R7, R31, R68, 0x1, P5 ;  /* 0x000000441f077211 */ /* 0x000fe400028f0eff */
[----:B----4-:R-:W-:Y:S01]  /*34d40*/  PRMT R5, R8, 0x7632, R5 ;  /* 0x0000763208057816 */ /* 0x010fe20000000005 */
[----:B------:R-:W-:Y:S01]  /*34d50*/  IMAD R23, R2, 0x2, R29 ;  /* 0x0000000202177824 */ /* 0x000fe200078e021d */
[----:B------:R-:W-:-:S02]  /*34d60*/  LEA R4, P6, R29, R73, 0x1 ;  /* 0x000000491d047211 */ /* 0x000fc400078c08ff */
[----:B------:R-:W-:Y:S01]  /*34d70*/  LOP3.LUT R0, R3, 0x9a, RZ, 0xfc, !PT ;  /* 0x0000009a03007812 */ /* 0x000fe200078efcff */
[----:B------:R2:W-:Y:S01]  /*34d80*/  @P4 STG.E.U16 desc[UR24][R6.64], R5 ;  /* 0x0000000506004986 */ /* 0x0005e2000c101518 */
[----:B------:R-:W-:Y:S02]  /*34d90*/  PRMT R22, R9, 0x7632, R22 ;  /* 0x0000763209167816 */ /* 0x000fe40000000016 */
[----:B-1----:R-:W-:Y:S01]  /*34da0*/  ISETP.LT.AND P5, PT, R0, UR4, !P0 ;  /* 0x0000000400007c0c */ /* 0x002fe2000c7a1270 */
[----:B------:R-:W1:Y:S01]  /*34db0*/  LDCU UR4, c[0x0][0x39c] ;  /* 0x00007380ff0477ac */ /* 0x000e620008000800 */
[----:B------:R-:W-:Y:S02]  /*34dc0*/  LOP3.LUT R0, R3, 0x9c, RZ, 0xfc, !PT ;  /* 0x0000009c03007812 */ /* 0x000fe400078efcff */
[-C--:B--2---:R-:W-:Y:S02]  /*34dd0*/  LEA.HI.X.SX32 R5, R29, R68.reuse, 0x1, P6 ;  /* 0x000000441d057211 */ /* 0x084fe400030f0eff */
[CC--:B------:R-:W-:Y:S01]  /*34de0*/  LEA R6, P6, R23.reuse, R73.reuse, 0x1 ;  /* 0x0000004917067211 */ /* 0x0c0fe200078c08ff */
[----:B------:R2:W-:Y:S03]  /*34df0*/  @P3 STG.E.U16 desc[UR24][R20.64], R9 ;  /* 0x0000000914003986 */ /* 0x0005e6000c101518 */
[-C--:B------:R-:W-:Y:S01]  /*34e00*/  LEA.HI.X.SX32 R7, R23, R68.reuse, 0x1, P6 ;  /* 0x0000004417077211 */ /* 0x080fe200030f0eff */
[----:B------:R-:W-:Y:S01]  /*34e10*/  IMAD R23, R2, 0x2, R23 ;  /* 0x0000000202177824 */ /* 0x000fe200078e0217 */
[----:B---3--:R-:W-:Y:S01]  /*34e20*/  ISETP.LT.AND P4, PT, R0, UR6, !P0 ;  /* 0x0000000600007c0c */ /* 0x008fe2000c781270 */
[----:B------:R3:W-:Y:S01]  /*34e30*/  @P2 STG.E.U16 desc[UR24][R4.64], R22 ;  /* 0x0000001604002986 */ /* 0x0007e2000c101518 */
[----:B------:R-:W-:Y:S01]  /*34e40*/  LOP3.LUT R0, R3, 0x9e, RZ, 0xfc, !PT ;  /* 0x0000009e03007812 */ /* 0x000fe200078efcff */
[----:B------:R-:W4:Y:S02]  /*34e50*/  LDCU UR6, c[0x0][0x39c] ;  /* 0x00007380ff0677ac */ /* 0x000f240008000800 */
[----:B------:R-:W-:Y:S01]  /*34e60*/  @P1 STG.E.U16 desc[UR24][R6.64], R10 ;  /* 0x0000000a06001986 */ /* 0x000fe2000c101518 */
[C---:B------:R-:W-:Y:S01]  /*34e70*/  LEA R8, P1, R23.reuse, R73, 0x1 ;  /* 0x0000004917087211 */ /* 0x040fe200078208ff */
[----:B--2---:R-:W-:Y:S01]  /*34e80*/  IMAD R21, R2, 0x2, R23 ;  /* 0x0000000202157824 */ /* 0x004fe200078e0217 */
[----:B0-----:R-:W-:Y:S01]  /*34e90*/  ISETP.LT.AND P3, PT, R0, UR5, !P0 ;  /* 0x0000000500007c0c */ /* 0x001fe2000c761270 */
[----:B------:R-:W0:Y:S01]  /*34ea0*/  LDCU UR5, c[0x0][0x39c] ;  /* 0x00007380ff0577ac */ /* 0x000e220008000800 */
[----:B------:R-:W-:-:S02]  /*34eb0*/  LEA.HI.X.SX32 R9, R23, R68, 0x1, P1 ;  /* 0x0000004417097211 */ /* 0x000fc400008f0eff */
[----:B---3--:R-:W-:Y:S02]  /*34ec0*/  PRMT R5, R10, 0x7632, R5 ;  /* 0x000076320a057816 */ /* 0x008fe40000000005 */
[----:B------:R-:W-:Y:S02]  /*34ed0*/  LEA R4, P6, R21, R73, 0x1 ;  /* 0x0000004915047211 */ /* 0x000fe400078c08ff */
[C---:B------:R-:W-:Y:S01]  /*34ee0*/  LOP3.LUT R0, R3.reuse, 0xa0, RZ, 0xfc, !PT ;  /* 0x000000a003007812 */ /* 0x040fe200078efcff */
[----:B------:R2:W-:Y:S03]  /*34ef0*/  @P5 STG.E.U16 desc[UR24][R8.64], R5 ;  /* 0x0000000508005986 */ /* 0x0005e6000c101518 */
[----:B-1----:R-:W-:Y:S01]  /*34f00*/  ISETP.LT.AND P2, PT, R0, UR4, !P0 ;  /* 0x0000000400007c0c */ /* 0x002fe2000c741270 */
[----:B------:R-:W1:Y:S01]  /*34f10*/  LDCU UR4, c[0x0][0x39c] ;  /* 0x00007380ff0477ac */ /* 0x000e620008000800 */
[----:B------:R-:W-:-:S02]  /*34f20*/  LOP3.LUT R0, R3, 0xa2, RZ, 0xfc, !PT ;  /* 0x000000a203007812 */ /* 0x000fc400078efcff */
[----:B--2---:R-:W-:Y:S01]  /*34f30*/  LEA.HI.X.SX32 R5, R21, R68, 0x1, P6 ;  /* 0x0000004415057211 */ /* 0x004fe200030f0eff */
[----:B------:R-:W-:-:S04]  /*34f40*/  IMAD R21, R2, 0x2, R21 ;  /* 0x0000000202157824 */ /* 0x000fc800078e0215 */
[----:B------:R-:W-:Y:S01]  /*34f50*/  IMAD R23, R2, 0x2, R21 ;  /* 0x0000000202177824 */ /* 0x000fe200078e0215 */
[CC--:B------:R-:W-:Y:S02]  /*34f60*/  LEA R6, P6, R21.reuse, R73.reuse, 0x1 ;  /* 0x0000004915067211 */ /* 0x0c0fe400078c08ff */
[----:B0-----:R-:W-:Y:S01]  /*34f70*/  ISETP.LT.AND P1, PT, R0, UR5, !P0 ;  /* 0x0000000500007c0c */ /* 0x001fe2000c721270 */
[----:B------:R-:W0:Y:S01]  /*34f80*/  LDCU UR5, c[0x0][0x39c] ;  /* 0x00007380ff0577ac */ /* 0x000e220008000800 */
[-C--:B------:R-:W-:Y:S02]  /*34f90*/  LEA.HI.X.SX32 R7, R21, R68.reuse, 0x1, P6 ;  /* 0x0000004415077211 */ /* 0x080fe400030f0eff */
[----:B------:R-:W-:Y:S01]  /*34fa0*/  LEA R8, P6, R23, R73, 0x1 ;  /* 0x0000004917087211 */ /* 0x000fe200078c08ff */
[----:B------:R2:W-:Y:S01]  /*34fb0*/  @P4 STG.E.U16 desc[UR24][R4.64], R11 ;  /* 0x0000000b04004986 */ /* 0x0005e2000c101518 */
[----:B------:R-:W-:Y:S02]  /*34fc0*/  LOP3.LUT R0, R3, 0xa4, RZ, 0xfc, !PT ;  /* 0x000000a403007812 */ /* 0x000fe400078efcff */
[----:B------:R-:W-:Y:S01]  /*34fd0*/  LEA.HI.X.SX32 R9, R23, R68, 0x1, P6 ;  /* 0x0000004417097211 */ /* 0x000fe200030f0eff */
[----:B------:R-:W-:Y:S01]  /*34fe0*/  IMAD R23, R2, 0x2, R23 ;  /* 0x0000000202177824 */ /* 0x000fe200078e0217 */
[----:B----4-:R-:W-:Y:S01]  /*34ff0*/  ISETP.LT.AND P5, PT, R0, UR6, !P0 ;  /* 0x0000000600007c0c */ /* 0x010fe2000c7a1270 */
[----:B------:R-:W3:Y:S01]  /*35000*/  LDCU UR6, c[0x0][0x39c] ;  /* 0x00007380ff0677ac */ /* 0x000ee20008000800 */
[----:B------:R-:W-:-:S02]  /*35010*/  LOP3.LUT R0, R3, 0xa6, RZ, 0xfc, !PT ;  /* 0x000000a603007812 */ /* 0x000fc400078efcff */
[----:B--2---:R-:W-:Y:S01]  /*35020*/  PRMT R5, R11, 0x7632, R5 ;  /* 0x000076320b057816 */ /* 0x004fe20000000005 */
[----:B------:R-:W-:Y:S01]  /*35030*/  IMAD R11, R2, 0x2, R23 ;  /* 0x00000002020b7824 */ /* 0x000fe200078e0217 */
[----:B-1----:R-:W-:Y:S01]  /*35040*/  ISETP.LT.AND P4, PT, R0, UR4, !P0 ;  /* 0x0000000400007c0c */ /* 0x002fe2000c781270 */
[----:B------:R-:W1:Y:S02]  /*35050*/  LDCU UR4, c[0x0][0x39c] ;  /* 0x00007380ff0477ac */ /* 0x000e640008000800 */
[----:B------:R2:W-:Y:S04]  /*35060*/  @P3 STG.E.U16 desc[UR24][R6.64], R5 ;  /* 0x0000000506003986 */ /* 0x0005e8000c101518 */
[----:B------:R-:W-:Y:S01]  /*35070*/  @P2 STG.E.U16 desc[UR24][R8.64], R12 ;  /* 0x0000000c08002986 */ /* 0x000fe2000c101518 */
[----:B------:R-:W-:-:S02]  /*35080*/  LEA R4, P2, R23, R73, 0x1 ;  /* 0x0000004917047211 */ /* 0x000fc400078408ff */
[----:B------:R-:W-:Y:S02]  /*35090*/  LOP3.LUT R0, R3, 0xa8, RZ, 0xfc, !PT ;  /* 0x000000a803007812 */ /* 0x000fe400078efcff */
[----:B--2---:R-:W-:Y:S02]  /*350a0*/  LEA.HI.X.SX32 R5, R23, R68, 0x1, P2 ;  /* 0x0000004417057211 */ /* 0x004fe400010f0eff */
[----:B------:R-:W-:Y:S02]  /*350b0*/  PRMT R7, R12, 0x7632, R7 ;  /* 0x000076320c077816 */ /* 0x000fe40000000007 */
[----:B------:R-:W-:Y:S02]  /*350c0*/  LEA R6, P6, R11, R73, 0x1 ;  /* 0x000000490b067211 */ /* 0x000fe400078c08ff */
[----:B0-----:R-:W-:Y:S01]  /*350d0*/  ISETP.LT.AND P3, PT, R0, UR5, !P0 ;  /* 0x0000000500007c0c */ /* 0x001fe2000c761270 */
[----:B------:R0:W-:Y:S01]  /*350e0*/  @P1 STG.E.U16 desc[UR24][R4.64], R7 ;  /* 0x0000000704001986 */ /* 0x0001e2000c101518 */
[----:B------:R-:W2:Y:S01]  /*350f0*/  LDCU UR5, c[0x0][0x39c] ;  /* 0x00007380ff0577ac */ /* 0x000ea20008000800 */
[----:B------:R-:W-:-:S02]  /*35100*/  LOP3.LUT R0, R3, 0xaa, RZ, 0xfc, !PT ;  /* 0x000000aa03007812 */ /* 0x000fc400078efcff */
[-C--:B0-----:R-:W-:Y:S01]  /*35110*/  LEA.HI.X.SX32 R7, R11, R68.reuse, 0x1, P6 ;  /* 0x000000440b077211 */ /* 0x081fe200030f0eff */
[----:B------:R-:W-:Y:S01]  /*35120*/  IMAD R11, R2, 0x2, R11 ;  /* 0x00000002020b7824 */ /* 0x000fe200078e020b */
[----:B-1----:R-:W-:Y:S01]  /*35130*/  ISETP.LT.AND P2, PT, R0, UR4, !P0 ;  /* 0x0000000400007c0c */ /* 0x002fe2000c741270 */
[----:B------:R-:W0:Y:S02]  /*35140*/  LDCU UR4, c[0x0][0x39c] ;  /* 0x00007380ff0477ac */ /* 0x000e240008000800 */
[----:B------:R-:W-:Y:S01]  /*35150*/  IMAD R21, R2, 0x2, R11 ;  /* 0x0000000202157824 */ /* 0x000fe200078e020b */
[----:B------:R-:W-:Y:S02]  /*35160*/  LEA R8, P6, R11, R73, 0x1 ;  /* 0x000000490b087211 */ /* 0x000fe400078c08ff */
[----:B------:R-:W-:Y:S02]  /*35170*/  LOP3.LUT R0, R3, 0xac, RZ, 0xfc, !PT ;  /* 0x000000ac03007812 */ /* 0x000fe400078efcff */
[----:B------:R-:W-:-:S02]  /*35180*/  LEA.HI.X.SX32 R9, R11, R68, 0x1, P6 ;  /* 0x000000440b097211 */ /* 0x000fc400030f0eff */
[----:B------:R-:W-:Y:S02]  /*35190*/  LEA R4, P6, R21, R73, 0x1 ;  /* 0x0000004915047211 */ /* 0x000fe400078c08ff */
[----:B---3--:R-:W-:Y:S01]  /*351a0*/  ISETP.LT.AND P1, PT, R0, UR6, !P0 ;  /* 0x0000000600007c0c */ /* 0x008fe2000c721270 */
[----:B------:R1:W-:Y:S01]  /*351b0*/  @P5 STG.E.U16 desc[UR24][R6.64], R13 ;  /* 0x0000000d06005986 */ /* 0x0003e2000c101518 */
[----:B------:R-:W-:Y:S01]  /*351c0*/  LOP3.LUT R0, R3, 0xae, RZ, 0xfc, !PT ;  /* 0x000000ae03007812 */ /* 0x000fe200078efcff */
[----:B------:R-:W3:Y:S01]  /*351d0*/  LDCU UR6, c[0x0][0x39c] ;  /* 0x00007380ff0677ac */ /* 0x000ee20008000800 */
[----:B------:R-:W-:Y:S01]  /*351e0*/  LEA.HI.X.SX32 R5, R21, R68, 0x1, P6 ;  /* 0x0000004415057211 */ /* 0x000fe200030f0eff */
[----:B------:R-:W-:Y:S01]  /*351f0*/  IMAD R21, R2, 0x2, R21 ;  /* 0x0000000202157824 */ /* 0x000fe200078e0215 */
[----:B--2---:R-:W-:Y:S01]  /*35200*/  ISETP.LT.AND P5, PT, R0, UR5, !P0 ;  /* 0x0000000500007c0c */ /* 0x004fe2000c7a1270 */
[----:B------:R-:W2:Y:S02]  /*35210*/  LDCU UR5, c[0x0][0x39c] ;  /* 0x00007380ff0577ac */ /* 0x000ea40008000800 */
[----:B------:R-:W-:Y:S01]  /*35220*/  IMAD R11, R2, 0x2, R21 ;  /* 0x00000002020b7824 */ /* 0x000fe200078e0215 */
[----:B-1----:R-:W-:-:S02]  /*35230*/  PRMT R7, R13, 0x7632, R7 ;  /* 0x000076320d077816 */ /* 0x002fc40000000007 */
[----:B------:R-:W-:-:S03]  /*35240*/  LOP3.LUT R0, R3, 0xb0, RZ, 0xfc, !PT ;  /* 0x000000b003007812 */ /* 0x000fc600078efcff */
[----:B------:R1:W-:Y:S01]  /*35250*/  @P4 STG.E.U16 desc[UR24][R8.64], R7 ;  /* 0x0000000708004986 */ /* 0x0003e2000c101518 */
[----:B0-----:R-:W-:Y:S01]  /*35260*/  ISETP.LT.AND P4, PT, R0, UR4, !P0 ;  /* 0x0000000400007c0c */ /* 0x001fe2000c781270 */
[----:B------:R-:W0:Y:S02]  /*35270*/  LDCU UR4, c[0x0][0x39c] ;  /* 0x00007380ff0477ac */ /* 0x000e240008000800 */
[----:B------:R4:W-:Y:S01]  /*35280*/  @P3 STG.E.U16 desc[UR24][R4.64], R14 ;  /* 0x0000000e04003986 */ /* 0x0009e2000c101518 */
[-C--:B------:R-:W-:Y:S02]  /*35290*/  LEA R6, P3, R21, R73.reuse, 0x1 ;  /* 0x0000004915067211 */ /* 0x080fe400078608ff */
[----:B-1----:R-:W-:-:S04]  /*352a0*/  LEA R8, P6, R11, R73, 0x1 ;  /* 0x000000490b087211 */ /* 0x002fc800078c08ff */
[-C--:B------:R-:W-:Y:S01]  /*352b0*/  LEA.HI.X.SX32 R9, R11, R68.reuse, 0x1, P6 ;  /* 0x000000440b097211 */ /* 0x080fe200030f0eff */
[----:B------:R-:W-:Y:S01]  /*352c0*/  IMAD R11, R2, 0x2, R11 ;  /* 0x00000002020b7824 */ /* 0x000fe200078e020b */
[-C--:B------:R-:W-:Y:S02]  /*352d0*/  LEA.HI.X.SX32 R7, R21, R68.reuse, 0x1, P3 ;  /* 0x0000004415077211 */ /* 0x080fe400018f0eff */
[----:B----4-:R-:W-:Y:S01]  /*352e0*/  PRMT R5, R14, 0x7632, R5 ;  /* 0x000076320e057816 */ /* 0x010fe20000000005 */
[----:B------:R-:W-:Y:S01]  /*352f0*/  IMAD R13, R2, 0x2, R11 ;  /* 0x00000002020d7824 */ /* 0x000fe200078e020b */
[----:B------:R-:W-:Y:S02]  /*35300*/  LOP3.LUT R0, R3, 0xb2, RZ, 0xfc, !PT ;  /* 0x000000b203007812 */ /* 0x000fe400078efcff */
[----:B------:R-:W-:Y:S01]  /*35310*/  LEA R4, P6, R11, R73, 0x1 ;  /* 0x000000490b047211 */ /* 0x000fe200078c08ff */
[----:B------:R1:W-:Y:S01]  /*35320*/  @P2 STG.E.U16 desc[UR24][R6.64], R5 ;  /* 0x0000000506002986 */ /* 0x0003e2000c101518 */
[----:B--2---:R-:W-:Y:S01]  /*35330*/  ISETP.LT.AND P3, PT, R0, UR5, !P0 ;  /* 0x0000000500007c0c */ /* 0x004fe2000c761270 */
[----:B------:R-:W2:Y:S01]  /*35340*/  LDCU UR5, c[0x0][0x39c] ;  /* 0x00007380ff0577ac */ /* 0x000ea20008000800 */
[----:B------:R-:W-:Y:S01]  /*35350*/  LOP3.LUT R0, R3, 0xb4, RZ, 0xfc, !PT ;  /* 0x000000b403007812 */ /* 0x000fe200078efcff */
[----:B------:R4:W-:Y:S03]  /*35360*/  @P1 STG.E.U16 desc[UR24][R8.64], R15 ;  /* 0x0000000f08001986 */ /* 0x0009e6000c101518 */
[----:B---3--:R-:W-:Y:S01]  /*35370*/  ISETP.LT.AND P2, PT, R0, UR6, !P0 ;  /* 0x0000000600007c0c */ /* 0x008fe2000c741270 */
[----:B------:R-:W3:Y:S01]  /*35380*/  LDCU UR6, c[0x0][0x39c] ;  /* 0x00007380ff0677ac */ /* 0x000ee20008000800 */
[----:B-1----:R-:W-:-:S02]  /*35390*/  LEA.HI.X.SX32 R5, R11, R68, 0x1, P6 ;  /* 0x000000440b057211 */ /* 0x002fc400030f0eff */
[----:B------:R-:W-:Y:S02]  /*353a0*/  LEA R6, P6, R13, R73, 0x1 ;  /* 0x000000490d067211 */ /* 0x000fe400078c08ff */
[----:B----4-:R-:W-:Y:S02]  /*353b0*/  PRMT R9, R15, 0x7632, R9 ;  /* 0x000076320f097816 */ /* 0x010fe40000000009 */
[----:B------:R-:W-:Y:S02]  /*353c0*/  LOP3.LUT R0, R3, 0xb6, RZ, 0xfc, !PT ;  /* 0x000000b603007812 */ /* 0x000fe400078efcff */
[----:B------:R-:W-:Y:S01]  /*353d0*/  LEA.HI.X.SX32 R7, R13, R68, 0x1, P6 ;  /* 0x000000440d077211 */ /* 0x000fe200030f0eff */
[----:B------:R-:W-:Y:S01]  /*353e0*/  IMAD R13, R2, 0x2, R13 ;  /* 0x00000002020d7824 */ /* 0x000fe200078e020d */
[----:B0-----:R-:W-:Y:S01]  /*353f0*/  ISETP.LT.AND P1, PT, R0, UR4, !P0 ;  /* 0x0000000400007c0c */ /* 0x001fe2000c721270 */
[----:B------:R0:W-:Y:S01]  /*35400*/  @P5 STG.E.U16 desc[UR24][R4.64], R9 ;  /* 0x0000000904005986 */ /* 0x0001e2000c101518 */
[----:B------:R-:W1:Y:S01]  /*35410*/  LDCU UR4, c[0x0][0x39c] ;  /* 0x00007380ff0477ac */ /* 0x000e620008000800 */
[----:B------:R-:W-:-:S02]  /*35420*/  IMAD R11, R2, 0x2, R13 ;  /* 0x00000002020b7824 */ /* 0x000fc400078e020d */
[----:B------:R-:W-:Y:S01]  /*35430*/  @P4 STG.E.U16 desc[UR24][R6.64], R16 ;  /* 0x0000001006004986 */ /* 0x000fe2000c101518 */
[-C--:B------:R-:W-:Y:S02]  /*35440*/  LEA R8, P4, R13, R73.reuse, 0x1 ;  /* 0x000000490d087211 */ /* 0x080fe400078808ff */
[----:B------:R-:W-:Y:S02]  /*35450*/  LOP3.LUT R0, R3, 0xb8, RZ, 0xfc, !PT ;  /* 0x000000b803007812 */ /* 0x000fe400078efcff */
[----:B0-----:R-:W-:Y:S02]  /*35460*/  LEA.HI.X.SX32 R9, R13, R68, 0x1, P4 ;  /* 0x000000440d097211 */ /* 0x001fe400020f0eff */
[----:B------:R-:W-:Y:S02]  /*35470*/  PRMT R5, R16, 0x7632, R5 ;  /* 0x0000763210057816 */ /* 0x000fe40000000005 */
[----:B------:R-:W-:Y:S02]  /*35480*/  LEA R4, P6, R11, R73, 0x1 ;  /* 0x000000490b047211 */ /* 0x000fe400078c08ff */
[----:B--2---:R-:W-:Y:S01]  /*35490*/  ISETP.LT.AND P5, PT, R0, UR5, !P0 ;  /* 0x0000000500007c0c */ /* 0x004fe2000c7a1270 */
[----:B------:R-:W0:Y:S01]  /*354a0*/  LDCU UR5, c[0x0][0x39c] ;  /* 0x00007380ff0577ac */ /* 0x000e220008000800 */
[----:B------:R2:W-:Y:S01]  /*354b0*/  @P3 STG.E.U16 desc[UR24][R8.64], R5 ;  /* 0x0000000508003986 */ /* 0x0005e2000c101518 */
[----:B------:R-:W-:-:S04]  /*354c0*/  LOP3.LUT R0, R3, 0xba, RZ, 0xfc, !PT ;  /* 0x000000ba03007812 */ /* 0x000fc800078efcff */
[----:B-1----:R-:W-:Y:S01]  /*354d0*/  ISETP.LT.AND P4, PT, R0, UR4, !P0 ;  /* 0x0000000400007c0c */ /* 0x002fe2000c781270 */
[----:B------:R-:W1:Y:S01]  /*354e0*/  LDCU UR4, c[0x0][0x39c] ;  /* 0x00007380ff0477ac */ /* 0x000e620008000800 */
[----:B--2---:R-:W-:Y:S01]  /*354f0*/  LEA.HI.X.SX32 R5, R11, R68, 0x1, P6 ;  /* 0x000000440b057211 */ /* 0x004fe200030f0eff */
[----:B------:R-:W-:Y:S01]  /*35500*/  IMAD R11, R2, 0x2, R11 ;  /* 0x00000002020b7824 */ /* 0x000fe200078e020b */
[----:B------:R-:W-:-:S03]  /*35510*/  LOP3.LUT R0, R3, 0xbc, RZ, 0xfc, !PT ;  /* 0x000000bc03007812 */ /* 0x000fc600078efcff */
[----:B------:R-:W-:Y:S01]  /*35520*/  IMAD R13, R2, 0x2, R11 ;  /* 0x00000002020d7824 */ /* 0x000fe200078e020b */
[CC--:B------:R-:W-:Y:S01]  /*35530*/  LEA R6, P6, R11.reuse, R73.reuse, 0x1 ;  /* 0x000000490b067211 */ /* 0x0c0fe200078c08ff */
[----:B------:R2:W-:Y:S01]  /*35540*/  @P2 STG.E.U16 desc[UR24][R4.64], R17 ;  /* 0x0000001104002986 */ /* 0x0005e2000c101518 */
[----:B---3--:R-:W-:Y:S01]  /*35550*/  ISETP.LT.AND P3, PT, R0, UR6, !P0 ;  /* 0x0000000600007c0c */ /* 0x008fe2000c761270 */
[----:B------:R-:W3:Y:S01]  /*35560*/  LDCU UR6, c[0x0][0x39c] ;  /* 0x00007380ff0677ac */ /* 0x000ee20008000800 */
[-C--:B------:R-:W-:Y:S02]  /*35570*/  LEA.HI.X.SX32 R7, R11, R68.reuse, 0x1, P6 ;  /* 0x000000440b077211 */ /* 0x080fe400030f0eff */
[----:B------:R-:W-:Y:S02]  /*35580*/  LEA R8, P6, R13, R73, 0x1 ;  /* 0x000000490d087211 */ /* 0x000fe400078c08ff */
[----:B------:R-:W-:Y:S02]  /*35590*/  LOP3.LUT R0, R3, 0xbe, RZ, 0xfc, !PT ;  /* 0x000000be03007812 */ /* 0x000fe400078efcff */
[----:B------:R-:W-:Y:S01]  /*355a0*/  LEA.HI.X.SX32 R9, R13, R68, 0x1, P6 ;  /* 0x000000440d097211 */ /* 0x000fe200030f0eff */
[----:B------:R-:W-:Y:S01]  /*355b0*/  IMAD R13, R2, 0x2, R13 ;  /* 0x00000002020d7824 */ /* 0x000fe200078e020d */
[----:B--2---:R-:W-:-:S02]  /*355c0*/  PRMT R5, R17, 0x7632, R5 ;  /* 0x0000763211057816 */ /* 0x004fc40000000005 */
[----:B0-----:R-:W-:Y:S01]  /*355d0*/  ISETP.LT.AND P2, PT, R0, UR5, !P0 ;  /* 0x0000000500007c0c */ /* 0x001fe2000c741270 */
[----:B------:R-:W0:Y:S02]  /*355e0*/  LDCU UR5, c[0x0][0x39c] ;  /* 0x00007380ff0577ac */ /* 0x000e240008000800 */
[----:B------:R2:W-:Y:S01]  /*355f0*/  @P1 STG.E.U16 desc[UR24][R6.64], R5 ;  /* 0x0000000506001986 */ /* 0x0005e2000c101518 */
[----:B------:R-:W-:-:S03]  /*35600*/  IMAD R11, R2, 0x2, R13 ;  /* 0x00000002020b7824 */ /* 0x000fc600078e020d */
[----:B------:R-:W-:Y:S01]  /*35610*/  @P5 STG.E.U16 desc[UR24][R8.64], R18 ;  /* 0x0000001208005986 */ /* 0x000fe2000c101518 */
[-C--:B------:R-:W-:Y:S02]  /*35620*/  LEA R4, P5, R13, R73.reuse, 0x1 ;  /* 0x000000490d047211 */ /* 0x080fe400078a08ff */
[----:B------:R-:W-:Y:S02]  /*35630*/  LOP3.LUT R0, R3, 0xc0, RZ, 0xfc, !PT ;  /* 0x000000c003007812 */ /* 0x000fe400078efcff */
[----:B--2---:R-:W-:Y:S02]  /*35640*/  LEA.HI.X.SX32 R5, R13, R68, 0x1, P5 ;  /* 0x000000440d057211 */ /* 0x004fe400028f0eff */
[----:B------:R-:W-:Y:S02]  /*35650*/  PRMT R7, R18, 0x7632, R7 ;  /* 0x0000763212077816 */ /* 0x000fe40000000007 */
[----:B-1----:R-:W-:Y:S01]  /*35660*/  ISETP.LT.AND P1, PT, R0, UR4, !P0 ;  /* 0x0000000400007c0c */ /* 0x002fe2000c721270 */
[----:B------:R-:W1:Y:S01]  /*35670*/  LDCU UR4, c[0x0][0x39c] ;  /* 0x00007380ff0477ac */ /* 0x000e620008000800 */
[----:B------:R-:W-:Y:S01]  /*35680*/  LEA R6, P6, R11, R73, 0x1 ;  /* 0x000000490b067211 */ /* 0x000fe200078c08ff */
[----:B------:R2:W-:Y:S01]  /*35690*/  @P4 STG.E.U16 desc[UR24][R4.64], R7 ;  /* 0x0000000704004986 */ /* 0x0005e2000c101518 */
[----:B------:R-:W-:-:S04]  /*356a0*/  LOP3.LUT R0, R3, 0xc2, RZ, 0xfc, !PT ;  /* 0x000000c203007812 */ /* 0x000fc800078efcff */
[----:B0-----:R-:W-:Y:S01]  /*356b0*/  ISETP.LT.AND P5, PT, R0, UR5, !P0 ;  /* 0x0000000500007c0c */ /* 0x001fe2000c7a1270 */
[----:B------:R-:W0:Y:S01]  /*356c0*/  LDCU UR5, c[0x0][0x39c] ;  /* 0x00007380ff0577ac */ /* 0x000e220008000800 */
[----:B--2---:R-:W-:Y:S01]  /*356d0*/  LEA.HI.X.SX32 R7, R11, R68, 0x1, P6 ;  /* 0x000000440b077211 */ /* 0x004fe200030f0eff */
[----:B------:R-:W-:Y:S01]  /*356e0*/  IMAD R11, R2, 0x2, R11 ;  /* 0x00000002020b7824 */ /* 0x000fe200078e020b */
[----:B------:R-:W-:-:S03]  /*356f0*/  LOP3.LUT R0, R3, 0xc4, RZ, 0xfc, !PT ;  /* 0x000000c403007812 */ /* 0x000fc600078efcff */
[----:B------:R-:W-:Y:S01]  /*35700*/  IMAD R13, R2, 0x2, R11 ;  /* 0x00000002020d7824 */ /* 0x000fe200078e020b */
[CC--:B------:R-:W-:Y:S02]  /*35710*/  LEA R8, P6, R11.reuse, R73.reuse, 0x1 ;  /* 0x000000490b087211 */ /* 0x0c0fe400078c08ff */
[----:B---3--:R-:W-:Y:S01]  /*35720*/  ISETP.LT.AND P4, PT, R0, UR6, !P0 ;  /* 0x0000000600007c0c */ /* 0x008fe2000c781270 */
[----:B------:R2:W-:Y:S01]  /*35730*/  @P3 STG.E.U16 desc[UR24][R6.64], R19 ;  /* 0x0000001306003986 */ /* 0x0005e2000c101518 */
[-C--:B------:R-:W-:Y:S01]  /*35740*/  LEA.HI.X.SX32 R9, R11, R68.reuse, 0x1, P6 ;  /* 0x000000440b097211 */ /* 0x080fe200030f0eff */
[----:B------:R-:W3:Y:S01]  /*35750*/  LDCU UR6, c[0x0][0x39c] ;  /* 0x00007380ff0677ac */ /* 0x000ee20008000800 */
[----:B------:R-:W-:Y:S02]  /*35760*/  LOP3.LUT R0, R3, 0xc6, RZ, 0xfc, !PT ;  /* 0x000000c603007812 */ /* 0x000fe400078efcff */
[C---:B------:R-:W-:Y:S02]  /*35770*/  LEA R4, P6, R13.reuse, R73, 0x1 ;  /* 0x000000490d047211 */ /* 0x040fe400078c08ff */
[----:B-1----:R-:W-:Y:S01]  /*35780*/  ISETP.LT.AND P3, PT, R0, UR4, !P0 ;  /* 0x0000000400007c0c */ /* 0x002fe2000c761270 */
[----:B------:R-:W1:Y:S01]  /*35790*/  LDCU UR4, c[0x0][0x39c] ;  /* 0x00007380ff0477ac */ /* 0x000e620008000800 */
[----:B------:R-:W-:Y:S01]  /*357a0*/  LEA.HI.X.SX32 R5, R13, R68, 0x1, P6 ;  /* 0x000000440d057211 */ /* 0x000fe200030f0eff */
[----:B------:R-:W-:Y:S01]  /*357b0*/  IMAD R13, R2, 0x2, R13 ;  /* 0x00000002020d7824 */ /* 0x000fe200078e020d */
[----:B--2---:R-:W-:-:S03]  /*357c0*/  PRMT R7, R19, 0x7632, R7 ;  /* 0x0000763213077816 */ /* 0x004fc60000000007 */
[----:B------:R-:W-:Y:S01]  /*357d0*/  IMAD R11, R2, 0x2, R13 ;  /* 0x00000002020b7824 */ /* 0x000fe200078e020d */
[----:B------:R-:W-:Y:S01]  /*357e0*/  LOP3.LUT R0, R3, 0xc8, RZ, 0xfc, !PT ;  /* 0x000000c803007812 */ /* 0x000fe200078efcff */
[----:B------:R2:W-:Y:S03]  /*357f0*/  @P2 STG.E.U16 desc[UR24][R8.64], R7 ;  /* 0x0000000708002986 */ /* 0x0005e6000c101518 */
[----:B0-----:R-:W-:Y:S01]  /*35800*/  ISETP.LT.AND P2, PT, R0, UR5, !P0 ;  /* 0x0000000500007c0c */ /* 0x001fe2000c741270 */
[----:B------:R-:W0:Y:S01]  /*35810*/  LDCU UR5, c[0x0][0x39c] ;  /* 0x00007380ff0577ac */ /* 0x000e220008000800 */
[----:B------:R4:W-:Y:S01]  /*35820*/  @P1 STG.E.U16 desc[UR24][R4.64], R24 ;  /* 0x0000001804001986 */ /* 0x0009e2000c101518 */
[----:B------:R-:W-:Y:S02]  /*35830*/  LEA R6, P1, R13, R73, 0x1 ;  /* 0x000000490d067211 */ /* 0x000fe400078208ff */
[----:B------:R-:W-:-:S02]  /*35840*/  LOP3.LUT R0, R3, 0xca, RZ, 0xfc, !PT ;  /* 0x000000ca03007812 */ /* 0x000fc400078efcff */
[----:B--2---:R-:W-:-:S04]  /*35850*/  LEA R8, P6, R11, R73, 0x1 ;  /* 0x000000490b087211 */ /* 0x004fc800078c08ff */
[-C--:B------:R-:W-:Y:S01]  /*35860*/  LEA.HI.X.SX32 R9, R11, R68.reuse, 0x1, P6 ;  /* 0x000000440b097211 */ /* 0x080fe200030f0eff */
[----:B------:R-:W-:Y:S01]  /*35870*/  IMAD R11, R2, 0x2, R11 ;  /* 0x00000002020b7824 */ /* 0x000fe200078e020b */
[-C--:B------:R-:W-:Y:S02]  /*35880*/  LEA.HI.X.SX32 R7, R13, R68.reuse, 0x1, P1 ;  /* 0x000000440d077211 */ /* 0x080fe400008f0eff */
[----:B----4-:R-:W-:Y:S01]  /*35890*/  PRMT R5, R24, 0x7632, R5 ;  /* 0x0000763218057816 */ /* 0x010fe20000000005 */
[----:B------:R-:W-:Y:S01]  /*358a0*/  IMAD R13, R2, 0x2, R11 ;  /* 0x00000002020d7824 */ /* 0x000fe200078e020b */
[----:B-1----:R-:W-:Y:S01]  /*358b0*/  ISETP.LT.AND P1, PT, R0, UR4, !P0 ;  /* 0x0000000400007c0c */ /* 0x002fe2000c721270 */
[----:B------:R-:W1:Y:S01]  /*358c0*/  LDCU UR4, c[0x0][0x39c] ;  /* 0x00007380ff0477ac */ /* 0x000e620008000800 */
[----:B------:R-:W-:Y:S02]  /*358d0*/  LOP3.LUT R0, R3, 0xcc, RZ, 0xfc, !PT ;  /* 0x000000cc03007812 */ /* 0x000fe400078efcff */
[----:B------:R-:W-:Y:S01]  /*358e0*/  LEA R4, P6, R11, R73, 0x1 ;  /* 0x000000490b047211 */ /* 0x000fe200078c08ff */
[----:B------:R2:W-:Y:S01]  /*358f0*/  @P5 STG.E.U16 desc[UR24][R6.64], R5 ;  /* 0x0000000506005986 */ /* 0x0005e2000c101518 */
[----:B---3--:R-:W-:Y:S01]  /*35900*/  ISETP.LT.AND P5, PT, R0, UR6, !P0 ;  /* 0x0000000600007c0c */ /* 0x008fe2000c7a1270 */
[----:B------:R-:W3:Y:S01]  /*35910*/  LDCU UR6, c[0x0][0x39c] ;  /* 0x00007380ff0677ac */ /* 0x000ee20008000800 */
[----:B------:R-:W-:Y:S01]  /*35920*/  LOP3.LUT R0, R3, 0xce, RZ, 0xfc, !PT ;  /* 0x000000ce03007812 */ /* 0x000fe200078efcff */
[----:B------:R4:W-:Y:S03]  /*35930*/  @P4 STG.E.U16 desc[UR24][R8.64], R25 ;  /* 0x0000001908004986 */ /* 0x0009e6000c101518 */
[----:B0-----:R-:W-:Y:S01]  /*35940*/  ISETP.LT.AND P4, PT, R0, UR5, !P0 ;  /* 0x0000000500007c0c */ /* 0x001fe2000c781270 */
[----:B------:R-:W0:Y:S01]  /*35950*/  LDCU UR5, c[0x0][0x39c] ;  /* 0x00007380ff0577ac */ /* 0x000e220008000800 */
[----:B--2---:R-:W-:-:S02]  /*35960*/  LEA.HI.X.SX32 R5, R11, R68, 0x1, P6 ;  /* 0x000000440b057211 */ /* 0x004fc400030f0eff */
[-C--:B------:R-:W-:Y:S02]  /*35970*/  LEA R6, P6, R13, R73.reuse, 0x1 ;  /* 0x000000490d067211 */ /* 0x080fe400078c08ff */
[----:B----4-:R-:W-:Y:S02]  /*35980*/  PRMT R9, R25, 0x7632, R9 ;  /* 0x0000763219097816 */ /* 0x010fe40000000009 */
[----:B------:R-:W-:Y:S01]  /*35990*/  LEA.HI.X.SX32 R7, R13, R68, 0x1, P6 ;  /* 0x000000440d077211 */ /* 0x000fe200030f0eff */
[C---:B------:R-:W-:Y:S02]  /*359a0*/  IMAD R13, R2.reuse, 0x2, R13 ;  /* 0x00000002020d7824 */ /* 0x040fe400078e020d */
[----:B------:R2:W-:Y:S01]  /*359b0*/  @P3 STG.E.U16 desc[UR24][R4.64], R9 ;  /* 0x0000000904003986 */ /* 0x0005e2000c101518 */
[----:B------:R-:W-:Y:S01]  /*359c0*/  LOP3.LUT R0, R3, 0xd0, RZ, 0xfc, !PT ;  /* 0x000000d003007812 */ /* 0x000fe200078efcff */
[----:B------:R-:W-:Y:S02]  /*359d0*/  IMAD R11, R2, 0x2, R13 ;  /* 0x00000002020b7824 */ /* 0x000fe400078e020d */
[----:B------:R-:W-:Y:S01]  /*359e0*/  @P2 STG.E.U16 desc[UR24][R6.64], R26 ;  /* 0x0000001a06002986 */ /* 0x000fe2000c101518 */
[----:B------:R-:W-:-:S02]  /*359f0*/  LEA R8, P2, R13, R73, 0x1 ;  /* 0x000000490d087211 */ /* 0x000fc400078408ff */
[----:B-1----:R-:W-:Y:S01]  /*35a00*/  ISETP.LT.AND P3, PT, R0, UR4, !P0 ;  /* 0x0000000400007c0c */ /* 0x002fe2000c761270 */
[----:B------:R-:W1:Y:S01]  /*35a10*/  LDCU UR4, c[0x0][0x39c] ;  /* 0x00007380ff0477ac */ /* 0x000e620008000800 */
[----:B--2---:R-:W-:Y:S02]  /*35a20*/  LEA.HI.X.SX32 R9, R13, R68, 0x1, P2 ;  /* 0x000000440d097211 */ /* 0x004fe400010f0eff */
[----:B------:R-:W-:Y:S02]  /*35a30*/  PRMT R5, R26, 0x7632, R5 ;  /* 0x000076321a057816 */ /* 0x000fe40000000005 */
[----:B------:R-:W-:Y:S02]  /*35a40*/  LEA R4, P6, R11, R73, 0x1 ;  /* 0x000000490b047211 */ /* 0x000fe400078c08ff */
[C---:B------:R-:W-:Y:S01]  /*35a50*/  LOP3.LUT R0, R3.reuse, 0xd2, RZ, 0xfc, !PT ;  /* 0x000000d203007812 */ /* 0x040fe200078efcff */
[----:B------:R2:W-:Y:S03]  /*35a60*/  @P1 STG.E.U16 desc[UR24][R8.64], R5 ;  /* 0x0000000508001986 */ /* 0x0005e6000c101518 */
[----:B0-----:R-:W-:Y:S01]  /*35a70*/  ISETP.LT.AND P2, PT, R0, UR5, !P0 ;  /* 0x0000000500007c0c */ /* 0x001fe2000c741270 */
[----:B------:R-:W0:Y:S01]  /*35a80*/  LDCU UR5, c[0x0][0x39c] ;  /* 0x00007380ff0577ac */ /* 0x000e220008000800 */
[----:B------:R-:W-:-:S02]  /*35a90*/  LOP3.LUT R0, R3, 0xd4, RZ, 0xfc, !PT ;  /* 0x000000d403007812 */ /* 0x000fc400078efcff */
[-C--:B--2---:R-:W-:Y:S01]  /*35aa0*/  LEA.HI.X.SX32 R5, R11, R68.reuse, 0x1, P6 ;  /* 0x000000440b057211 */ /* 0x084fe200030f0eff */
[----:B------:R-:W-:Y:S01]  /*35ab0*/  IMAD R11, R2, 0x2, R11 ;  /* 0x00000002020b7824 */ /* 0x000fe200078e020b */
[----:B---3--:R-:W-:Y:S01]  /*35ac0*/  ISETP.LT.AND P1, PT, R0, UR6, !P0 ;  /* 0x0000000600007c0c */ /* 0x008fe2000c721270 */
[----:B------:R-:W2:Y:S02]  /*35ad0*/  LDCU UR6, c[0x0][0x39c] ;  /* 0x00007380ff0677ac */ /* 0x000ea40008000800 */
[----:B------:R-:W-:Y:S01]  /*35ae0*/  IMAD R13, R2, 0x2, R11 ;  /* 0x00000002020d7824 */ /* 0x000fe200078e020b */
[-C--:B------:R-:W-:Y:S02]  /*35af0*/  LEA R6, P6, R11, R73.reuse, 0x1 ;  /* 0x000000490b067211 */ /* 0x080fe400078c08ff */
[----:B------:R-:W-:Y:S02]  /*35b00*/  LOP3.LUT R0, R3, 0xd6, RZ, 0xfc, !PT ;  /* 0x000000d603007812 */ /* 0x000fe400078efcff */
[----:B------:R-:W-:Y:S01]  /*35b10*/  LEA.HI.X.SX32 R7, R11, R68, 0x1, P6 ;  /* 0x000000440b077211 */ /* 0x000fe200030f0eff */
[----:B------:R3:W-:Y:S01]  /*35b20*/  @P5 STG.E.U16 desc[UR24][R4.64], R27 ;  /* 0x0000001b04005986 */ /* 0x0007e2000c101518 */
[----:B------:R-:W-:-:S02]  /*35b30*/  LEA R8, P6, R13, R73, 0x1 ;  /* 0x000000490d087211 */ /* 0x000fc400078c08ff */
[----:B-1----:R-:W-:Y:S01]  /*35b40*/  ISETP.LT.AND P5, PT, R0, UR4, !P0 ;  /* 0x0000000400007c0c */ /* 0x002fe2000c7a1270 */
[----:B------:R-:W1:Y:S01]  /*35b50*/  LDCU UR4, c[0x0][0x39c] ;  /* 0x00007380ff0477ac */ /* 0x000e620008000800 */
[----:B------:R-:W-:Y:S01]  /*35b60*/  LEA.HI.X.SX32 R9, R13, R68, 0x1, P6 ;  /* 0x000000440d097211 */ /* 0x000fe200030f0eff */
[C---:B------:R-:W-:Y:S01]  /*35b70*/  IMAD R13, R2.reuse, 0x2, R13 ;  /* 0x00000002020d7824 */ /* 0x040fe200078e020d */
[----:B------:R-:W-:Y:S02]  /*35b80*/  LOP3.LUT R0, R3, 0xd8, RZ, 0xfc, !PT ;  /* 0x000000d803007812 */ /* 0x000fe400078efcff */
[----:B---3--:R-:W-:Y:S01]  /*35b90*/  PRMT R5, R27, 0x7632, R5 ;  /* 0x000076321b057816 */ /* 0x008fe20000000005 */
[----:B------:R-:W-:-:S04]  /*35ba0*/  IMAD R11, R2, 0x2, R13 ;  /* 0x00000002020b7824 */ /* 0x000fc800078e020d */
[----:B------:R3:W-:Y:S01]  /*35bb0*/  @P4 STG.E.U16 desc[UR24][R6.64], R5 ;  /* 0x0000000506004986 */ /* 0x0007e2000c101518 */
[----:B0-----:R-:W-:Y:S01]  /*35bc0*/  ISETP.LT.AND P4, PT, R0, UR5, !P0 ;  /* 0x0000000500007c0c */ /* 0x001fe2000c781270 */
[----:B------:R-:W0:Y:S02]  /*35bd0*/  LDCU UR5, c[0x0][0x39c] ;  /* 0x00007380ff0577ac */ /* 0x000e240008000800 */
[----:B------:R-:W-:Y:S01]  /*35be0*/  @P3 STG.E.U16 desc[UR24][R8.64], R56 ;  /* 0x0000003808003986 */ /* 0x000fe2000c101518 */
[----:B------:R-:W-:Y:S02]  /*35bf0*/  LEA R4, P3, R13, R73, 0x1 ;  /* 0x000000490d047211 */ /* 0x000fe400078608ff */
[----:B------:R-:W-:Y:S02]  /*35c00*/  LOP3.LUT R0, R3, 0xda, RZ, 0xfc, !PT ;  /* 0x000000da03007812 */ /* 0x000fe400078efcff */
[----:B---3--:R-:W-:Y:S02]  /*35c10*/  LEA.HI.X.SX32 R5, R13, R68, 0x1, P3 ;  /* 0x000000440d057211 */ /* 0x008fe400018f0eff */
[----:B------:R-:W-:-:S02]  /*35c20*/  PRMT R7, R56, 0x7632, R7 ;  /* 0x0000763238077816 */ /* 0x000fc40000000007 */
[----:B------:R-:W-:-:S03]  /*35c30*/  LEA R6, P6, R11, R73, 0x1 ;  /* 0x000000490b067211 */ /* 0x000fc600078c08ff */
[----:B------:R3:W-:Y:S01]  /*35c40*/  @P2 STG.E.U16 desc[UR24][R4.64], R7 ;  /* 0x0000000704002986 */ /* 0x0007e2000c101518 */
[----:B-1----:R-:W-:Y:S01]  /*35c50*/  ISETP.LT.AND P3, PT, R0, UR4, !P0 ;  /* 0x0000000400007c0c */ /* 0x002fe2000c761270 */
[----:B------:R-:W1:Y:S01]  /*35c60*/  LDCU UR4, c[0x0][0x39c] ;  /* 0x00007380ff0477ac */ /* 0x000e620008000800 */
[----:B------:R-:W-:Y:S02]  /*35c70*/  LOP3.LUT R0, R3, 0xdc, RZ, 0xfc, !PT ;  /* 0x000000dc03007812 */ /* 0x000fe400078efcff */
[-C--:B---3--:R-:W-:Y:S01]  /*35c80*/  LEA.HI.X.SX32 R7, R11, R68.reuse, 0x1, P6 ;  /* 0x000000440b077211 */ /* 0x088fe200030f0eff */
[----:B------:R-:W-:Y:S01]  /*35c90*/  IMAD R11, R2, 0x2, R11 ;  /* 0x00000002020b7824 */ /* 0x000fe200078e020b */
[----:B--2---:R-:W-:Y:S01]  /*35ca0*/  ISETP.LT.AND P2, PT, R0, UR6, !P0 ;  /* 0x0000000600007c0c */ /* 0x004fe2000c741270 */
[----:B------:R-:W2:Y:S01]  /*35cb0*/  LDCU UR6, c[0x0][0x39c] ;  /* 0x00007380ff0677ac */ /* 0x000ea20008000800 */
[----:B------:R-:W-:Y:S01]  /*35cc0*/  LOP3.LUT R0, R3, 0xde, RZ, 0xfc, !PT ;  /* 0x000000de03007812 */ /* 0x000fe200078efcff */
[----:B------:R-:W-:Y:S01]  /*35cd0*/  IMAD R13, R2, 0x2, R11 ;  /* 0x00000002020d7824 */ /* 0x000fe200078e020b */
[C---:B------:R-:W-:Y:S01]  /*35ce0*/  LEA R8, P6, R11.reuse, R73, 0x1 ;  /* 0x000000490b087211 */ /* 0x040fe200078c08ff */
[----:B------:R3:W-:Y:S01]  /*35cf0*/  @P1 STG.E.U16 desc[UR24][R6.64], R57 ;  /* 0x0000003906001986 */ /* 0x0007e2000c101518 */
[----:B0-----:R-:W-:Y:S01]  /*35d00*/  ISETP.LT.AND P1, PT, R0, UR5, !P0 ;  /* 0x0000000500007c0c */ /* 0x001fe2000c721270 */
[----:B------:R-:W0:Y:S01]  /*35d10*/  LDCU UR5, c[0x0][0x39c] ;  /* 0x00007380ff0577ac */ /* 0x000e220008000800 */
[----:B------:R-:W-:-:S02]  /*35d20*/  LEA.HI.X.SX32 R9, R11, R68, 0x1, P6 ;  /* 0x000000440b097211 */ /* 0x000fc400030f0eff */
[----:B------:R-:W-:Y:S02]  /*35d30*/  LEA R4, P6, R13, R73, 0x1 ;  /* 0x000000490d047211 */ /* 0x000fe400078c08ff */
[----:B------:R-:W-:Y:S02]  /*35d40*/  LOP3.LUT R0, R3, 0xe0, RZ, 0xfc, !PT ;  /* 0x000000e003007812 */ /* 0x000fe400078efcff */
[----:B------:R-:W-:Y:S01]  /*35d50*/  LEA.HI.X.SX32 R5, R13, R68, 0x1, P6 ;  /* 0x000000440d057211 */ /* 0x000fe200030f0eff */
[----:B------:R-:W-:Y:S01]  /*35d60*/  IMAD R13, R2, 0x2, R13 ;  /* 0x00000002020d7824 */ /* 0x000fe200078e020d */
[----:B---3--:R-:W-:-:S03]  /*35d70*/  PRMT R7, R57, 0x7632, R7 ;  /* 0x0000763239077816 */ /* 0x008fc60000000007 */
[----:B------:R-:W-:Y:S02]  /*35d80*/  IMAD R11, R2, 0x2, R13 ;  /* 0x00000002020b7824 */ /* 0x000fe400078e020d */
[----:B------:R3:W-:Y:S01]  /*35d90*/  @P5 STG.E.U16 desc[UR24][R8.64], R7 ;  /* 0x0000000708005986 */ /* 0x0007e2000c101518 */
[----:B-1----:R-:W-:Y:S01]  /*35da0*/  ISETP.LT.AND P5, PT, R0, UR4, !P0 ;  /* 0x0000000400007c0c */ /* 0x002fe2000c7a1270 */
[----:B------:R-:W1:Y:S02]  /*35db0*/  LDCU UR4, c[0x0][0x39c] ;  /* 0x00007380ff0477ac */ /* 0x000e640008000800 */
[----:B------:R4:W-:Y:S01]  /*35dc0*/  @P4 STG.E.U16 desc[UR24][R4.64], R58 ;  /* 0x0000003a04004986 */ /* 0x0009e2000c101518 */
[-C--:B------:R-:W-:Y:S02]  /*35dd0*/  LEA R6, P4, R13, R73.reuse, 0x1 ;  /* 0x000000490d067211 */ /* 0x080fe400078808ff */
[----:B------:R-:W-:Y:S02]  /*35de0*/  LOP3.LUT R0, R3, 0xe2, RZ, 0xfc, !PT ;  /* 0x000000e203007812 */ /* 0x000fe400078efcff */
[----:B---3--:R-:W-:-:S02]  /*35df0*/  LEA R8, P6, R11, R73, 0x1 ;  /* 0x000000490b087211 */ /* 0x008fc400078c08ff */
[-C--:B------:R-:W-:Y:S02]  /*35e00*/  LEA.HI.X.SX32 R7, R13, R68.reuse, 0x1, P4 ;  /* 0x000000440d077211 */ /* 0x080fe400020f0eff */
[----:B----4-:R-:W-:Y:S02]  /*35e10*/  PRMT R5, R58, 0x7632, R5 ;  /* 0x000076323a057816 */ /* 0x010fe40000000005 */
[-C--:B------:R-:W-:Y:S01]  /*35e20*/  LEA.HI.X.SX32 R9, R11, R68.reuse, 0x1, P6 ;  /* 0x000000440b097211 */ /* 0x080fe200030f0eff */
[----:B------:R-:W-:Y:S01]  /*35e30*/  IMAD R11, R2, 0x2, R11 ;  /* 0x00000002020b7824 */ /* 0x000fe200078e020b */
[----:B0-----:R-:W-:Y:S01]  /*35e40*/  ISETP.LT.AND P4, PT, R0, UR5, !P0 ;  /* 0x0000000500007c0c */ /* 0x001fe2000c781270 */
[----:B------:R-:W0:Y:S01]  /*35e50*/  LDCU UR5, c[0x0][0x39c] ;  /* 0x00007380ff0577ac */ /* 0x000e220008000800 */
[----:B------:R-:W-:Y:S01]  /*35e60*/  LOP3.LUT R0, R3, 0xe4, RZ, 0xfc, !PT ;  /* 0x000000e403007812 */ /* 0x000fe200078efcff */
[----:B------:R3:W-:Y:S01]  /*35e70*/  @P3 STG.E.U16 desc[UR24][R6.64], R5 ;  /* 0x0000000506003986 */ /* 0x0007e2000c101518 */
[----:B------:R-:W-:Y:S01]  /*35e80*/  LEA R4, P6, R11, R73, 0x1 ;  /* 0x000000490b047211 */ /* 0x000fe200078c08ff */
[----:B------:R-:W-:Y:S01]  /*35e90*/  IMAD R13, R2, 0x2, R11 ;  /* 0x00000002020d7824 */ /* 0x000fe200078e020b */
[----:B--2---:R-:W-:Y:S01]  /*35ea0*/  ISETP.LT.AND P3, PT, R0, UR6, !P0 ;  /* 0x0000000600007c0c */ /* 0x004fe2000c761270 */
[----:B------:R2:W-:Y:S01]  /*35eb0*/  @P2 STG.E.U16 desc[UR24][R8.64], R59 ;  /* 0x0000003b08002986 */ /* 0x0005e2000c101518 */
[----:B------:R-:W-:Y:S01]  /*35ec0*/  LOP3.LUT R0, R3, 0xe6, RZ, 0xfc, !PT ;  /* 0x000000e603007812 */ /* 0x000fe200078efcff */
[----:B------:R-:W4:Y:S03]  /*35ed0*/  LDCU UR6, c[0x0][0x39c] ;  /* 0x00007380ff0677ac */ /* 0x000f260008000800 */
[----:B-1----:R-:W-:Y:S01]  /*35ee0*/  ISETP.LT.AND P2, PT, R0, UR4, !P0 ;  /* 0x0000000400007c0c */ /* 0x002fe2000c741270 */
[----:B------:R-:W1:Y:S01]  /*35ef0*/  LDCU UR4, c[0x0][0x39c] ;  /* 0x00007380ff0477ac */ /* 0x000e620008000800 */
[----:B---3--:R-:W-:-:S02]  /*35f00*/  LEA.HI.X.SX32 R5, R11, R68, 0x1, P6 ;  /* 0x000000440b057211 */ /* 0x008fc400030f0eff */
[-C--:B------:R-:W-:Y:S02]  /*35f10*/  LEA R6, P6, R13, R73.reuse, 0x1 ;  /* 0x000000490d067211 */ /* 0x080fe400078c08ff */
[----:B--2---:R-:W-:Y:S02]  /*35f20*/  PRMT R9, R59, 0x7632, R9 ;  /* 0x000076323b097816 */ /* 0x004fe40000000009 */
[----:B------:R-:W-:Y:S01]  /*35f30*/  LEA.HI.X.SX32 R7, R13, R68, 0x1, P6 ;  /* 0x000000440d077211 */ /* 0x000fe200030f0eff */
[C---:B------:R-:W-:Y:S01]  /*35f40*/  IMAD R13, R2.reuse, 0x2, R13 ;  /* 0x00000002020d7824 */ /* 0x040fe200078e020d */
[----:B------:R-:W-:Y:S01]  /*35f50*/  LOP3.LUT R0, R3, 0xe8, RZ, 0xfc, !PT ;  /* 0x000000e803007812 */ /* 0x000fe200078efcff */
[----:B------:R2:W-:Y:S02]  /*35f60*/  @P1 STG.E.U16 desc[UR24][R4.64], R9 ;  /* 0x0000000904001986 */ /* 0x0005e4000c101518 */
[----:B------:R-:W-:Y:S01]  /*35f70*/  IMAD R15, R2, 0x2, R13 ;  /* 0x00000002020f7824 */ /* 0x000fe200078e020d */
[----:B0-----:R-:W-:Y:S01]  /*35f80*/  ISETP.LT.AND P1, PT, R0, UR5, !P0 ;  /* 0x0000000500007c0c */ /* 0x001fe2000c721270 */
[----:B------:R-:W0:Y:S01]  /*35f90*/  LDCU UR5, c[0x0][0x39c] ;  /* 0x00007380ff0577ac */ /* 0x000e220008000800 */
[----:B------:R-:W-:Y:S01]  /*35fa0*/  @P5 STG.E.U16 desc[UR24][R6.64], R60 ;  /* 0x0000003c06005986 */ /* 0x000fe2000c101518 */
[----:B------:R-:W-:-:S02]  /*35fb0*/  LEA R8, P5, R13, R73, 0x1 ;  /* 0x000000490d087211 */ /* 0x000fc400078a08ff */
[-C--:B------:R-:W-:Y:S02]  /*35fc0*/  LEA R10, P6, R15, R73.reuse, 0x1 ;  /* 0x000000490f0a7211 */ /* 0x080fe400078c08ff */
[----:B------:R-:W-:Y:S02]  /*35fd0*/  LOP3.LUT R0, R3, 0xea, RZ, 0xfc, !PT ;  /* 0x000000ea03007812 */ /* 0x000fe400078efcff */
[-C--:B--2---:R-:W-:Y:S02]  /*35fe0*/  LEA.HI.X.SX32 R9, R13, R68.reuse, 0x1, P5 ;  /* 0x000000440d097211 */ /* 0x084fe400028f0eff */
[----:B------:R-:W-:Y:S02]  /*35ff0*/  PRMT R5, R60, 0x7632, R5 ;  /* 0x000076323c057816 */ /* 0x000fe40000000005 */
[-C--:B------:R-:W-:Y:S01]  /*36000*/  LEA.HI.X.SX32 R11, R15, R68.reuse, 0x1, P6 ;  /* 0x000000440f0b7211 */ /* 0x080fe200030f0eff */
[----:B------:R-:W-:Y:S01]  /*36010*/  IMAD R15, R2, 0x2, R15 ;  /* 0x00000002020f7824 */ /* 0x000fe200078e020f */
[----:B-1----:R-:W-:Y:S01]  /*36020*/  ISETP.LT.AND P5, PT, R0, UR4, !P0 ;  /* 0x0000000400007c0c */ /* 0x002fe2000c7a1270 */
[----:B------:R-:W1:Y:S01]  /*36030*/  LDCU UR4, c[0x0][0x39c] ;  /* 0x00007380ff0477ac */ /* 0x000e620008000800 */
[----:B------:R-:W-:Y:S01]  /*36040*/  LOP3.LUT R0, R3, 0xec, RZ, 0xfc, !PT ;  /* 0x000000ec03007812 */ /* 0x000fe200078efcff */
[----:B------:R2:W-:Y:S01]  /*36050*/  @P4 STG.E.U16 desc[UR24][R8.64], R5 ;  /* 0x0000000508004986 */ /* 0x0005e2000c101518 */
[-C--:B------:R-:W-:Y:S01]  /*36060*/  LEA R12, P6, R15, R73.reuse, 0x1 ;  /* 0x000000490f0c7211 */ /* 0x080fe200078c08ff */
[----:B------:R-:W-:Y:S01]  /*36070*/  IMAD R17, R2, 0x2, R15 ;  /* 0x0000000202117824 */ /* 0x000fe200078e020f */
[----:B----4-:R-:W-:Y:S01]  /*36080*/  ISETP.LT.AND P4, PT, R0, UR6, !P0 ;  /* 0x0000000600007c0c */ /* 0x010fe2000c781270 */
[----:B------:R-:W3:Y:S01]  /*36090*/  LDS.128 R4, [R72+0x800] ;  /* 0x0008000048047984 */ /* 0x000ee20000000c00 */
[----:B------:R-:W-:Y:S01]  /*360a0*/  LOP3.LUT R0, R3, 0xee, RZ, 0xfc, !PT ;  /* 0x000000ee03007812 */ /* 0x000fe200078efcff */
[----:B------:R-:W4:Y:S01]  /*360b0*/  LDCU UR6, c[0x0][0x39c] ;  /* 0x00007380ff0677ac */ /* 0x000f220008000800 */
[----:B------:R-:W-:Y:S01]  /*360c0*/  LEA.HI.X.SX32 R13, R15, R68, 0x1, P6 ;  /* 0x000000440f0d7211 */ /* 0x000fe200030f0eff */
[----:B------:R5:W-:Y:S01]  /*360d0*/  @P3 STG.E.U16 desc[UR24][R10.64], R61 ;  /* 0x0000003d0a003986 */ /* 0x000be2000c101518 */
[----:B0-----:R-:W-:Y:S01]  /*360e0*/  ISETP.LT.AND P3, PT, R0, UR5, !P0 ;  /* 0x0000000500007c0c */ /* 0x001fe2000c761270 */
[----:B------:R-:W0:Y:S01]  /*360f0*/  LDCU UR5, c[0x0][0x39c] ;  /* 0x00007380ff0577ac */ /* 0x000e220008000800 */
[----:B--2---:R-:W-:-:S02]  /*36100*/  LEA R8, P6, R17, R73, 0x1 ;  /* 0x0000004911087211 */ /* 0x004fc400078c08ff */
[----:B------:R-:W-:Y:S02]  /*36110*/  LOP3.LUT R0, R3, 0xf0, RZ, 0xfc, !PT ;  /* 0x000000f003007812 */ /* 0x000fe400078efcff */
[----:B------:R-:W-:Y:S01]  /*36120*/  LEA.HI.X.SX32 R9, R17, R68, 0x1, P6 ;  /* 0x0000004411097211 */ /* 0x000fe200030f0eff */
[----:B------:R-:W-:Y:S01]  /*36130*/  IMAD R17, R2, 0x2, R17 ;  /* 0x0000000202117824 */ /* 0x000fe200078e0211 */
[----:B-----5:R-:W-:-:S03]  /*36140*/  PRMT R11, R61, 0x7632, R11 ;  /* 0x000076323d0b7816 */ /* 0x020fc6000000000b */
[----:B------:R-:W-:Y:S02]  /*36150*/  IMAD R15, R2, 0x2, R17 ;  /* 0x00000002020f7824 */ /* 0x000fe400078e0211 */
[----:B------:R2:W-:Y:S01]  /*36160*/  @P2 STG.E.U16 desc[UR24][R12.64], R11 ;  /* 0x0000000b0c002986 */ /* 0x0005e2000c101518 */
[----:B-1----:R-:W-:Y:S01]  /*36170*/  ISETP.LT.AND P2, PT, R0, UR4, !P0 ;  /* 0x0000000400007c0c */ /* 0x002fe2000c741270 */
[----:B------:R-:W1:Y:S02]  /*36180*/  LDCU UR4, c[0x0][0x39c] ;  /* 0x00007380ff0477ac */ /* 0x000e640008000800 */
[----:B------:R5:W-:Y:S01]  /*36190*/  @P1 STG.E.U16 desc[UR24][R8.64], R62 ;  /* 0x0000003e08001986 */ /* 0x000be2000c101518 */
[-C--:B------:R-:W-:Y:S02]  /*361a0*/  LEA R10, P1, R17, R73.reuse, 0x1 ;  /* 0x00000049110a7211 */ /* 0x080fe400078208ff */
[----:B------:R-:W-:Y:S02]  /*361b0*/  LOP3.LUT R0, R3, 0xf2, RZ, 0xfc, !PT ;  /* 0x000000f203007812 */ /* 0x000fe400078efcff */
[----:B--2---:R-:W-:-:S02]  /*361c0*/  LEA R12, P6, R15, R73, 0x1 ;  /* 0x000000490f0c7211 */ /* 0x004fc400078c08ff */
[-C--:B------:R-:W-:Y:S02]  /*361d0*/  LEA.HI.X.SX32 R11, R17, R68.reuse, 0x1, P1 ;  /* 0x00000044110b7211 */ /* 0x080fe400008f0eff */
[----:B-----5:R-:W-:Y:S02]  /*361e0*/  PRMT R9, R62, 0x7632, R9 ;  /* 0x000076323e097816 */ /* 0x020fe40000000009 */
[----:B------:R-:W-:Y:S01]  /*361f0*/  LEA.HI.X.SX32 R13, R15, R68, 0x1, P6 ;  /* 0x000000440f0d7211 */ /* 0x000fe200030f0eff */
[----:B------:R-:W-:Y:S01]  /*36200*/  IMAD R15, R2, 0x2, R15 ;  /* 0x00000002020f7824 */ /* 0x000fe200078e020f */
[----:B0-----:R-:W-:Y:S01]  /*36210*/  ISETP.LT.AND P1, PT, R0, UR5, !P0 ;  /* 0x0000000500007c0c */ /* 0x001fe2000c721270 */
[----:B------:R0:W-:Y:S01]  /*36220*/  @P5 STG.E.U16 desc[UR24][R10.64], R9 ;  /* 0x000000090a005986 */ /* 0x0001e2000c101518 */
[----:B------:R-:W-:Y:S01]  /*36230*/  LOP3.LUT R0, R3, 0xf4, RZ, 0xfc, !PT ;  /* 0x000000f403007812 */ /* 0x000fe200078efcff */
[----:B------:R-:W-:Y:S01]  /*36240*/  IMAD R17, R2, 0x2, R15 ;  /* 0x0000000202117824 */ /* 0x000fe200078e020f */
[----:B------:R-:W-:Y:S01]  /*36250*/  LEA R8, P6, R15, R73, 0x1 ;  /* 0x000000490f087211 */ /* 0x000fe200078c08ff */
[----:B------:R-:W2:Y:S01]  /*36260*/  LDCU UR5, c[0x0][0x39c] ;  /* 0x00007380ff0577ac */ /* 0x000ea20008000800 */
[----:B----4-:R-:W-:-:S02]  /*36270*/  ISETP.LT.AND P5, PT, R0, UR6, !P0 ;  /* 0x0000000600007c0c */ /* 0x010fc4000c7a1270 */
[----:B------:R-:W-:Y:S01]  /*36280*/  LOP3.LUT R0, R3, 0xf6, RZ, 0xfc, !PT ;  /* 0x000000f603007812 */ /* 0x000fe200078efcff */
[----:B------:R4:W-:Y:S03]  /*36290*/  @P4 STG.E.U16 desc[UR24][R12.64], R63 ;  /* 0x0000003f0c004986 */ /* 0x0009e6000c101518 */
[----:B-1----:R-:W-:Y:S01]  /*362a0*/  ISETP.LT.AND P4, PT, R0, UR4, !P0 ;  /* 0x0000000400007c0c */ /* 0x002fe2000c781270 */
[----:B------:R-:W1:Y:S01]  /*362b0*/  LDCU UR4, c[0x0][0x39c] ;  /* 0x00007380ff0477ac */ /* 0x000e620008000800 */
[----:B0-----:R-:W-:Y:S02]  /*362c0*/  LEA.HI.X.SX32 R9, R15, R68, 0x1, P6 ;  /* 0x000000440f097211 */ /* 0x001fe400030f0eff */
[----:B------:R-:W-:Y:S01]  /*362d0*/  LEA R10, P6, R17, R73, 0x1 ;  /* 0x00000049110a7211 */ /* 0x000fe200078c08ff */
[----:B------:R-:W-:-:S03]  /*362e0*/  IMAD R15, R2, 0x2, R17 ;  /* 0x00000002020f7824 */ /* 0x000fc600078e0211 */
[----:B------:R-:W-:Y:S02]  /*362f0*/  LEA.HI.X.SX32 R11, R17, R68, 0x1, P6 ;  /* 0x00000044110b7211 */ /* 0x000fe400030f0eff */
[----:B----4-:R-:W-:Y:S01]  /*36300*/  PRMT R13, R63, 0x7632, R13 ;  /* 0x000076323f0d7816 */ /* 0x010fe2000000000d */
[----:B------:R-:W-:Y:S01]  /*36310*/  IMAD R17, R2, 0x2, R15 ;  /* 0x0000000202117824 */ /* 0x000fe200078e020f */
[----:B------:R-:W-:-:S03]  /*36320*/  LOP3.LUT R0, R3, 0xf8, RZ, 0xfc, !PT ;  /* 0x000000f803007812 */ /* 0x000fc600078efcff */
[----:B------:R0:W-:Y:S01]  /*36330*/  @P3 STG.E.U16 desc[UR24][R8.64], R13 ;  /* 0x0000000d08003986 */ /* 0x0001e2000c101518 */
[----:B------:R-:W-:-:S03]  /*36340*/  IMAD R19, R2, 0x2, R17 ;  /* 0x0000000202137824 */ /* 0x000fc600078e0211 */
[----:B---3--:R-:W-:Y:S01]  /*36350*/  @P2 STG.E.U16 desc[UR24][R10.64], R4 ;  /* 0x000000040a002986 */ /* 0x008fe2000c101518 */
[-C--:B------:R-:W-:Y:S02]  /*36360*/  LEA R12, P2, R15, R73.reuse, 0x1 ;  /* 0x000000490f0c7211 */ /* 0x080fe400078408ff */
[----:B--2---:R-:W-:Y:S01]  /*36370*/  ISETP.LT.AND P3, PT, R0, UR5, !P0 ;  /* 0x0000000500007c0c */ /* 0x004fe2000c761270 */
[----:B------:R-:W2:Y:S01]  /*36380*/  LDCU UR5, c[0x0][0x39c] ;  /* 0x00007380ff0577ac */ /* 0x000ea20008000800 */
[----:B------:R-:W-:Y:S02]  /*36390*/  LOP3.LUT R0, R3, 0xfa, RZ, 0xfc, !PT ;  /* 0x000000fa03007812 */ /* 0x000fe400078efcff */
[----:B0-----:R-:W-:Y:S01]  /*363a0*/  LEA.HI.X.SX32 R13, R15, R68, 0x1, P2 ;  /* 0x000000440f0d7211 */ /* 0x001fe200010f0eff */
[----:B------:R-:W-:Y:S01]  /*363b0*/  IMAD R15, R2, 0x2, R19 ;  /* 0x00000002020f7824 */ /* 0x000fe200078e0213 */
[----:B------:R-:W-:Y:S02]  /*363c0*/  PRMT R9, R4, 0x7632, R9 ;  /* 0x0000763204097816 */ /* 0x000fe40000000009 */
[----:B-1----:R-:W-:Y:S01]  /*363d0*/  ISETP.LT.AND P2, PT, R0, UR4, !P0 ;  /* 0x0000000400007c0c */ /* 0x002fe2000c741270 */
[C---:B------:R-:W-:Y:S01]  /*363e0*/  IMAD R21, R2.reuse, 0x2, R15 ;  /* 0x0000000202157824 */ /* 0x040fe200078e020f */
[----:B------:R-:W0:Y:S01]  /*363f0*/  LDCU UR4, c[0x0][0x39c] ;  /* 0x00007380ff0477ac */ /* 0x000e220008000800 */
[----:B------:R1:W-:Y:S01]  /*36400*/  @P1 STG.E.U16 desc[UR24][R12.64], R9 ;  /* 0x000000090c001986 */ /* 0x0003e2000c101518 */
[----:B------:R-:W-:Y:S01]  /*36410*/  LEA R8, P1, R17, R73, 0x1 ;  /* 0x0000004911087211 */ /* 0x000fe200078208ff */
[----:B------:R-:W-:-:S04]  /*36420*/  IMAD R23, R2, 0x2, R21 ;  /* 0x0000000202177824 */ /* 0x000fc800078e0215 */
[----:B------:R-:W-:Y:S01]  /*36430*/  IMAD R0, R2, 0x2, R23 ;  /* 0x0000000202007824 */ /* 0x000fe200078e0217 */
[-C--:B-1----:R-:W-:Y:S02]  /*36440*/  LEA.HI.X.SX32 R9, R17, R68.reuse, 0x1, P1 ;  /* 0x0000004411097211 */ /* 0x082fe400008f0eff */
[-C--:B------:R-:W-:Y:S02]  /*36450*/  LEA R14, P1, R15, R73.reuse, 0x1 ;  /* 0x000000490f0e7211 */ /* 0x080fe400078208ff */
[-C--:B------:R-:W-:Y:S02]  /*36460*/  LEA R10, P6, R19, R73.reuse, 0x1 ;  /* 0x00000049130a7211 */ /* 0x080fe400078c08ff */
[----:B------:R-:W-:Y:S02]  /*36470*/  LEA.HI.X.SX32 R15, R15, R68, 0x1, P1 ;  /* 0x000000440f0f7211 */ /* 0x000fe400008f0eff */
[----:B------:R-:W-:Y:S02]  /*36480*/  LEA R16, P1, R0, R73, 0x1 ;  /* 0x0000004900107211 */ /* 0x000fe400078208ff */
[----:B------:R-:W-:-:S02]  /*36490*/  LOP3.LUT R4, R3, 0xfe, RZ, 0xfc, !PT ;  /* 0x000000fe03047812 */ /* 0x000fc400078efcff */
[----:B------:R-:W-:Y:S02]  /*364a0*/  LOP3.LUT R13, R3, 0xfc, RZ, 0xfc, !PT ;  /* 0x000000fc030d7812 */ /* 0x000fe400078efcff */
[-C--:B------:R-:W-:Y:S02]  /*364b0*/  LEA.HI.X.SX32 R11, R19, R68.reuse, 0x1, P6 ;  /* 0x00000044130b7211 */ /* 0x080fe400030f0eff */
[----:B------:R-:W-:Y:S02]  /*364c0*/  LEA.HI.X.SX32 R17, R0, R68, 0x1, P1 ;  /* 0x0000004400117211 */ /* 0x000fe400008f0eff */
[----:B------:R-:W-:Y:S02]  /*364d0*/  LEA R2, P6, R21, R73, 0x1 ;  /* 0x0000004915027211 */ /* 0x000fe400078c08ff */
[----:B--2---:R-:W-:Y:S02]  /*364e0*/  ISETP.LT.AND P1, PT, R4, UR5, !P0 ;  /* 0x0000000504007c0c */ /* 0x004fe4000c721270 */
[----:B0-----:R-:W-:-:S02]  /*364f0*/  ISETP.LT.AND P0, PT, R13, UR4, !P0 ;  /* 0x000000040d007c0c */ /* 0x001fc4000c701270 */
[-C--:B------:R-:W-:Y:S02]  /*36500*/  LEA.HI.X.SX32 R3, R21, R68.reuse, 0x1, P6 ;  /* 0x0000004415037211 */ /* 0x080fe400030f0eff */
[----:B------:R-:W-:Y:S02]  /*36510*/  LEA R12, P6, R23, R73, 0x1 ;  /* 0x00000049170c7211 */ /* 0x000fe400078c08ff */
[----:B------:R-:W-:Y:S01]  /*36520*/  PRMT R0, R5, 0x7632, R0 ;  /* 0x0000763205007816 */ /* 0x000fe20000000000 */
[----:B------:R0:W-:Y:S01]  /*36530*/  @P5 STG.E.U16 desc[UR24][R8.64], R5 ;  /* 0x0000000508005986 */ /* 0x0001e2000c101518 */
[----:B------:R-:W-:Y:S02]  /*36540*/  PRMT R4, R6, 0x7632, R4 ;  /* 0x0000763206047816 */ /* 0x000fe40000000004 */
[----:B------:R-:W-:Y:S01]  /*36550*/  LEA.HI.X.SX32 R13, R23, R68, 0x1, P6 ;  /* 0x00000044170d7211 */ /* 0x000fe200030f0eff */
[----:B------:R1:W-:Y:S04]  /*36560*/  @P4 STG.E.U16 desc[UR24][R10.64], R0 ;  /* 0x000000000a004986 */ /* 0x0003e8000c101518 */
[----:B------:R1:W-:Y:S01]  /*36570*/  @P3 STG.E.U16 desc[UR24][R14.64], R6 ;  /* 0x000000060e003986 */ /* 0x0003e2000c101518 */
[----:B0-----:R-:W-:-:S03]  /*36580*/  PRMT R9, R7, 0x7632, R9 ;  /* 0x0000763207097816 */ /* 0x001fc60000000009 */
[----:B------:R1:W-:Y:S04]  /*36590*/  @P2 STG.E.U16 desc[UR24][R2.64], R4 ;  /* 0x0000000402002986 */ /* 0x0003e8000c101518 */
[----:B------:R1:W-:Y:S04]  /*365a0*/  @P0 STG.E.U16 desc[UR24][R12.64], R7 ;  /* 0x000000070c000986 */ /* 0x0003e8000c101518 */
[----:B------:R1:W-:Y:S01]  /*365b0*/  @P1 STG.E.U16 desc[UR24][R16.64], R9 ;  /* 0x0000000910001986 */ /* 0x0003e2000c101518 */
[----:B------:R-:W-:Y:S06]  /*365c0*/  BAR.SYNC.DEFER_BLOCKING 0x0 ;  /* 0x0000000000007b1d */ /* 0x000fec0000010000 */
[----:B------:R-:W-:Y:S05]  /*365d0*/  BRA.U UP0, `(.L_x_13) ;  /* 0x0000000100a07547 */ /* 0x000fea000b800000 */
[----:B------:R-:W0:Y:S01]  /*365e0*/  S2UR UR5, SR_CgaCtaId ;  /* 0x00000000000579c3 */ /* 0x000e220000008800 */
[----:B------:R-:W-:Y:S01]  /*365f0*/  NOP ;  /* 0x0000000000007918 */ /* 0x000fe20000000000 */
[----:B------:R-:W-:Y:S01]  /*36600*/  UMOV UR4, 0x50 ;  /* 0x0000005000047882 */ /* 0x000fe20000000000 */
[----:B-1----:R-:W-:Y:S02]  /*36610*/  IMAD.U32 R0, RZ, RZ, UR7 ;  /* 0x00000007ff007e24 */ /* 0x002fe4000f8e00ff */
[----:B------:R-:W-:Y:S02]  /*36620*/  IMAD.MOV.U32 R3, RZ, RZ, 0xff ;  /* 0x000000ffff037424 */ /* 0x000fe400078e00ff */
[----:B------:R-:W-:Y:S01]  /*36630*/  IMAD.MOV.U32 R7, RZ, RZ, 0x1 ;  /* 0x00000001ff077424 */ /* 0x000fe200078e00ff */
[----:B------:R-:W-:-:S04]  /*36640*/  LOP3.LUT R0, R0, 0xffff, RZ, 0xc0, !PT ;  /* 0x0000ffff00007812 */ /* 0x000fc800078ec0ff */
[----:B------:R-:W-:-:S05]  /*36650*/  SHF.R.U32.HI R0, RZ, 0x5, R0 ;  /* 0x00000005ff007819 */ /* 0x000fca0000011600 */
[----:B------:R-:W-:Y:S01]  /*36660*/  VIADD R2, R0, 0x10 ;  /* 0x0000001000027836 */ /* 0x000fe20000000000 */
[----:B------:R-:W-:Y:S01]  /*36670*/  SHF.L.U32 R0, R3, R0, RZ ;  /* 0x0000000003007219 */ /* 0x000fe200000006ff */
[----:B0-----:R-:W-:-:S03]  /*36680*/  ULEA UR6, UR5, UR4, 0x18 ;  /* 0x0000000405067291 */ /* 0x001fc6000f8ec0ff */
[----:B------:R-:W-:-:S04]  /*36690*/  SHF.L.U32 R3, R7, R2, RZ ;  /* 0x0000000207037219 */ /* 0x000fc800000006ff */
[----:B------:R-:W-:Y:S02]  /*366a0*/  LOP3.LUT R0, R3, R0, RZ, 0xfc, !PT ;  /* 0x0000000003007212 */ /* 0x000fe400078efcff */
[----:B------:R-:W0:Y:S02]  /*366b0*/  LDS R5, [UR6] ;  /* 0x00000006ff057984 */ /* 0x000e240008000800 */
[C---:B------:R-:W-:Y:S02]  /*366c0*/  LOP3.LUT R2, R0.reuse, 0xffff, RZ, 0xc0, !PT ;  /* 0x0000ffff00027812 */ /* 0x040fe400078ec0ff */
[----:B0-----:R-:W-:-:S04]  /*366d0*/  LOP3.LUT R3, R0, 0xffff, R5, 0x80, !PT ;  /* 0x0000ffff00037812 */ /* 0x001fc800078e8005 */
[----:B------:R-:W-:-:S13]  /*366e0*/  ISETP.NE.AND P0, PT, R3, R2, PT ;  /* 0x000000020300720c */ /* 0x000fda0003f05270 */
[----:B------:R-:W-:Y:S05]  /*366f0*/  @P0 BRA `(.L_x_14) ;  /* 0x0000000000500947 */ /* 0x000fea0003800000 */
[----:B------:R-:W-:Y:S02]  /*36700*/  SHF.R.U32.HI R5, RZ, 0x10, R5 ;  /* 0x00000010ff057819 */ /* 0x000fe40000011605 */
[----:B------:R-:W-:-:S04]  /*36710*/  SHF.R.U32.HI R2, RZ, 0x10, R0 ;  /* 0x00000010ff027819 */ /* 0x000fc80000011600 */
[----:B------:R-:W-:-:S04]  /*36720*/  LOP3.LUT R5, R5, R2, RZ, 0xc0, !PT ;  /* 0x0000000205057212 */ /* 0x000fc800078ec0ff */
[----:B------:R-:W-:-:S13]  /*36730*/  ISETP.NE.AND P0, PT, R5, R2, PT ;  /* 0x000000020500720c */ /* 0x000fda0003f05270 */
[----:B------:R-:W-:Y:S05]  /*36740*/  @P0 BRA `(.L_x_15) ;  /* 0x0000000000300947 */ /* 0x000fea0003800000 */
[----:B------:R-:W-:Y:S01]  /*36750*/  R2UR UR4, R0 ;  /* 0x00000000000472ca */ /* 0x000fe200000e0000 */
[----:B------:R-:W-:Y:S01]  /*36760*/  VOTEU.ANY UR5, UPT, PT ;  /* 0x0000000000057886 */ /* 0x000fe200038e0100 */
[----:B------:R-:W0:Y:S01]  /*36770*/  S2R R0, SR_LANEID ;  /* 0x0000000000007919 */ /* 0x000e220000000000 */
[----:B------:R-:W-:-:S10]  /*36780*/  UFLO.U32 UR5, UR5 ;  /* 0x00000005000572bd */ /* 0x000fd400080e0000 */
[----:B------:R-:W-:-:S06]  /*36790*/  ULOP3.LUT UR4, URZ, UR4, URZ, 0x33, !UPT ;  /* 0x00000004ff047292 */ /* 0x000fcc000f8e33ff */
[----:B------:R-:W-:-:S04]  /*367a0*/  IMAD.U32 R2, RZ, RZ, UR4 ;  /* 0x00000004ff027e24 */ /* 0x000fc8000f8e00ff */
[----:B------:R-:W1:Y:S02]  /*367b0*/  REDUX UR7, R2 ;  /* 0x00000000020773c4 */ /* 0x000e640000000000 */
[----:B------:R2:W-:Y:S01]  /*367c0*/  UTCATOMSWS.AND URZ, UR4 ;  /* 0x0000000400ff79e3 */ /* 0x0005e20008000000 */
[----:B0-----:R-:W-:Y:S01]  /*367d0*/  ISETP.EQ.U32.AND P0, PT, R0, UR5, PT ;  /* 0x0000000500007c0c */ /* 0x001fe2000bf02070 */
[----:B-1----:R-:W-:-:S12]  /*367e0*/  IMAD.U32 R0, RZ, RZ, UR7 ;  /* 0x00000007ff007e24 */ /* 0x002fd8000f8e00ff */
[----:B------:R2:W-:Y:S01]  /*367f0*/  @P0 ATOMS.AND RZ, [UR6], R0 ;  /* 0x00000000ffff098c */ /* 0x0005e2000a800006 */
[----:B------:R-:W-:Y:S05]  /*36800*/  BRA `(.L_x_13) ;  /* 0x0000000000147947 */ /* 0x000fea0003800000 */
.L_x_15:
[----:B------:R-:W-:-:S07]  /*36810*/  MOV R2, 0x36830 ;  /* 0x0003683000027802 */ /* 0x000fce0000000f00 */
[----:B------:R-:W-:Y:S05]  /*36820*/  CALL.REL.NOINC `($__internal_0_$__cuda_sm10x_tcgen05_guardrail_trap_col_being_dealloced_not_returned_by_alloc) ;  /* 0x00000000002c7944 */ /* 0x000fea0003c00000 */
[----:B------:R-:W-:Y:S05]  /*36830*/  BRA `(.L_x_13) ;  /* 0x0000000000087947 */ /* 0x000fea0003800000 */
.L_x_14:
[----:B------:R-:W-:-:S07]  /*36840*/  MOV R2, 0x36860 ;  /* 0x0003686000027802 */ /* 0x000fce0000000f00 */
[----:B------:R-:W-:Y:S05]  /*36850*/  CALL.REL.NOINC `($__internal_2_$__cuda_sm10x_tcgen05_guardrail_trap_unallocated_columns_being_dealloced) ;  /* 0x0000000000387944 */ /* 0x000fea0003c00000 */
.L_x_13:
[----:B------:R-:W-:Y:S01]  /*36860*/  NOP ;  /* 0x0000000000007918 */ /* 0x000fe20000000000 */
[----:B--2---:R-:W-:Y:S05]  /*36870*/  EXIT ;  /* 0x000000000000794d */ /* 0x004fea0003800000 */
.L_x_8:
[----:B------:R-:W0:Y:S02]  /*36880*/  SYNCS.PHASECHK.TRANS64.TRYWAIT P5, [UR8], R9 ;  /* 0x00000009ff0075a7 */ /* 0x000e2400080a1108 */
[----:B0-----:R-:W-:Y:S05]  /*36890*/  @!P5 BRA `(.L_x_8) ;  /* 0xfffffffc00f8d947 */ /* 0x001fea000383ffff */
[----:B------:R-:W-:Y:S05]  /*368a0*/  BRA `(.L_x_16) ;  /* 0xffffff1000d87947 */ /* 0x000fea000383ffff */
.L_x_12:
[----:B------:R-:W0:Y:S02]  /*368b0*/  SYNCS.PHASECHK.TRANS64.TRYWAIT P0, [UR8], R4 ;  /* 0x00000004ff0075a7 */ /* 0x000e240008001108 */
[----:B0-----:R-:W-:Y:S05]  /*368c0*/  @!P0 BRA `(.L_x_12) ;  /* 0xfffffffc00f88947 */ /* 0x001fea000383ffff */
[----:B------:R-:W-:Y:S05]  /*368d0*/  BRA `(.L_x_11) ;  /* 0xffffffb800a07947 */ /* 0x000fea000383ffff */
        .weak           $__internal_0_$__cuda_sm10x_tcgen05_guardrail_trap_col_being_dealloced_not_returned_by_alloc
        .type           $__internal_0_$__cuda_sm10x_tcgen05_guardrail_trap_col_being_dealloced_not_returned_by_alloc,@function
        .size           $__internal_0_$__cuda_sm10x_tcgen05_guardrail_trap_col_being_dealloced_not_returned_by_alloc,($__internal_1_$__cuda_sm10x_tcgen05_guardrail_trap_phase_invalid_during_alloc - $__internal_0_$__cuda_sm10x_tcgen05_guardrail_trap_col_being_dealloced_not_returned_by_alloc)
$__internal_0_$__cuda_sm10x_tcgen05_guardrail_trap_col_being_dealloced_not_returned_by_alloc:
[----:B------:R-:W-:Y:S05]  /*368e0*/  BPT.TRAP 0x1 ;  /* 0x000000040000795c */ /* 0x000fea0000300000 */
[----:B------:R-:W-:-:S04]  /*368f0*/  IMAD.MOV.U32 R3, RZ, RZ, 0x0 ;  /* 0x00000000ff037424 */ /* 0x000fc800078e00ff */
[----:B------:R-:W-:Y:S05]  /*36900*/  RET.REL.NODEC R2 `(matmul_kernel) ;  /* 0xfffffc9402bc7950 */ /* 0x000fea0003c3ffff */
        .weak           $__internal_1_$__cuda_sm10x_tcgen05_guardrail_trap_phase_invalid_during_alloc
        .type           $__internal_1_$__cuda_sm10x_tcgen05_guardrail_trap_phase_invalid_during_alloc,@function
        .size           $__internal_1_$__cuda_sm10x_tcgen05_guardrail_trap_phase_invalid_during_alloc,($__internal_2_$__cuda_sm10x_tcgen05_guardrail_trap_unallocated_columns_being_dealloced - $__internal_1_$__cuda_sm10x_tcgen05_guardrail_trap_phase_invalid_during_alloc)
$__internal_1_$__cuda_sm10x_tcgen05_guardrail_trap_phase_invalid_during_alloc:
[----:B------:R-:W-:Y:S05]  /*36910*/  BPT.TRAP 0x1 ;  /* 0x000000040000795c */ /* 0x000fea0000300000 */
[----:B------:R-:W-:-:S04]  /*36920*/  IMAD.MOV.U32 R3, RZ, RZ, 0x0 ;  /* 0x00000000ff037424 */ /* 0x000fc800078e00ff */
[----:B------:R-:W-:Y:S05]  /*36930*/  RET.REL.NODEC R2 `(matmul_kernel) ;  /* 0xfffffc9402b07950 */ /* 0x000fea0003c3ffff */
        .weak           $__internal_2_$__cuda_sm10x_tcgen05_guardrail_trap_unallocated_columns_being_dealloced
        .type           $__internal_2_$__cuda_sm10x_tcgen05_guardrail_trap_unallocated_columns_being_dealloced,@function
        .size           $__internal_2_$__cuda_sm10x_tcgen05_guardrail_trap_unallocated_columns_being_dealloced,(.L_x_20 - $__internal_2_$__cuda_sm10x_tcgen05_guardrail_trap_unallocated_columns_being_dealloced)
$__internal_2_$__cuda_sm10x_tcgen05_guardrail_trap_unallocated_columns_being_dealloced:
[----:B------:R-:W-:Y:S05]  /*36940*/  BPT.TRAP 0x1 ;  /* 0x000000040000795c */ /* 0x000fea0000300000 */
[----:B------:R-:W-:-:S04]  /*36950*/  IMAD.MOV.U32 R3, RZ, RZ, 0x0 ;  /* 0x00000000ff037424 */ /* 0x000fc800078e00ff */
[----:B------:R-:W-:Y:S05]  /*36960*/  RET.REL.NODEC R2 `(matmul_kernel) ;  /* 0xfffffc9402a47950 */ /* 0x000fea0003c3ffff */
.L_x_17:
[----:B------:R-:W-:-:S00]  /*36970*/  BRA `(.L_x_17) ;  /* 0xfffffffc00fc7947 */ /* 0x000fc0000383ffff */
[----:B------:R-:W-:-:S00]  /*36980*/  NOP ;  /* 0x0000000000007918 */ /* 0x000fc00000000000 */
[----:B------:R-:W-:-:S00]  /*36990*/  NOP ;  /* 0x0000000000007918 */ /* 0x000fc00000000000 */
[----:B------:R-:W-:-:S00]  /*369a0*/  NOP ;  /* 0x0000000000007918 */ /* 0x000fc00000000000 */
[----:B------:R-:W-:-:S00]  /*369b0*/  NOP ;  /* 0x0000000000007918 */ /* 0x000fc00000000000 */
[----:B------:R-:W-:-:S00]  /*369c0*/  NOP ;  /* 0x0000000000007918 */ /* 0x000fc00000000000 */
[----:B------:R-:W-:-:S00]  /*369d0*/  NOP ;  /* 0x0000000000007918 */ /* 0x000fc00000000000 */
[----:B------:R-:W-:-:S00]  /*369e0*/  NOP ;  /* 0x0000000000007918 */ /* 0x000fc00000000000 */
[----:B------:R-:W-:-:S00]  /*369f0*/  NOP ;  /* 0x0000000000007918 */ /* 0x000fc00000000000 */
.L_x_20:


//--------------------- .nv.shared.matmul_kernel  --------------------------
	.section	.nv.shared.matmul_kernel,"aw",@nobits
	.sectionflags	@""
	.align	16
	.zero		1024


//--------------------- .nv.shared.reserved.0     --------------------------
	.section	.nv.shared.reserved.0,"aw",@nobits
	.align	8
	.weak		__nv_reservedSMEM_offset_0_alias
	.size		__nv_reservedSMEM_offset_0_alias, 0, 64
	.other		__nv_reservedSMEM_offset_0_alias,@"STO_CUDA_RESERVED_SHARED STV_DEFAULT"
__nv_reservedSMEM_offset_0_alias:
	.zero		0
.nv.shared.reserved.0:
	.zero		64
	.weak		__nv_reservedSMEM_allocation_phase
	.type		__nv_reservedSMEM_allocation_phase,@object
	.size		__nv_reservedSMEM_allocation_phase,(.L_0 - __nv_reservedSMEM_allocation_phase)
__nv_reservedSMEM_allocation_phase:
	.zero		1
.L_0:
	.zero		7
	.weak		__nv_reservedSMEM_devtool_atexit_pc
	.type		__nv_reservedSMEM_devtool_atexit_pc,@object
	.size		__nv_reservedSMEM_devtool_atexit_pc,(__nv_reservedSMEM_allocation_mask - __nv_reservedSMEM_devtool_atexit_pc)
__nv_reservedSMEM_devtool_atexit_pc:
	.zero		8
	.weak		__nv_reservedSMEM_allocation_mask
	.type		__nv_reservedSMEM_allocation_mask,@object
	.size		__nv_reservedSMEM_allocation_mask,(.L_2 - __nv_reservedSMEM_allocation_mask)
__nv_reservedSMEM_allocation_mask:
	.zero		4
.L_2:


//--------------------- .nv.constant0.matmul_kernel --------------------------
	.section	.nv.constant0.matmul_kernel,"a",@progbits
	.sectionflags	@""
	.align	4
.nv.constant0.matmul_kernel:
	.zero		976


//--------------------- SYMBOLS --------------------------

	.type		.nv.reservedSmem.offset0,@object
	.size		.nv.reservedSmem.offset0,0x4
	.type		.nv.reservedSmem.cap,@object
	.size		.nv.reservedSmem.cap,0x4
